	.target	sm_100a

	.elftype	@"ET_EXEC"


//--------------------- .note.nv.tkinfo           --------------------------
	.section	.note.nv.tkinfo,"",@"SHT_NOTE"
	.sectionflags	@"SHF_NOTE_NV_TKINFO"
	.tkinfo
        /*0018*/ 	.word	0x00000002
        /*0030*/ 	.string	""
        /*0030*/ 	.string	"ptxas"
        /*0030*/ 	.string	"Cuda compilation tools, release 13.0, V13.0.88"
        /*0030*/ 	.string	"Build cuda_13.0.r13.0/compiler.36424714_0"
        /*0030*/ 	.string	"-arch sm_100a -m 64 "



//--------------------- .note.nv.cuinfo           --------------------------
	.section	.note.nv.cuinfo,"",@"SHT_NOTE"
	.sectionflags	@"SHF_NOTE_NV_CUINFO"
        /*0018*/ 	.short	0x0002
        /*001a*/ 	.short	0x0064
        /*001c*/ 	.short	0x0082
	.zero		2


//--------------------- .nv.info                  --------------------------
	.section	.nv.info,"",@"SHT_CUDA_INFO"
	.align	4


	//----- nvinfo : EIATTR_REGCOUNT
	.align		4
        /*0000*/ 	.byte	0x04, 0x2f
        /*0002*/ 	.short	(.L_19 - .L_18)
	.align		4
.L_18:
        /*0004*/ 	.word	index@(_ZN7cutlass13device_kernelINS_4gemm6kernel13GemmUniversalIN4cute5tupleIJiiiiEEENS1_10collective13CollectiveMmaINS1_35MainloopSm100TmaUmmaWarpSpecializedILi3ELi2ELi2ENS5_IJNS4_1CILi2EEENSA_ILi1EEESC_EEEEENS5_IJNSA_ILi256EEENSA_ILi224EEENSA_ILi64EEEEEENS_10bfloat16_tENS5_IJlSC_lEEESJ_SK_NS4_8TiledMMAINS4_8MMA_AtomIJNS4_26SM100_MMA_F16BF16_2x1SM_SSISJ_SJ_fLi256ELi224ELNS4_4UMMA5MajorE0ELSP_0ELNSO_7ScaleInE0ELSQ_0EEEEEENS4_6LayoutINS5_IJSC_SC_SC_EEENS5_IJNSA_ILi0EEESV_SV_EEEEENS5_IJNS4_10UnderscoreESY_SY_EEEEENS4_18SM100_TMA_2SM_LOADENS4_14ComposedLayoutINS4_7SwizzleILi3ELi4ELi3EEENS4_18smem_ptr_flag_bitsILi16EEENST_INS5_IJNSA_ILi8EEESH_EEENS5_IJSH_SC_EEEEEEEvNS4_8identityES11_S1B_vS1C_EENS_8epilogue10collective18CollectiveEpilogueINS1E_23Sm100TmaWarpSpecializedILi2ELi1ELi224ELb1ELb0EEEJNS5_IJNSA_ILi128EEESG_SH_EEENS5_IJNST_IS1J_SC_EENST_ISG_SC_EEEEESJ_SK_SJ_SK_NS1E_6fusion15FusionCallbacksIS1I_NS1O_17LinearCombinationISJ_fSJ_fLNS_15FloatRoundStyleE2EEES1K_S1N_JEEENS4_5SM1004TMEM4LOAD26SM100_TMEM_LOAD_32dp32b32xENS4_13SM90_TMA_LOADENS12_INS13_ILi2ELi4ELi3EEES16_NST_INS5_IJS17_NSA_ILi32EEEEEENS5_IJS20_SC_EEEEEEENS4_39AutoVectorizingCopyWithAssumedAlignmentILi128EEENS4_14SM90_TMA_STOREES24_S26_S26_EEEvvEEEEvNT_6ParamsE)
        /*0008*/ 	.word	0x000000ff


	//----- nvinfo : EIATTR_FRAME_SIZE
	.align		4
.L_19:
        /*000c*/ 	.byte	0x04, 0x11
        /*000e*/ 	.short	(.L_21 - .L_20)
	.align		4
.L_20:
        /*0010*/ 	.word	index@($__internal_2_$__cuda_sm10x_tcgen05_guardrail_trap_unallocated_columns_being_dealloced)
        /*0014*/ 	.word	0x000001a8


	//----- nvinfo : EIATTR_FRAME_SIZE
	.align		4
.L_21:
        /*0018*/ 	.byte	0x04, 0x11
        /*001a*/ 	.short	(.L_23 - .L_22)
	.align		4
.L_22:
        /*001c*/ 	.word	index@($__internal_1_$__cuda_sm10x_tcgen05_guardrail_trap_phase_invalid_during_alloc)
        /*0020*/ 	.word	0x000001a8


	//----- nvinfo : EIATTR_FRAME_SIZE
	.align		4
.L_23:
        /*0024*/ 	.byte	0x04, 0x11
        /*0026*/ 	.short	(.L_25 - .L_24)
	.align		4
.L_24:
        /*0028*/ 	.word	index@($__internal_0_$__cuda_sm10x_tcgen05_guardrail_trap_col_being_dealloced_not_returned_by_alloc)
        /*002c*/ 	.word	0x000001a8


	//----- nvinfo : EIATTR_FRAME_SIZE
	.align		4
.L_25:
        /*0030*/ 	.byte	0x04, 0x11
        /*0032*/ 	.short	(.L_27 - .L_26)
	.align		4
.L_26:
        /*0034*/ 	.word	index@(_ZN7cutlass13device_kernelINS_4gemm6kernel13GemmUniversalIN4cute5tupleIJiiiiEEENS1_10collective13CollectiveMmaINS1_35MainloopSm100TmaUmmaWarpSpecializedILi3ELi2ELi2ENS5_IJNS4_1CILi2EEENSA_ILi1EEESC_EEEEENS5_IJNSA_ILi256EEENSA_ILi224EEENSA_ILi64EEEEEENS_10bfloat16_tENS5_IJlSC_lEEESJ_SK_NS4_8TiledMMAINS4_8MMA_AtomIJNS4_26SM100_MMA_F16BF16_2x1SM_SSISJ_SJ_fLi256ELi224ELNS4_4UMMA5MajorE0ELSP_0ELNSO_7ScaleInE0ELSQ_0EEEEEENS4_6LayoutINS5_IJSC_SC_SC_EEENS5_IJNSA_ILi0EEESV_SV_EEEEENS5_IJNS4_10UnderscoreESY_SY_EEEEENS4_18SM100_TMA_2SM_LOADENS4_14ComposedLayoutINS4_7SwizzleILi3ELi4ELi3EEENS4_18smem_ptr_flag_bitsILi16EEENST_INS5_IJNSA_ILi8EEESH_EEENS5_IJSH_SC_EEEEEEEvNS4_8identityES11_S1B_vS1C_EENS_8epilogue10collective18CollectiveEpilogueINS1E_23Sm100TmaWarpSpecializedILi2ELi1ELi224ELb1ELb0EEEJNS5_IJNSA_ILi128EEESG_SH_EEENS5_IJNST_IS1J_SC_EENST_ISG_SC_EEEEESJ_SK_SJ_SK_NS1E_6fusion15FusionCallbacksIS1I_NS1O_17LinearCombinationISJ_fSJ_fLNS_15FloatRoundStyleE2EEES1K_S1N_JEEENS4_5SM1004TMEM4LOAD26SM100_TMEM_LOAD_32dp32b32xENS4_13SM90_TMA_LOADENS12_INS13_ILi2ELi4ELi3EEES16_NST_INS5_IJS17_NSA_ILi32EEEEEENS5_IJS20_SC_EEEEEEENS4_39AutoVectorizingCopyWithAssumedAlignmentILi128EEENS4_14SM90_TMA_STOREES24_S26_S26_EEEvvEEEEvNT_6ParamsE)
        /*0038*/ 	.word	0x000001a8


	//----- nvinfo : EIATTR_MIN_STACK_SIZE
	.align		4
.L_27:
        /*003c*/ 	.byte	0x04, 0x12
        /*003e*/ 	.short	(.L_29 - .L_28)
	.align		4
.L_28:
        /*0040*/ 	.word	index@(_ZN7cutlass13device_kernelINS_4gemm6kernel13GemmUniversalIN4cute5tupleIJiiiiEEENS1_10collective13CollectiveMmaINS1_35MainloopSm100TmaUmmaWarpSpecializedILi3ELi2ELi2ENS5_IJNS4_1CILi2EEENSA_ILi1EEESC_EEEEENS5_IJNSA_ILi256EEENSA_ILi224EEENSA_ILi64EEEEEENS_10bfloat16_tENS5_IJlSC_lEEESJ_SK_NS4_8TiledMMAINS4_8MMA_AtomIJNS4_26SM100_MMA_F16BF16_2x1SM_SSISJ_SJ_fLi256ELi224ELNS4_4UMMA5MajorE0ELSP_0ELNSO_7ScaleInE0ELSQ_0EEEEEENS4_6LayoutINS5_IJSC_SC_SC_EEENS5_IJNSA_ILi0EEESV_SV_EEEEENS5_IJNS4_10UnderscoreESY_SY_EEEEENS4_18SM100_TMA_2SM_LOADENS4_14ComposedLayoutINS4_7SwizzleILi3ELi4ELi3EEENS4_18smem_ptr_flag_bitsILi16EEENST_INS5_IJNSA_ILi8EEESH_EEENS5_IJSH_SC_EEEEEEEvNS4_8identityES11_S1B_vS1C_EENS_8epilogue10collective18CollectiveEpilogueINS1E_23Sm100TmaWarpSpecializedILi2ELi1ELi224ELb1ELb0EEEJNS5_IJNSA_ILi128EEESG_SH_EEENS5_IJNST_IS1J_SC_EENST_ISG_SC_EEEEESJ_SK_SJ_SK_NS1E_6fusion15FusionCallbacksIS1I_NS1O_17LinearCombinationISJ_fSJ_fLNS_15FloatRoundStyleE2EEES1K_S1N_JEEENS4_5SM1004TMEM4LOAD26SM100_TMEM_LOAD_32dp32b32xENS4_13SM90_TMA_LOADENS12_INS13_ILi2ELi4ELi3EEES16_NST_INS5_IJS17_NSA_ILi32EEEEEENS5_IJS20_SC_EEEEEEENS4_39AutoVectorizingCopyWithAssumedAlignmentILi128EEENS4_14SM90_TMA_STOREES24_S26_S26_EEEvvEEEEvNT_6ParamsE)
        /*0044*/ 	.word	0x000001a8
.L_29:


//--------------------- .nv.compat                --------------------------
	.section	.nv.compat,"",@"SHT_CUDA_COMPAT_INFO"
	.align	4
        /*0000*/ 	.byte	0x02, 0x09, 0x01, 0x00, 0x02, 0x02, 0x02, 0x00, 0x02, 0x05, 0x05, 0x00, 0x03, 0x07, 0x01, 0x01
        /*0010*/ 	.byte	0x02, 0x03, 0x01, 0x00, 0x02, 0x06, 0x01, 0x00, 0x04, 0x0b, 0x08, 0x00, 0x09, 0x00, 0x00, 0x00
        /*0020*/ 	.byte	0x00, 0x00, 0x00, 0x00


//--------------------- .nv.info._ZN7cutlass13device_kernelINS_4gemm6kernel13GemmUniversalIN4cute5tupleIJiiiiEEENS1_10collective13CollectiveMmaINS1_35MainloopSm100TmaUmmaWarpSpecializedILi3ELi2ELi2ENS5_IJNS4_1CILi2EEENSA_ILi1EEESC_EEEEENS5_IJNSA_ILi256EEENSA_ILi224EEENSA_ILi64EEEEEENS_10bfloat16_tENS5_IJlSC_lEEESJ_SK_NS4_8TiledMMAINS4_8MMA_AtomIJNS4_26SM100_MMA_F16BF16_2x1SM_SSISJ_SJ_fLi256ELi224ELNS4_4UMMA5MajorE0ELSP_0ELNSO_7ScaleInE0ELSQ_0EEEEEENS4_6LayoutINS5_IJSC_SC_SC_EEENS5_IJNSA_ILi0EEESV_SV_EEEEENS5_IJNS4_10UnderscoreESY_SY_EEEEENS4_18SM100_TMA_2SM_LOADENS4_14ComposedLayoutINS4_7SwizzleILi3ELi4ELi3EEENS4_18smem_ptr_flag_bitsILi16EEENST_INS5_IJNSA_ILi8EEESH_EEENS5_IJSH_SC_EEEEEEEvNS4_8identityES11_S1B_vS1C_EENS_8epilogue10collective18CollectiveEpilogueINS1E_23Sm100TmaWarpSpecializedILi2ELi1ELi224ELb1ELb0EEEJNS5_IJNSA_ILi128EEESG_SH_EEENS5_IJNST_IS1J_SC_EENST_ISG_SC_EEEEESJ_SK_SJ_SK_NS1E_6fusion15FusionCallbacksIS1I_NS1O_17LinearCombinationISJ_fSJ_fLNS_15FloatRoundStyleE2EEES1K_S1N_JEEENS4_5SM1004TMEM4LOAD26SM100_TMEM_LOAD_32dp32b32xENS4_13SM90_TMA_LOADENS12_INS13_ILi2ELi4ELi3EEES16_NST_INS5_IJS17_NSA_ILi32EEEEEENS5_IJS20_SC_EEEEEEENS4_39AutoVectorizingCopyWithAssumedAlignmentILi128EEENS4_14SM90_TMA_STOREES24_S26_S26_EEEvvEEEEvNT_6ParamsE --------------------------
	.section	.nv.info._ZN7cutlass13device_kernelINS_4gemm6kernel13GemmUniversalIN4cute5tupleIJiiiiEEENS1_10collective13CollectiveMmaINS1_35MainloopSm100TmaUmmaWarpSpecializedILi3ELi2ELi2ENS5_IJNS4_1CILi2EEENSA_ILi1EEESC_EEEEENS5_IJNSA_ILi256EEENSA_ILi224EEENSA_ILi64EEEEEENS_10bfloat16_tENS5_IJlSC_lEEESJ_SK_NS4_8TiledMMAINS4_8MMA_AtomIJNS4_26SM100_MMA_F16BF16_2x1SM_SSISJ_SJ_fLi256ELi224ELNS4_4UMMA5MajorE0ELSP_0ELNSO_7ScaleInE0ELSQ_0EEEEEENS4_6LayoutINS5_IJSC_SC_SC_EEENS5_IJNSA_ILi0EEESV_SV_EEEEENS5_IJNS4_10UnderscoreESY_SY_EEEEENS4_18SM100_TMA_2SM_LOADENS4_14ComposedLayoutINS4_7SwizzleILi3ELi4ELi3EEENS4_18smem_ptr_flag_bitsILi16EEENST_INS5_IJNSA_ILi8EEESH_EEENS5_IJSH_SC_EEEEEEEvNS4_8identityES11_S1B_vS1C_EENS_8epilogue10collective18CollectiveEpilogueINS1E_23Sm100TmaWarpSpecializedILi2ELi1ELi224ELb1ELb0EEEJNS5_IJNSA_ILi128EEESG_SH_EEENS5_IJNST_IS1J_SC_EENST_ISG_SC_EEEEESJ_SK_SJ_SK_NS1E_6fusion15FusionCallbacksIS1I_NS1O_17LinearCombinationISJ_fSJ_fLNS_15FloatRoundStyleE2EEES1K_S1N_JEEENS4_5SM1004TMEM4LOAD26SM100_TMEM_LOAD_32dp32b32xENS4_13SM90_TMA_LOADENS12_INS13_ILi2ELi4ELi3EEES16_NST_INS5_IJS17_NSA_ILi32EEEEEENS5_IJS20_SC_EEEEEEENS4_39AutoVectorizingCopyWithAssumedAlignmentILi128EEENS4_14SM90_TMA_STOREES24_S26_S26_EEEvvEEEEvNT_6ParamsE,"",@"SHT_CUDA_INFO"
	.sectionflags	@""
	.align	4


	//----- nvinfo : EIATTR_CUDA_API_VERSION
	.align		4
        /*0000*/ 	.byte	0x04, 0x37
        /*0002*/ 	.short	(.L_31 - .L_30)
.L_30:
        /*0004*/ 	.word	0x00000082


	//----- nvinfo : EIATTR_KPARAM_INFO
	.align		4
.L_31:
        /*0008*/ 	.byte	0x04, 0x17
        /*000a*/ 	.short	(.L_33 - .L_32)
.L_32:
        /*000c*/ 	.word	0x00000000
        /*0010*/ 	.short	0x0000
        /*0012*/ 	.short	0x0000
        /*0014*/ 	.byte	0x00, 0xf0, 0x01, 0x20


	//----- nvinfo : EIATTR_AT_ENTRY_FRAGMENTS
	.align		4
.L_33:
        /*0018*/ 	.byte	0x04, 0x4f
        /*001a*/ 	.short	(.L_35 - .L_34)


	//   ....[0]....
.L_34:
        /*001c*/ 	.word	0x00000007


	//----- nvinfo : EIATTR_RESERVED_SMEM_USED
	.align		4
.L_35:
        /*0020*/ 	.byte	0x01, 0x41
	.zero		2


	//----- nvinfo : EIATTR_SPARSE_MMA_MASK
	.align		4
        /*0024*/ 	.byte	0x03, 0x50
        /*0026*/ 	.short	0x0000


	//----- nvinfo : EIATTR_TCGEN05_2CTA_USED
	.align		4
        /*0028*/ 	.byte	0x01, 0x52
	.zero		2


	//----- nvinfo : EIATTR_MAXREG_COUNT
	.align		4
        /*002c*/ 	.byte	0x03, 0x1b
        /*002e*/ 	.short	0x00ff


	//----- nvinfo : EIATTR_NUM_BARRIERS
	.align		4
        /*0030*/ 	.byte	0x02, 0x4c
        /*0032*/ 	.byte	0x07
	.zero		1


	//----- nvinfo : EIATTR_EXTERNS
	.align		4
        /*0034*/ 	.byte	0x04, 0x0f
        /*0036*/ 	.short	(.L_37 - .L_36)


	//   ....[0]....
	.align		4
.L_36:
        /*0038*/ 	.word	index@(__assertfail)


	//----- nvinfo : EIATTR_ANNOTATIONS
	.align		4
.L_37:
        /*003c*/ 	.byte	0x04, 0x55
        /*003e*/ 	.short	(.L_39 - .L_38)


	//   ....[0]....
.L_38:
        /*0040*/ 	.word	0x00000001
        /*0044*/ 	.byte	0xe0, 0x00, 0x00, 0x00, 0x01, 0x00, 0x00, 0x00, 0x80, 0x01, 0x00, 0x00, 0x01, 0x00, 0x00, 0x00
        /* <DEDUP_REMOVED lines=215> */
        /*0dc4*/ 	.byte	0x70, 0xc6, 0x00, 0x00, 0x01, 0x00, 0x00, 0x00, 0x20, 0xc7, 0x00, 0x00


	//----- nvinfo : EIATTR_MERCURY_ISA_VERSION
	.align		4
.L_39:
        /*0dd0*/ 	.byte	0x03, 0x5f
        /*0dd2*/ 	.short	0x0101


	//----- nvinfo : EIATTR_INT_WARP_WIDE_INSTR_OFFSETS
	.align		4
        /*0dd4*/ 	.byte	0x04, 0x31
        /*0dd6*/ 	.short	(.L_41 - .L_40)


	//   ....[0]....
.L_40:
        /*0dd8*/ 	.word	0x00000ce0


	//   ....[1]....
        /*0ddc*/ 	.word	0x00000d80


	//   ....[2]....
        /*0de0*/ 	.word	0x00003f60


	//   ....[3]....
        /*0de4*/ 	.word	0x00003f90


	//   ....[4]....
        /*0de8*/ 	.word	0x00003fb0


	//   ....[5]....
        /*0dec*/ 	.word	0x00004bf0


	//   ....[6]....
        /*0df0*/ 	.word	0x00004c90


	//   ....[7]....
        /*0df4*/ 	.word	0x00004cf0


	//   ....[8]....
        /*0df8*/ 	.word	0x00004d50


	//   ....[9]....
        /*0dfc*/ 	.word	0x00004da0


	//   ....[10]....
        /*0e00*/ 	.word	0x00004dc0


	//   ....[11]....
        /*0e04*/ 	.word	0x00004e60


	//   ....[12]....
        /*0e08*/ 	.word	0x00004ec0


	//----- nvinfo : EIATTR_COOP_GROUP_MASK_REGIDS
	.align		4
.L_41:
        /*0e0c*/ 	.byte	0x04, 0x29
        /*0e0e*/ 	.short	(.L_43 - .L_42)


	//   ....[0]....
.L_42:
        /*0e10*/ 	.word	0xffffffff


	//   ....[1]....
        /*0e14*/ 	.word	0xffffffff


	//   ....[2]....
        /*0e18*/ 	.word	0xffffffff


	//   ....[3]....
        /*0e1c*/ 	.word	0xffffffff


	//   ....[4]....
        /*0e20*/ 	.word	0xffffffff


	//   ....[5]....
        /*0e24*/ 	.word	0xffffffff


	//   ....[6]....
        /*0e28*/ 	.word	0xffffffff


	//   ....[7]....
        /*0e2c*/ 	.word	0xffffffff


	//   ....[8]....
        /*0e30*/ 	.word	0xffffffff


	//   ....[9]....
        /*0e34*/ 	.word	0xffffffff


	//   ....[10]....
        /*0e38*/ 	.word	0xffffffff


	//   ....[11]....
        /*0e3c*/ 	.word	0xffffffff


	//   ....[12]....
        /*0e40*/ 	.word	0xffffffff


	//   ....[13]....
        /*0e44*/ 	.word	0xffffffff


	//----- nvinfo : EIATTR_COOP_GROUP_INSTR_OFFSETS
	.align		4
.L_43:
        /*0e48*/ 	.byte	0x04, 0x28
        /*0e4a*/ 	.short	(.L_45 - .L_44)


	//   ....[0]....
.L_44:
        /*0e4c*/ 	.word	0x000000b0


	//   ....[1]....
        /*0e50*/ 	.word	0x00000570


	//   ....[2]....
        /*0e54*/ 	.word	0x000006d0


	//   ....[3]....
        /*0e58*/ 	.word	0x00000820


	//   ....[4]....
        /*0e5c*/ 	.word	0x00000910


	//   ....[5]....
        /*0e60*/ 	.word	0x00000a70


	//   ....[6]....
        /*0e64*/ 	.word	0x00000bc0


	//   ....[7]....
        /*0e68*/ 	.word	0x00000e00


	//   ....[8]....
        /*0e6c*/ 	.word	0x00002050


	//   ....[9]....
        /*0e70*/ 	.word	0x00002e60


	//   ....[10]....
        /*0e74*/ 	.word	0x00003330


	//   ....[11]....
        /*0e78*/ 	.word	0x00003360


	//   ....[12]....
        /*0e7c*/ 	.word	0x00003e60


	//   ....[13]....
        /*0e80*/ 	.word	0x00004070


	//----- nvinfo : EIATTR_VRC_CTA_INIT_COUNT
	.align		4
.L_45:
        /*0e84*/ 	.byte	0x02, 0x4a
        /*0e86*/ 	.byte	0x80
	.zero		1


	//----- nvinfo : EIATTR_SYSCALL_OFFSETS
	.align		4
        /*0e88*/ 	.byte	0x04, 0x46
        /*0e8a*/ 	.short	(.L_47 - .L_46)


	//   ....[0]....
.L_46:
        /*0e8c*/ 	.word	0x000059c0


	//   ....[1]....
        /*0e90*/ 	.word	0x00005ab0


	//   ....[2]....
        /*0e94*/ 	.word	0x00007190


	//   ....[3]....
        /*0e98*/ 	.word	0x00007300


	//   ....[4]....
        /*0e9c*/ 	.word	0x00007470


	//   ....[5]....
        /*0ea0*/ 	.word	0x000075e0


	//   ....[6]....
        /*0ea4*/ 	.word	0x00007750


	//   ....[7]....
        /*0ea8*/ 	.word	0x000078f0


	//   ....[8]....
        /*0eac*/ 	.word	0x00007a90


	//----- nvinfo : EIATTR_MBARRIER_INSTR_OFFSETS
	.align		4
.L_47:
        /*0eb0*/ 	.byte	0x04, 0x39
        /*0eb2*/ 	.short	(.L_49 - .L_48)


	//   ....[0]....
.L_48:
        /*0eb4*/ 	.word	0x00000660
        /*0eb8*/ 	.word	0x000000ff
        /*0ebc*/ 	.word	0x00000000
        /*0ec0*/ 	.short	0x0100
        /*0ec2*/ 	.byte	0x04
	.zero		1


	//   ....[1]....
        /*0ec4*/ 	.word	0x00000670
        /*0ec8*/ 	.word	0x000000ff
        /*0ecc*/ 	.word	0x00000018
        /*0ed0*/ 	.short	0x0100
        /*0ed2*/ 	.byte	0x04
	.zero		1


	//   ....[2]....
        /*0ed4*/ 	.word	0x00000680
        /*0ed8*/ 	.word	0x000000ff
        /*0edc*/ 	.word	0x00000008
        /*0ee0*/ 	.short	0x0100
        /*0ee2*/ 	.byte	0x04
	.zero		1


	//   ....[3]....
        /*0ee4*/ 	.word	0x00000690
        /*0ee8*/ 	.word	0x000000ff
        /*0eec*/ 	.word	0x00000020
        /*0ef0*/ 	.short	0x0100
        /*0ef2*/ 	.byte	0x04
	.zero		1


	//   ....[4]....
        /*0ef4*/ 	.word	0x000006a0
        /*0ef8*/ 	.word	0x000000ff
        /*0efc*/ 	.word	0x00000010
        /*0f00*/ 	.short	0x0100
        /*0f02*/ 	.byte	0x04
	.zero		1


	//   ....[5]....
        /*0f04*/ 	.word	0x000006b0
        /*0f08*/ 	.word	0x000000ff
        /*0f0c*/ 	.word	0x00000028
        /*0f10*/ 	.short	0x0100
        /*0f12*/ 	.byte	0x04
	.zero		1


	//   ....[6]....
        /*0f14*/ 	.word	0x000007d0
        /*0f18*/ 	.word	0x000000ff
        /*0f1c*/ 	.word	0x00000030
        /*0f20*/ 	.short	0x0100
        /*0f22*/ 	.byte	0x04
	.zero		1


	//   ....[7]....
        /*0f24*/ 	.word	0x000007e0
        /*0f28*/ 	.word	0x000000ff
        /*0f2c*/ 	.word	0x00000040
        /*0f30*/ 	.short	0x0100
        /*0f32*/ 	.byte	0x04
	.zero		1


	//   ....[8]....
        /*0f34*/ 	.word	0x000007f0
        /*0f38*/ 	.word	0x000000ff
        /*0f3c*/ 	.word	0x00000038
        /*0f40*/ 	.short	0x0100
        /*0f42*/ 	.byte	0x04
	.zero		1


	//   ....[9]....
        /*0f44*/ 	.word	0x00000800
        /*0f48*/ 	.word	0x000000ff
        /*0f4c*/ 	.word	0x00000048
        /*0f50*/ 	.short	0x0100
        /*0f52*/ 	.byte	0x04
	.zero		1


	//   ....[10]....
        /*0f54*/ 	.word	0x000008e0
        /*0f58*/ 	.word	0x000000ff
        /*0f5c*/ 	.word	0x00000050
        /*0f60*/ 	.short	0x0100
        /*0f62*/ 	.byte	0x04
	.zero		1


	//   ....[11]....
        /*0f64*/ 	.word	0x000008f0
        /*0f68*/ 	.word	0x000000ff
        /*0f6c*/ 	.word	0x00000058
        /*0f70*/ 	.short	0x0100
        /*0f72*/ 	.byte	0x04
	.zero		1


	//   ....[12]....
        /*0f74*/ 	.word	0x00000a20
        /*0f78*/ 	.word	0x000000ff
        /*0f7c*/ 	.word	0x00000060
        /*0f80*/ 	.short	0x0100
        /*0f82*/ 	.byte	0x04
	.zero		1


	//   ....[13]....
        /*0f84*/ 	.word	0x00000a30
        /*0f88*/ 	.word	0x000000ff
        /*0f8c*/ 	.word	0x00000070
        /*0f90*/ 	.short	0x0100
        /*0f92*/ 	.byte	0x04
	.zero		1


	//   ....[14]....
        /*0f94*/ 	.word	0x00000a40
        /*0f98*/ 	.word	0x000000ff
        /*0f9c*/ 	.word	0x00000068
        /*0fa0*/ 	.short	0x0100
        /*0fa2*/ 	.byte	0x04
	.zero		1


	//   ....[15]....
        /*0fa4*/ 	.word	0x00000a50
        /*0fa8*/ 	.word	0x000000ff
        /*0fac*/ 	.word	0x00000078
        /*0fb0*/ 	.short	0x0100
        /*0fb2*/ 	.byte	0x04
	.zero		1


	//   ....[16]....
        /*0fb4*/ 	.word	0x00000b70
        /*0fb8*/ 	.word	0x000000ff
        /*0fbc*/ 	.word	0x00000080
        /*0fc0*/ 	.short	0x0100
        /*0fc2*/ 	.byte	0x04
	.zero		1


	//   ....[17]....
        /*0fc4*/ 	.word	0x00000b80
        /*0fc8*/ 	.word	0x000000ff
        /*0fcc*/ 	.word	0x00000090
        /*0fd0*/ 	.short	0x0100
        /*0fd2*/ 	.byte	0x04
	.zero		1


	//   ....[18]....
        /*0fd4*/ 	.word	0x00000b90
        /*0fd8*/ 	.word	0x000000ff
        /*0fdc*/ 	.word	0x00000088
        /*0fe0*/ 	.short	0x0100
        /*0fe2*/ 	.byte	0x04
	.zero		1


	//   ....[19]....
        /*0fe4*/ 	.word	0x00000ba0
        /*0fe8*/ 	.word	0x000000ff
        /*0fec*/ 	.word	0x00000098
        /*0ff0*/ 	.short	0x0100
        /*0ff2*/ 	.byte	0x04
	.zero		1


	//   ....[20]....
        /*0ff4*/ 	.word	0x00000c90
        /*0ff8*/ 	.word	0x000000ff
        /*0ffc*/ 	.word	0x000000a0
        /*1000*/ 	.short	0x0100
        /*1002*/ 	.byte	0x04
	.zero		1


	//   ....[21]....
        /*1004*/ 	.word	0x00000ca0
        /*1008*/ 	.word	0x000000ff
        /*100c*/ 	.word	0x000000b0
        /*1010*/ 	.short	0x0100
        /*1012*/ 	.byte	0x04
	.zero		1


	//   ....[22]....
        /*1014*/ 	.word	0x00000cb0
        /*1018*/ 	.word	0x000000ff
        /*101c*/ 	.word	0x000000a8
        /*1020*/ 	.short	0x0100
        /*1022*/ 	.byte	0x04
	.zero		1


	//   ....[23]....
        /*1024*/ 	.word	0x00000cc0
        /*1028*/ 	.word	0x000000ff
        /*102c*/ 	.word	0x000000b8
        /*1030*/ 	.short	0x0100
        /*1032*/ 	.byte	0x04
	.zero		1


	//   ....[24]....
        /*1034*/ 	.word	0x00000dc0
        /*1038*/ 	.word	0x000000ff
        /*103c*/ 	.word	0x000000c0
        /*1040*/ 	.short	0x0100
        /*1042*/ 	.byte	0x06
	.zero		1


	//   ....[25]....
        /*1044*/ 	.word	0x00001880
        /*1048*/ 	.word	0x00000000
        /*104c*/ 	.word	0x000000b0
        /*1050*/ 	.short	0x010a
        /*1052*/ 	.byte	0xff
	.zero		1


	//   ....[26]....
        /*1054*/ 	.word	0x000018b0
        /*1058*/ 	.word	0x00000000
        /*105c*/ 	.word	0x000000a0
        /*1060*/ 	.short	0x0101
        /*1062*/ 	.byte	0xff
	.zero		1


	//   ....[27]....
        /*1064*/ 	.word	0x00001980
        /*1068*/ 	.word	0x000000ff
        /*106c*/ 	.word	0x00000018
        /*1070*/ 	.short	0x010a
        /*1072*/ 	.byte	0x05
	.zero		1


	//   ....[28]....
        /*1074*/ 	.word	0x00001a50
        /*1078*/ 	.word	0x000000ff
        /*107c*/ 	.word	0x00000018
        /*1080*/ 	.short	0x010a
        /*1082*/ 	.byte	0x21
	.zero		1


	//   ....[29]....
        /*1084*/ 	.word	0x00001c00
        /*1088*/ 	.word	0x000000ff
        /*108c*/ 	.word	0x00000018
        /*1090*/ 	.short	0x010a
        /*1092*/ 	.byte	0x07
	.zero		1


	//   ....[30]....
        /*1094*/ 	.word	0x00001d00
        /*1098*/ 	.word	0x000000ff
        /*109c*/ 	.word	0x00000058
        /*10a0*/ 	.short	0x0101
        /*10a2*/ 	.byte	0x04
	.zero		1


	//   ....[31]....
        /*10a4*/ 	.word	0x00001d20
        /*10a8*/ 	.word	0x000000ff
        /*10ac*/ 	.word	0x00000018
        /*10b0*/ 	.short	0x010a
        /*10b2*/ 	.byte	0x05
	.zero		1


	//   ....[32]....
        /*10b4*/ 	.word	0x00001da0
        /*10b8*/ 	.word	0x000000ff
        /*10bc*/ 	.word	0x00000018
        /*10c0*/ 	.short	0x010a
        /*10c2*/ 	.byte	0x11
	.zero		1


	//   ....[33]....
        /*10c4*/ 	.word	0x00001f30
        /*10c8*/ 	.word	0x000000ff
        /*10cc*/ 	.word	0x00000018
        /*10d0*/ 	.short	0x010a
        /*10d2*/ 	.byte	0x08
	.zero		1


	//   ....[34]....
        /*10d4*/ 	.word	0x00002080
        /*10d8*/ 	.word	0x00000003
        /*10dc*/ 	.word	0x00000060
        /*10e0*/ 	.short	0x010a
        /*10e2*/ 	.byte	0xff
	.zero		1


	//   ....[35]....
        /*10e4*/ 	.word	0x000021d0
        /*10e8*/ 	.word	0x00000000
        /*10ec*/ 	.word	0x00000000
        /*10f0*/ 	.short	0x0101
        /*10f2*/ 	.byte	0xff
	.zero		1


	//   ....[36]....
        /*10f4*/ 	.word	0x00002770
        /*10f8*/ 	.word	0x000000ff
        /*10fc*/ 	.word	0x00000000
        /*1100*/ 	.short	0x010a
        /*1102*/ 	.byte	0x04
	.zero		1


	//   ....[37]....
        /*1104*/ 	.word	0x00002800
        /*1108*/ 	.word	0x000000ff
        /*110c*/ 	.word	0x00000000
        /*1110*/ 	.short	0x010a
        /*1112*/ 	.byte	0x05
	.zero		1


	//   ....[38]....
        /*1114*/ 	.word	0x000028a0
        /*1118*/ 	.word	0x00000000
        /*111c*/ 	.word	0x00000000
        /*1120*/ 	.short	0x010a
        /*1122*/ 	.byte	0xff
	.zero		1


	//   ....[39]....
        /*1124*/ 	.word	0x000029c0
        /*1128*/ 	.word	0x00000002
        /*112c*/ 	.word	0x000000a0
        /*1130*/ 	.short	0x010a
        /*1132*/ 	.byte	0xff
	.zero		1


	//   ....[40]....
        /*1134*/ 	.word	0x00002a30
        /*1138*/ 	.word	0x00000002
        /*113c*/ 	.word	0x00000000
        /*1140*/ 	.short	0x0101
        /*1142*/ 	.byte	0xff
	.zero		1


	//   ....[41]....
        /*1144*/ 	.word	0x00002a50
        /*1148*/ 	.word	0x000000ff
        /*114c*/ 	.word	0x00000070
        /*1150*/ 	.short	0x010a
        /*1152*/ 	.byte	0x04
	.zero		1


	//   ....[42]....
        /*1154*/ 	.word	0x00002b70
        /*1158*/ 	.word	0x00000002
        /*115c*/ 	.word	0x00000060
        /*1160*/ 	.short	0x010a
        /*1162*/ 	.byte	0xff
	.zero		1


	//   ....[43]....
        /*1164*/ 	.word	0x00002c70
        /*1168*/ 	.word	0x00000002
        /*116c*/ 	.word	0x00000000
        /*1170*/ 	.short	0x0101
        /*1172*/ 	.byte	0xff
	.zero		1


	//   ....[44]....
        /*1174*/ 	.word	0x00002d00
        /*1178*/ 	.word	0x000000ff
        /*117c*/ 	.word	0x00000070
        /*1180*/ 	.short	0x0106
        /*1182*/ 	.byte	0x04
	.zero		1


	//   ....[45]....
        /*1184*/ 	.word	0x00002d20
        /*1188*/ 	.word	0x000000ff
        /*118c*/ 	.word	0x00000070
        /*1190*/ 	.short	0x010a
        /*1192*/ 	.byte	0x04
	.zero		1


	//   ....[46]....
        /*1194*/ 	.word	0x00002db0
        /*1198*/ 	.word	0x000000ff
        /*119c*/ 	.word	0x00000070
        /*11a0*/ 	.short	0x0106
        /*11a2*/ 	.byte	0x06
	.zero		1


	//   ....[47]....
        /*11a4*/ 	.word	0x00002df0
        /*11a8*/ 	.word	0x00000000
        /*11ac*/ 	.word	0x00000070
        /*11b0*/ 	.short	0x010a
        /*11b2*/ 	.byte	0xff
	.zero		1


	//   ....[48]....
        /*11b4*/ 	.word	0x00003030
        /*11b8*/ 	.word	0x000000ff
        /*11bc*/ 	.word	0x00000008
        /*11c0*/ 	.short	0x010a
        /*11c2*/ 	.byte	0x05
	.zero		1


	//   ....[49]....
        /*11c4*/ 	.word	0x00003050
        /*11c8*/ 	.word	0x000000ff
        /*11cc*/ 	.word	0x00000008
        /*11d0*/ 	.short	0x010a
        /*11d2*/ 	.byte	0x05
	.zero		1


	//   ....[50]....
        /*11d4*/ 	.word	0x000031e0
        /*11d8*/ 	.word	0x000000ff
        /*11dc*/ 	.word	0x00000008
        /*11e0*/ 	.short	0x010a
        /*11e2*/ 	.byte	0x05
	.zero		1


	//   ....[51]....
        /*11e4*/ 	.word	0x00003200
        /*11e8*/ 	.word	0x000000ff
        /*11ec*/ 	.word	0x00000008
        /*11f0*/ 	.short	0x010a
        /*11f2*/ 	.byte	0x05
	.zero		1


	//   ....[52]....
        /*11f4*/ 	.word	0x000032c0
        /*11f8*/ 	.word	0x000000ff
        /*11fc*/ 	.word	0x00000000
        /*1200*/ 	.short	0x0101
        /*1202*/ 	.byte	0x04
	.zero		1


	//   ....[53]....
        /*1204*/ 	.word	0x00003600
        /*1208*/ 	.word	0x00000000
        /*120c*/ 	.word	0x00000060
        /*1210*/ 	.short	0x010a
        /*1212*/ 	.byte	0xff
	.zero		1


	//   ....[54]....
        /*1214*/ 	.word	0x000036c0
        /*1218*/ 	.word	0x00000000
        /*121c*/ 	.word	0x00000000
        /*1220*/ 	.short	0x0101
        /*1222*/ 	.byte	0xff
	.zero		1


	//   ....[55]....
        /*1224*/ 	.word	0x00003770
        /*1228*/ 	.word	0x000000ff
        /*122c*/ 	.word	0x00000000
        /*1230*/ 	.short	0x010a
        /*1232*/ 	.byte	0x05
	.zero		1


	//   ....[56]....
        /*1234*/ 	.word	0x00003780
        /*1238*/ 	.word	0x000000ff
        /*123c*/ 	.word	0x00000090
        /*1240*/ 	.short	0x010a
        /*1242*/ 	.byte	0x1f
	.zero		1


	//   ....[57]....
        /*1244*/ 	.word	0x00003830
        /*1248*/ 	.word	0x000000ff
        /*124c*/ 	.word	0x00000000
        /*1250*/ 	.short	0x010a
        /*1252*/ 	.byte	0x07
	.zero		1


	//   ....[58]....
        /*1254*/ 	.word	0x00003960
        /*1258*/ 	.word	0x000000ff
        /*125c*/ 	.word	0x00000000
        /*1260*/ 	.short	0x010a
        /*1262*/ 	.byte	0x06
	.zero		1


	//   ....[59]....
        /*1264*/ 	.word	0x00003c70
        /*1268*/ 	.word	0x000000ff
        /*126c*/ 	.word	0x00000000
        /*1270*/ 	.short	0x010a
        /*1272*/ 	.byte	0x04
	.zero		1


	//   ....[60]....
        /*1274*/ 	.word	0x00003d10
        /*1278*/ 	.word	0x00000000
        /*127c*/ 	.word	0x00000000
        /*1280*/ 	.short	0x010a
        /*1282*/ 	.byte	0xff
	.zero		1


	//   ....[61]....
        /*1284*/ 	.word	0x00003d50
        /*1288*/ 	.word	0x00000000
        /*128c*/ 	.word	0x00000000
        /*1290*/ 	.short	0x010a
        /*1292*/ 	.byte	0xff
	.zero		1


	//   ....[62]....
        /*1294*/ 	.word	0x00003dc0
        /*1298*/ 	.word	0x000000ff
        /*129c*/ 	.word	0x00000000
        /*12a0*/ 	.short	0x0101
        /*12a2*/ 	.byte	0x04
	.zero		1


	//   ....[63]....
        /*12a4*/ 	.word	0x00003e00
        /*12a8*/ 	.word	0x000000ff
        /*12ac*/ 	.word	0x000000c0
        /*12b0*/ 	.short	0x010a
        /*12b2*/ 	.byte	0x1b
	.zero		1


	//   ....[64]....
        /*12b4*/ 	.word	0x00003e50
        /*12b8*/ 	.word	0x000000ff
        /*12bc*/ 	.word	0x00000000
        /*12c0*/ 	.short	0x0101
        /*12c2*/ 	.byte	0x04
	.zero		1


	//   ....[65]....
        /*12c4*/ 	.word	0x000042f0
        /*12c8*/ 	.word	0x00000003
        /*12cc*/ 	.word	0x00000060
        /*12d0*/ 	.short	0x010a
        /*12d2*/ 	.byte	0xff
	.zero		1


	//   ....[66]....
        /*12d4*/ 	.word	0x00004460
        /*12d8*/ 	.word	0x00000000
        /*12dc*/ 	.word	0x00000000
        /*12e0*/ 	.short	0x0101
        /*12e2*/ 	.byte	0xff
	.zero		1


	//   ....[67]....
        /*12e4*/ 	.word	0x00004910
        /*12e8*/ 	.word	0x000000ff
        /*12ec*/ 	.word	0x00000058
        /*12f0*/ 	.short	0x010a
        /*12f2*/ 	.byte	0x06
	.zero		1


	//   ....[68]....
        /*12f4*/ 	.word	0x00004b20
        /*12f8*/ 	.word	0x000000ff
        /*12fc*/ 	.word	0x00000040
        /*1300*/ 	.short	0x010a
        /*1302*/ 	.byte	0x05
	.zero		1


	//   ....[69]....
        /*1304*/ 	.word	0x00004f00
        /*1308*/ 	.word	0x000000ff
        /*130c*/ 	.word	0x00000030
        /*1310*/ 	.short	0x010b
        /*1312*/ 	.byte	0x05
	.zero		1


	//   ....[70]....
        /*1314*/ 	.word	0x00004f10
        /*1318*/ 	.word	0x000000ff
        /*131c*/ 	.word	0x00000000
        /*1320*/ 	.short	0x0101
        /*1322*/ 	.byte	0x04
	.zero		1


	//   ....[71]....
        /*1324*/ 	.word	0x00004f60
        /*1328*/ 	.word	0x000000ff
        /*132c*/ 	.word	0x00000000
        /*1330*/ 	.short	0x010a
        /*1332*/ 	.byte	0x04
	.zero		1


	//   ....[72]....
        /*1334*/ 	.word	0x00005000
        /*1338*/ 	.word	0x00000000
        /*133c*/ 	.word	0x00000000
        /*1340*/ 	.short	0x010a
        /*1342*/ 	.byte	0xff
	.zero		1


	//   ....[73]....
        /*1344*/ 	.word	0x00005220
        /*1348*/ 	.word	0x000000ff
        /*134c*/ 	.word	0x00000060
        /*1350*/ 	.short	0x010a
        /*1352*/ 	.byte	0x04
	.zero		1


	//   ....[74]....
        /*1354*/ 	.word	0x000052f0
        /*1358*/ 	.word	0x000000ff
        /*135c*/ 	.word	0x00000000
        /*1360*/ 	.short	0x0101
        /*1362*/ 	.byte	0x04
	.zero		1


	//   ....[75]....
        /*1364*/ 	.word	0x00005f80
        /*1368*/ 	.word	0x00000008
        /*136c*/ 	.word	0x00000030
        /*1370*/ 	.short	0x010a
        /*1372*/ 	.byte	0xff
	.zero		1


	//   ....[76]....
        /*1374*/ 	.word	0x00006020
        /*1378*/ 	.word	0x00000005
        /*137c*/ 	.word	0x00000080
        /*1380*/ 	.short	0x010a
        /*1382*/ 	.byte	0xff
	.zero		1


	//   ....[77]....
        /*1384*/ 	.word	0x000066e0
        /*1388*/ 	.word	0x00000008
        /*138c*/ 	.word	0x00000030
        /*1390*/ 	.short	0x010a
        /*1392*/ 	.byte	0xff
	.zero		1


	//   ....[78]....
        /*1394*/ 	.word	0x00007070
        /*1398*/ 	.word	0x00000005
        /*139c*/ 	.word	0x00000080
        /*13a0*/ 	.short	0x010a
        /*13a2*/ 	.byte	0xff
	.zero		1


	//   ....[79]....
        /*13a4*/ 	.word	0x00008880
        /*13a8*/ 	.word	0x000000ff
        /*13ac*/ 	.word	0x00000000
        /*13b0*/ 	.short	0x0101
        /*13b2*/ 	.byte	0x07
	.zero		1


	//   ....[80]....
        /*13b4*/ 	.word	0x0000c550
        /*13b8*/ 	.word	0x00000000
        /*13bc*/ 	.word	0x00000000
        /*13c0*/ 	.short	0x0101
        /*13c2*/ 	.byte	0xff
	.zero		1


	//   ....[81]....
        /*13c4*/ 	.word	0x0000c800
        /*13c8*/ 	.word	0x00000000
        /*13cc*/ 	.word	0x000000b0
        /*13d0*/ 	.short	0x010a
        /*13d2*/ 	.byte	0xff
	.zero		1


	//   ....[82]....
        /*13d4*/ 	.word	0x0000c860
        /*13d8*/ 	.word	0x00000000
        /*13dc*/ 	.word	0x00000018
        /*13e0*/ 	.short	0x010a
        /*13e2*/ 	.byte	0xff
	.zero		1


	//   ....[83]....
        /*13e4*/ 	.word	0x0000c8c0
        /*13e8*/ 	.word	0x00000000
        /*13ec*/ 	.word	0x00000018
        /*13f0*/ 	.short	0x010a
        /*13f2*/ 	.byte	0xff
	.zero		1


	//   ....[84]....
        /*13f4*/ 	.word	0x0000c910
        /*13f8*/ 	.word	0x00000003
        /*13fc*/ 	.word	0x00000060
        /*1400*/ 	.short	0x010a
        /*1402*/ 	.byte	0xff
	.zero		1


	//   ....[85]....
        /*1404*/ 	.word	0x0000c970
        /*1408*/ 	.word	0x00000000
        /*140c*/ 	.word	0x00000000
        /*1410*/ 	.short	0x010a
        /*1412*/ 	.byte	0xff
	.zero		1


	//   ....[86]....
        /*1414*/ 	.word	0x0000c9d0
        /*1418*/ 	.word	0x00000000
        /*141c*/ 	.word	0x00000000
        /*1420*/ 	.short	0x010a
        /*1422*/ 	.byte	0xff
	.zero		1


	//   ....[87]....
        /*1424*/ 	.word	0x0000ca20
        /*1428*/ 	.word	0x00000002
        /*142c*/ 	.word	0x000000a0
        /*1430*/ 	.short	0x010a
        /*1432*/ 	.byte	0xff
	.zero		1


	//   ....[88]....
        /*1434*/ 	.word	0x0000ca80
        /*1438*/ 	.word	0x00000002
        /*143c*/ 	.word	0x00000070
        /*1440*/ 	.short	0x010a
        /*1442*/ 	.byte	0xff
	.zero		1


	//   ....[89]....
        /*1444*/ 	.word	0x0000cad0
        /*1448*/ 	.word	0x00000002
        /*144c*/ 	.word	0x00000060
        /*1450*/ 	.short	0x010a
        /*1452*/ 	.byte	0xff
	.zero		1


	//   ....[90]....
        /*1454*/ 	.word	0x0000cb30
        /*1458*/ 	.word	0x00000000
        /*145c*/ 	.word	0x00000070
        /*1460*/ 	.short	0x010a
        /*1462*/ 	.byte	0xff
	.zero		1


	//   ....[91]....
        /*1464*/ 	.word	0x0000cb90
        /*1468*/ 	.word	0x00000005
        /*146c*/ 	.word	0x00000008
        /*1470*/ 	.short	0x010a
        /*1472*/ 	.byte	0xff
	.zero		1


	//   ....[92]....
        /*1474*/ 	.word	0x0000cc70
        /*1478*/ 	.word	0x00000000
        /*147c*/ 	.word	0x00000008
        /*1480*/ 	.short	0x010a
        /*1482*/ 	.byte	0xff
	.zero		1


	//   ....[93]....
        /*1484*/ 	.word	0x0000ccc0
        /*1488*/ 	.word	0x00000000
        /*148c*/ 	.word	0x00000060
        /*1490*/ 	.short	0x010a
        /*1492*/ 	.byte	0xff
	.zero		1


	//   ....[94]....
        /*1494*/ 	.word	0x0000cd20
        /*1498*/ 	.word	0x00000000
        /*149c*/ 	.word	0x00000090
        /*14a0*/ 	.short	0x010a
        /*14a2*/ 	.byte	0xff
	.zero		1


	//   ....[95]....
        /*14a4*/ 	.word	0x0000cd80
        /*14a8*/ 	.word	0x00000000
        /*14ac*/ 	.word	0x00000000
        /*14b0*/ 	.short	0x010a
        /*14b2*/ 	.byte	0xff
	.zero		1


	//   ....[96]....
        /*14b4*/ 	.word	0x0000cde0
        /*14b8*/ 	.word	0x00000000
        /*14bc*/ 	.word	0x00000000
        /*14c0*/ 	.short	0x010a
        /*14c2*/ 	.byte	0xff
	.zero		1


	//   ....[97]....
        /*14c4*/ 	.word	0x0000ce40
        /*14c8*/ 	.word	0x00000000
        /*14cc*/ 	.word	0x000000c0
        /*14d0*/ 	.short	0x010a
        /*14d2*/ 	.byte	0xff
	.zero		1


	//   ....[98]....
        /*14d4*/ 	.word	0x0000ce90
        /*14d8*/ 	.word	0x00000003
        /*14dc*/ 	.word	0x00000060
        /*14e0*/ 	.short	0x010a
        /*14e2*/ 	.byte	0xff
	.zero		1


	//   ....[99]....
        /*14e4*/ 	.word	0x0000cef0
        /*14e8*/ 	.word	0x00000000
        /*14ec*/ 	.word	0x00000058
        /*14f0*/ 	.short	0x010a
        /*14f2*/ 	.byte	0xff
	.zero		1


	//   ....[100]....
        /*14f4*/ 	.word	0x0000cf50
        /*14f8*/ 	.word	0x00000002
        /*14fc*/ 	.word	0x00000040
        /*1500*/ 	.short	0x010a
        /*1502*/ 	.byte	0xff
	.zero		1


	//   ....[101]....
        /*1504*/ 	.word	0x0000cfb0
        /*1508*/ 	.word	0x00000000
        /*150c*/ 	.word	0x00000000
        /*1510*/ 	.short	0x010a
        /*1512*/ 	.byte	0xff
	.zero		1


	//   ....[102]....
        /*1514*/ 	.word	0x0000d010
        /*1518*/ 	.word	0x00000000
        /*151c*/ 	.word	0x00000060
        /*1520*/ 	.short	0x010a
        /*1522*/ 	.byte	0xff
	.zero		1


	//   ....[103]....
        /*1524*/ 	.word	0x0000d060
        /*1528*/ 	.word	0x00000008
        /*152c*/ 	.word	0x00000030
        /*1530*/ 	.short	0x010a
        /*1532*/ 	.byte	0xff
	.zero		1


	//   ....[104]....
        /*1534*/ 	.word	0x0000d0b0
        /*1538*/ 	.word	0x00000005
        /*153c*/ 	.word	0x00000080
        /*1540*/ 	.short	0x010a
        /*1542*/ 	.byte	0xff
	.zero		1


	//----- nvinfo : EIATTR_NUM_MBARRIERS
	.align		4
.L_49:
        /*1544*/ 	.byte	0x03, 0x38
        /*1546*/ 	.short	0x0019


	//----- nvinfo : EIATTR_EXIT_INSTR_OFFSETS
	.align		4
        /*1548*/ 	.byte	0x04, 0x1c
        /*154a*/ 	.short	(.L_51 - .L_50)


	//   ....[0]....
.L_50:
        /*154c*/ 	.word	0x000028d0


	//   ....[1]....
        /*1550*/ 	.word	0x00002dc0


	//   ....[2]....
        /*1554*/ 	.word	0x00002e20


	//   ....[3]....
        /*1558*/ 	.word	0x00004080


	//   ....[4]....
        /*155c*/ 	.word	0x00005030


	//   ....[5]....
        /*1560*/ 	.word	0x00005070


	//   ....[6]....
        /*1564*/ 	.word	0x0000c700


	//   ....[7]....
        /*1568*/ 	.word	0x0000c790


	//   ....[8]....
        /*156c*/ 	.word	0x0000c7c0


	//   ....[9]....
        /*1570*/ 	.word	0x0000c7f0


	//----- nvinfo : EIATTR_MAX_THREADS
	.align		4
.L_51:
        /*1574*/ 	.byte	0x04, 0x05
        /*1576*/ 	.short	(.L_53 - .L_52)
.L_52:
        /*1578*/ 	.word	0x00000100
        /*157c*/ 	.word	0x00000001
        /*1580*/ 	.word	0x00000001


	//----- nvinfo : EIATTR_CRS_STACK_SIZE
	.align		4
.L_53:
        /*1584*/ 	.byte	0x04, 0x1e
        /*1586*/ 	.short	(.L_55 - .L_54)
.L_54:
        /*1588*/ 	.word	0x00000000


	//----- nvinfo : EIATTR_CBANK_PARAM_SIZE
	.align		4
.L_55:
        /*158c*/ 	.byte	0x03, 0x19
        /*158e*/ 	.short	0x0800


	//----- nvinfo : EIATTR_PARAM_CBANK
	.align		4
        /*1590*/ 	.byte	0x04, 0x0a
        /*1592*/ 	.short	(.L_57 - .L_56)
	.align		4
.L_56:
        /*1594*/ 	.word	index@(.nv.constant0._ZN7cutlass13device_kernelINS_4gemm6kernel13GemmUniversalIN4cute5tupleIJiiiiEEENS1_10collective13CollectiveMmaINS1_35MainloopSm100TmaUmmaWarpSpecializedILi3ELi2ELi2ENS5_IJNS4_1CILi2EEENSA_ILi1EEESC_EEEEENS5_IJNSA_ILi256EEENSA_ILi224EEENSA_ILi64EEEEEENS_10bfloat16_tENS5_IJlSC_lEEESJ_SK_NS4_8TiledMMAINS4_8MMA_AtomIJNS4_26SM100_MMA_F16BF16_2x1SM_SSISJ_SJ_fLi256ELi224ELNS4_4UMMA5MajorE0ELSP_0ELNSO_7ScaleInE0ELSQ_0EEEEEENS4_6LayoutINS5_IJSC_SC_SC_EEENS5_IJNSA_ILi0EEESV_SV_EEEEENS5_IJNS4_10UnderscoreESY_SY_EEEEENS4_18SM100_TMA_2SM_LOADENS4_14ComposedLayoutINS4_7SwizzleILi3ELi4ELi3EEENS4_18smem_ptr_flag_bitsILi16EEENST_INS5_IJNSA_ILi8EEESH_EEENS5_IJSH_SC_EEEEEEEvNS4_8identityES11_S1B_vS1C_EENS_8epilogue10collective18CollectiveEpilogueINS1E_23Sm100TmaWarpSpecializedILi2ELi1ELi224ELb1ELb0EEEJNS5_IJNSA_ILi128EEESG_SH_EEENS5_IJNST_IS1J_SC_EENST_ISG_SC_EEEEESJ_SK_SJ_SK_NS1E_6fusion15FusionCallbacksIS1I_NS1O_17LinearCombinationISJ_fSJ_fLNS_15FloatRoundStyleE2EEES1K_S1N_JEEENS4_5SM1004TMEM4LOAD26SM100_TMEM_LOAD_32dp32b32xENS4_13SM90_TMA_LOADENS12_INS13_ILi2ELi4ELi3EEES16_NST_INS5_IJS17_NSA_ILi32EEEEEENS5_IJS20_SC_EEEEEEENS4_39AutoVectorizingCopyWithAssumedAlignmentILi128EEENS4_14SM90_TMA_STOREES24_S26_S26_EEEvvEEEEvNT_6ParamsE)
        /*1598*/ 	.short	0x0380
        /*159a*/ 	.short	0x0800


	//----- nvinfo : EIATTR_SW_WAR
	.align		4
.L_57:
        /*159c*/ 	.byte	0x04, 0x36
        /*159e*/ 	.short	(.L_59 - .L_58)
.L_58:
        /*15a0*/ 	.word	0x00000008
.L_59:


//--------------------- .nv.callgraph             --------------------------
	.section	.nv.callgraph,"",@"SHT_CUDA_CALLGRAPH"
	.align	4
	.sectionentsize	8
	.align		4
        /*0000*/ 	.word	0x00000000
	.align		4
        /*0004*/ 	.word	0xffffffff
	.align		4
        /*0008*/ 	.word	index@(_ZN7cutlass13device_kernelINS_4gemm6kernel13GemmUniversalIN4cute5tupleIJiiiiEEENS1_10collective13CollectiveMmaINS1_35MainloopSm100TmaUmmaWarpSpecializedILi3ELi2ELi2ENS5_IJNS4_1CILi2EEENSA_ILi1EEESC_EEEEENS5_IJNSA_ILi256EEENSA_ILi224EEENSA_ILi64EEEEEENS_10bfloat16_tENS5_IJlSC_lEEESJ_SK_NS4_8TiledMMAINS4_8MMA_AtomIJNS4_26SM100_MMA_F16BF16_2x1SM_SSISJ_SJ_fLi256ELi224ELNS4_4UMMA5MajorE0ELSP_0ELNSO_7ScaleInE0ELSQ_0EEEEEENS4_6LayoutINS5_IJSC_SC_SC_EEENS5_IJNSA_ILi0EEESV_SV_EEEEENS5_IJNS4_10UnderscoreESY_SY_EEEEENS4_18SM100_TMA_2SM_LOADENS4_14ComposedLayoutINS4_7SwizzleILi3ELi4ELi3EEENS4_18smem_ptr_flag_bitsILi16EEENST_INS5_IJNSA_ILi8EEESH_EEENS5_IJSH_SC_EEEEEEEvNS4_8identityES11_S1B_vS1C_EENS_8epilogue10collective18CollectiveEpilogueINS1E_23Sm100TmaWarpSpecializedILi2ELi1ELi224ELb1ELb0EEEJNS5_IJNSA_ILi128EEESG_SH_EEENS5_IJNST_IS1J_SC_EENST_ISG_SC_EEEEESJ_SK_SJ_SK_NS1E_6fusion15FusionCallbacksIS1I_NS1O_17LinearCombinationISJ_fSJ_fLNS_15FloatRoundStyleE2EEES1K_S1N_JEEENS4_5SM1004TMEM4LOAD26SM100_TMEM_LOAD_32dp32b32xENS4_13SM90_TMA_LOADENS12_INS13_ILi2ELi4ELi3EEES16_NST_INS5_IJS17_NSA_ILi32EEEEEENS5_IJS20_SC_EEEEEEENS4_39AutoVectorizingCopyWithAssumedAlignmentILi128EEENS4_14SM90_TMA_STOREES24_S26_S26_EEEvvEEEEvNT_6ParamsE)
	.align		4
        /*000c*/ 	.word	index@(__assertfail)
	.align		4
        /*0010*/ 	.word	0x00000000
	.align		4
        /*0014*/ 	.word	0xfffffffe
	.align		4
        /*0018*/ 	.word	0x00000000
	.align		4
        /*001c*/ 	.word	0xfffffffd
	.align		4
        /*0020*/ 	.word	0x00000000
	.align		4
        /*0024*/ 	.word	0xfffffffc


//--------------------- .nv.constant4             --------------------------
	.section	.nv.constant4,"a",@progbits
	.align	8
	.align		8
.nv.constant4:
        /*0000*/ 	.dword	__assertfail
	.align		8
        /*0008*/ 	.dword	__unnamed_1
	.align		8
        /*0010*/ 	.dword	__unnamed_2
	.align		8
        /*0018*/ 	.dword	_ZN40_INTERNAL_287b9cd1_4_k_cu_81d94c25_322334cuda3std3__45__cpo5beginE
	.align		8
        /*0020*/ 	.dword	_ZN40_INTERNAL_287b9cd1_4_k_cu_81d94c25_322334cuda3std3__45__cpo3endE
	.align		8
        /*0028*/ 	.dword	_ZN40_INTERNAL_287b9cd1_4_k_cu_81d94c25_322334cuda3std3__45__cpo6cbeginE
	.align		8
        /*0030*/ 	.dword	_ZN40_INTERNAL_287b9cd1_4_k_cu_81d94c25_322334cuda3std3__45__cpo4cendE
	.align		8
        /*0038*/ 	.dword	_ZN40_INTERNAL_287b9cd1_4_k_cu_81d94c25_322334cuda3std3__442_GLOBAL__N__287b9cd1_4_k_cu_81d94c25_322336ignoreE
	.align		8
        /*0040*/ 	.dword	_ZN40_INTERNAL_287b9cd1_4_k_cu_81d94c25_322334cuda3std3__419piecewise_constructE
	.align		8
        /*0048*/ 	.dword	_ZN40_INTERNAL_287b9cd1_4_k_cu_81d94c25_322334cuda3std3__48in_placeE
	.align		8
        /*0050*/ 	.dword	_ZN40_INTERNAL_287b9cd1_4_k_cu_81d94c25_322334cuda3std6ranges3__45__cpo4swapE
	.align		8
        /*0058*/ 	.dword	_ZN40_INTERNAL_287b9cd1_4_k_cu_81d94c25_322334cuda3std6ranges3__45__cpo9iter_moveE
	.align		8
        /*0060*/ 	.dword	_ZN40_INTERNAL_287b9cd1_4_k_cu_81d94c25_322334cute7productE
	.align		8
        /*0068*/ 	.dword	_ZN40_INTERNAL_287b9cd1_4_k_cu_81d94c25_322334cute1_E
	.align		8
        /*0070*/ 	.dword	$str$25
	.align		8
        /*0078*/ 	.dword	$str$26
	.align		8
        /*0080*/ 	.dword	$str$27
	.align		8
        /*0088*/ 	.dword	$str$28


//--------------------- .text._ZN7cutlass13device_kernelINS_4gemm6kernel13GemmUniversalIN4cute5tupleIJiiiiEEENS1_10collective13CollectiveMmaINS1_35MainloopSm100TmaUmmaWarpSpecializedILi3ELi2ELi2ENS5_IJNS4_1CILi2EEENSA_ILi1EEESC_EEEEENS5_IJNSA_ILi256EEENSA_ILi224EEENSA_ILi64EEEEEENS_10bfloat16_tENS5_IJlSC_lEEESJ_SK_NS4_8TiledMMAINS4_8MMA_AtomIJNS4_26SM100_MMA_F16BF16_2x1SM_SSISJ_SJ_fLi256ELi224ELNS4_4UMMA5MajorE0ELSP_0ELNSO_7ScaleInE0ELSQ_0EEEEEENS4_6LayoutINS5_IJSC_SC_SC_EEENS5_IJNSA_ILi0EEESV_SV_EEEEENS5_IJNS4_10UnderscoreESY_SY_EEEEENS4_18SM100_TMA_2SM_LOADENS4_14ComposedLayoutINS4_7SwizzleILi3ELi4ELi3EEENS4_18smem_ptr_flag_bitsILi16EEENST_INS5_IJNSA_ILi8EEESH_EEENS5_IJSH_SC_EEEEEEEvNS4_8identityES11_S1B_vS1C_EENS_8epilogue10collective18CollectiveEpilogueINS1E_23Sm100TmaWarpSpecializedILi2ELi1ELi224ELb1ELb0EEEJNS5_IJNSA_ILi128EEESG_SH_EEENS5_IJNST_IS1J_SC_EENST_ISG_SC_EEEEESJ_SK_SJ_SK_NS1E_6fusion15FusionCallbacksIS1I_NS1O_17LinearCombinationISJ_fSJ_fLNS_15FloatRoundStyleE2EEES1K_S1N_JEEENS4_5SM1004TMEM4LOAD26SM100_TMEM_LOAD_32dp32b32xENS4_13SM90_TMA_LOADENS12_INS13_ILi2ELi4ELi3EEES16_NST_INS5_IJS17_NSA_ILi32EEEEEENS5_IJS20_SC_EEEEEEENS4_39AutoVectorizingCopyWithAssumedAlignmentILi128EEENS4_14SM90_TMA_STOREES24_S26_S26_EEEvvEEEEvNT_6ParamsE --------------------------
	.section	.text._ZN7cutlass13device_kernelINS_4gemm6kernel13GemmUniversalIN4cute5tupleIJiiiiEEENS1_10collective13CollectiveMmaINS1_35MainloopSm100TmaUmmaWarpSpecializedILi3ELi2ELi2ENS5_IJNS4_1CILi2EEENSA_ILi1EEESC_EEEEENS5_IJNSA_ILi256EEENSA_ILi224EEENSA_ILi64EEEEEENS_10bfloat16_tENS5_IJlSC_lEEESJ_SK_NS4_8TiledMMAINS4_8MMA_AtomIJNS4_26SM100_MMA_F16BF16_2x1SM_SSISJ_SJ_fLi256ELi224ELNS4_4UMMA5MajorE0ELSP_0ELNSO_7ScaleInE0ELSQ_0EEEEEENS4_6LayoutINS5_IJSC_SC_SC_EEENS5_IJNSA_ILi0EEESV_SV_EEEEENS5_IJNS4_10UnderscoreESY_SY_EEEEENS4_18SM100_TMA_2SM_LOADENS4_14ComposedLayoutINS4_7SwizzleILi3ELi4ELi3EEENS4_18smem_ptr_flag_bitsILi16EEENST_INS5_IJNSA_ILi8EEESH_EEENS5_IJSH_SC_EEEEEEEvNS4_8identityES11_S1B_vS1C_EENS_8epilogue10collective18CollectiveEpilogueINS1E_23Sm100TmaWarpSpecializedILi2ELi1ELi224ELb1ELb0EEEJNS5_IJNSA_ILi128EEESG_SH_EEENS5_IJNST_IS1J_SC_EENST_ISG_SC_EEEEESJ_SK_SJ_SK_NS1E_6fusion15FusionCallbacksIS1I_NS1O_17LinearCombinationISJ_fSJ_fLNS_15FloatRoundStyleE2EEES1K_S1N_JEEENS4_5SM1004TMEM4LOAD26SM100_TMEM_LOAD_32dp32b32xENS4_13SM90_TMA_LOADENS12_INS13_ILi2ELi4ELi3EEES16_NST_INS5_IJS17_NSA_ILi32EEEEEENS5_IJS20_SC_EEEEEEENS4_39AutoVectorizingCopyWithAssumedAlignmentILi128EEENS4_14SM90_TMA_STOREES24_S26_S26_EEEvvEEEEvNT_6ParamsE,"ax",@progbits
	.align	128
.text._ZN7cutlass13device_kernelINS_4gemm6kernel13GemmUniversalIN4cute5tupleIJiiiiEEENS1_10collective13CollectiveMmaINS1_35MainloopSm100TmaUmmaWarpSpecializedILi3ELi2ELi2ENS5_IJNS4_1CILi2EEENSA_ILi1EEESC_EEEEENS5_IJNSA_ILi256EEENSA_ILi224EEENSA_ILi64EEEEEENS_10bfloat16_tENS5_IJlSC_lEEESJ_SK_NS4_8TiledMMAINS4_8MMA_AtomIJNS4_26SM100_MMA_F16BF16_2x1SM_SSISJ_SJ_fLi256ELi224ELNS4_4UMMA5MajorE0ELSP_0ELNSO_7ScaleInE0ELSQ_0EEEEEENS4_6LayoutINS5_IJSC_SC_SC_EEENS5_IJNSA_ILi0EEESV_SV_EEEEENS5_IJNS4_10UnderscoreESY_SY_EEEEENS4_18SM100_TMA_2SM_LOADENS4_14ComposedLayoutINS4_7SwizzleILi3ELi4ELi3EEENS4_18smem_ptr_flag_bitsILi16EEENST_INS5_IJNSA_ILi8EEESH_EEENS5_IJSH_SC_EEEEEEEvNS4_8identityES11_S1B_vS1C_EENS_8epilogue10collective18CollectiveEpilogueINS1E_23Sm100TmaWarpSpecializedILi2ELi1ELi224ELb1ELb0EEEJNS5_IJNSA_ILi128EEESG_SH_EEENS5_IJNST_IS1J_SC_EENST_ISG_SC_EEEEESJ_SK_SJ_SK_NS1E_6fusion15FusionCallbacksIS1I_NS1O_17LinearCombinationISJ_fSJ_fLNS_15FloatRoundStyleE2EEES1K_S1N_JEEENS4_5SM1004TMEM4LOAD26SM100_TMEM_LOAD_32dp32b32xENS4_13SM90_TMA_LOADENS12_INS13_ILi2ELi4ELi3EEES16_NST_INS5_IJS17_NSA_ILi32EEEEEENS5_IJS20_SC_EEEEEEENS4_39AutoVectorizingCopyWithAssumedAlignmentILi128EEENS4_14SM90_TMA_STOREES24_S26_S26_EEEvvEEEEvNT_6ParamsE:
        .type           _ZN7cutlass13device_kernelINS_4gemm6kernel13GemmUniversalIN4cute5tupleIJiiiiEEENS1_10collective13CollectiveMmaINS1_35MainloopSm100TmaUmmaWarpSpecializedILi3ELi2ELi2ENS5_IJNS4_1CILi2EEENSA_ILi1EEESC_EEEEENS5_IJNSA_ILi256EEENSA_ILi224EEENSA_ILi64EEEEEENS_10bfloat16_tENS5_IJlSC_lEEESJ_SK_NS4_8TiledMMAINS4_8MMA_AtomIJNS4_26SM100_MMA_F16BF16_2x1SM_SSISJ_SJ_fLi256ELi224ELNS4_4UMMA5MajorE0ELSP_0ELNSO_7ScaleInE0ELSQ_0EEEEEENS4_6LayoutINS5_IJSC_SC_SC_EEENS5_IJNSA_ILi0EEESV_SV_EEEEENS5_IJNS4_10UnderscoreESY_SY_EEEEENS4_18SM100_TMA_2SM_LOADENS4_14ComposedLayoutINS4_7SwizzleILi3ELi4ELi3EEENS4_18smem_ptr_flag_bitsILi16EEENST_INS5_IJNSA_ILi8EEESH_EEENS5_IJSH_SC_EEEEEEEvNS4_8identityES11_S1B_vS1C_EENS_8epilogue10collective18CollectiveEpilogueINS1E_23Sm100TmaWarpSpecializedILi2ELi1ELi224ELb1ELb0EEEJNS5_IJNSA_ILi128EEESG_SH_EEENS5_IJNST_IS1J_SC_EENST_ISG_SC_EEEEESJ_SK_SJ_SK_NS1E_6fusion15FusionCallbacksIS1I_NS1O_17LinearCombinationISJ_fSJ_fLNS_15FloatRoundStyleE2EEES1K_S1N_JEEENS4_5SM1004TMEM4LOAD26SM100_TMEM_LOAD_32dp32b32xENS4_13SM90_TMA_LOADENS12_INS13_ILi2ELi4ELi3EEES16_NST_INS5_IJS17_NSA_ILi32EEEEEENS5_IJS20_SC_EEEEEEENS4_39AutoVectorizingCopyWithAssumedAlignmentILi128EEENS4_14SM90_TMA_STOREES24_S26_S26_EEEvvEEEEvNT_6ParamsE,@function
        .size           _ZN7cutlass13device_kernelINS_4gemm6kernel13GemmUniversalIN4cute5tupleIJiiiiEEENS1_10collective13CollectiveMmaINS1_35MainloopSm100TmaUmmaWarpSpecializedILi3ELi2ELi2ENS5_IJNS4_1CILi2EEENSA_ILi1EEESC_EEEEENS5_IJNSA_ILi256EEENSA_ILi224EEENSA_ILi64EEEEEENS_10bfloat16_tENS5_IJlSC_lEEESJ_SK_NS4_8TiledMMAINS4_8MMA_AtomIJNS4_26SM100_MMA_F16BF16_2x1SM_SSISJ_SJ_fLi256ELi224ELNS4_4UMMA5MajorE0ELSP_0ELNSO_7ScaleInE0ELSQ_0EEEEEENS4_6LayoutINS5_IJSC_SC_SC_EEENS5_IJNSA_ILi0EEESV_SV_EEEEENS5_IJNS4_10UnderscoreESY_SY_EEEEENS4_18SM100_TMA_2SM_LOADENS4_14ComposedLayoutINS4_7SwizzleILi3ELi4ELi3EEENS4_18smem_ptr_flag_bitsILi16EEENST_INS5_IJNSA_ILi8EEESH_EEENS5_IJSH_SC_EEEEEEEvNS4_8identityES11_S1B_vS1C_EENS_8epilogue10collective18CollectiveEpilogueINS1E_23Sm100TmaWarpSpecializedILi2ELi1ELi224ELb1ELb0EEEJNS5_IJNSA_ILi128EEESG_SH_EEENS5_IJNST_IS1J_SC_EENST_ISG_SC_EEEEESJ_SK_SJ_SK_NS1E_6fusion15FusionCallbacksIS1I_NS1O_17LinearCombinationISJ_fSJ_fLNS_15FloatRoundStyleE2EEES1K_S1N_JEEENS4_5SM1004TMEM4LOAD26SM100_TMEM_LOAD_32dp32b32xENS4_13SM90_TMA_LOADENS12_INS13_ILi2ELi4ELi3EEES16_NST_INS5_IJS17_NSA_ILi32EEEEEENS5_IJS20_SC_EEEEEEENS4_39AutoVectorizingCopyWithAssumedAlignmentILi128EEENS4_14SM90_TMA_STOREES24_S26_S26_EEEvvEEEEvNT_6ParamsE,(.L_x_156 - _ZN7cutlass13device_kernelINS_4gemm6kernel13GemmUniversalIN4cute5tupleIJiiiiEEENS1_10collective13CollectiveMmaINS1_35MainloopSm100TmaUmmaWarpSpecializedILi3ELi2ELi2ENS5_IJNS4_1CILi2EEENSA_ILi1EEESC_EEEEENS5_IJNSA_ILi256EEENSA_ILi224EEENSA_ILi64EEEEEENS_10bfloat16_tENS5_IJlSC_lEEESJ_SK_NS4_8TiledMMAINS4_8MMA_AtomIJNS4_26SM100_MMA_F16BF16_2x1SM_SSISJ_SJ_fLi256ELi224ELNS4_4UMMA5MajorE0ELSP_0ELNSO_7ScaleInE0ELSQ_0EEEEEENS4_6LayoutINS5_IJSC_SC_SC_EEENS5_IJNSA_ILi0EEESV_SV_EEEEENS5_IJNS4_10UnderscoreESY_SY_EEEEENS4_18SM100_TMA_2SM_LOADENS4_14ComposedLayoutINS4_7SwizzleILi3ELi4ELi3EEENS4_18smem_ptr_flag_bitsILi16EEENST_INS5_IJNSA_ILi8EEESH_EEENS5_IJSH_SC_EEEEEEEvNS4_8identityES11_S1B_vS1C_EENS_8epilogue10collective18CollectiveEpilogueINS1E_23Sm100TmaWarpSpecializedILi2ELi1ELi224ELb1ELb0EEEJNS5_IJNSA_ILi128EEESG_SH_EEENS5_IJNST_IS1J_SC_EENST_ISG_SC_EEEEESJ_SK_SJ_SK_NS1E_6fusion15FusionCallbacksIS1I_NS1O_17LinearCombinationISJ_fSJ_fLNS_15FloatRoundStyleE2EEES1K_S1N_JEEENS4_5SM1004TMEM4LOAD26SM100_TMEM_LOAD_32dp32b32xENS4_13SM90_TMA_LOADENS12_INS13_ILi2ELi4ELi3EEES16_NST_INS5_IJS17_NSA_ILi32EEEEEENS5_IJS20_SC_EEEEEEENS4_39AutoVectorizingCopyWithAssumedAlignmentILi128EEENS4_14SM90_TMA_STOREES24_S26_S26_EEEvvEEEEvNT_6ParamsE)
        .other          _ZN7cutlass13device_kernelINS_4gemm6kernel13GemmUniversalIN4cute5tupleIJiiiiEEENS1_10collective13CollectiveMmaINS1_35MainloopSm100TmaUmmaWarpSpecializedILi3ELi2ELi2ENS5_IJNS4_1CILi2EEENSA_ILi1EEESC_EEEEENS5_IJNSA_ILi256EEENSA_ILi224EEENSA_ILi64EEEEEENS_10bfloat16_tENS5_IJlSC_lEEESJ_SK_NS4_8TiledMMAINS4_8MMA_AtomIJNS4_26SM100_MMA_F16BF16_2x1SM_SSISJ_SJ_fLi256ELi224ELNS4_4UMMA5MajorE0ELSP_0ELNSO_7ScaleInE0ELSQ_0EEEEEENS4_6LayoutINS5_IJSC_SC_SC_EEENS5_IJNSA_ILi0EEESV_SV_EEEEENS5_IJNS4_10UnderscoreESY_SY_EEEEENS4_18SM100_TMA_2SM_LOADENS4_14ComposedLayoutINS4_7SwizzleILi3ELi4ELi3EEENS4_18smem_ptr_flag_bitsILi16EEENST_INS5_IJNSA_ILi8EEESH_EEENS5_IJSH_SC_EEEEEEEvNS4_8identityES11_S1B_vS1C_EENS_8epilogue10collective18CollectiveEpilogueINS1E_23Sm100TmaWarpSpecializedILi2ELi1ELi224ELb1ELb0EEEJNS5_IJNSA_ILi128EEESG_SH_EEENS5_IJNST_IS1J_SC_EENST_ISG_SC_EEEEESJ_SK_SJ_SK_NS1E_6fusion15FusionCallbacksIS1I_NS1O_17LinearCombinationISJ_fSJ_fLNS_15FloatRoundStyleE2EEES1K_S1N_JEEENS4_5SM1004TMEM4LOAD26SM100_TMEM_LOAD_32dp32b32xENS4_13SM90_TMA_LOADENS12_INS13_ILi2ELi4ELi3EEES16_NST_INS5_IJS17_NSA_ILi32EEEEEENS5_IJS20_SC_EEEEEEENS4_39AutoVectorizingCopyWithAssumedAlignmentILi128EEENS4_14SM90_TMA_STOREES24_S26_S26_EEEvvEEEEvNT_6ParamsE,@"STO_CUDA_ENTRY STV_DEFAULT"
_ZN7cutlass13device_kernelINS_4gemm6kernel13GemmUniversalIN4cute5tupleIJiiiiEEENS1_10collective13CollectiveMmaINS1_35MainloopSm100TmaUmmaWarpSpecializedILi3ELi2ELi2ENS5_IJNS4_1CILi2EEENSA_ILi1EEESC_EEEEENS5_IJNSA_ILi256EEENSA_ILi224EEENSA_ILi64EEEEEENS_10bfloat16_tENS5_IJlSC_lEEESJ_SK_NS4_8TiledMMAINS4_8MMA_AtomIJNS4_26SM100_MMA_F16BF16_2x1SM_SSISJ_SJ_fLi256ELi224ELNS4_4UMMA5MajorE0ELSP_0ELNSO_7ScaleInE0ELSQ_0EEEEEENS4_6LayoutINS5_IJSC_SC_SC_EEENS5_IJNSA_ILi0EEESV_SV_EEEEENS5_IJNS4_10UnderscoreESY_SY_EEEEENS4_18SM100_TMA_2SM_LOADENS4_14ComposedLayoutINS4_7SwizzleILi3ELi4ELi3EEENS4_18smem_ptr_flag_bitsILi16EEENST_INS5_IJNSA_ILi8EEESH_EEENS5_IJSH_SC_EEEEEEEvNS4_8identityES11_S1B_vS1C_EENS_8epilogue10collective18CollectiveEpilogueINS1E_23Sm100TmaWarpSpecializedILi2ELi1ELi224ELb1ELb0EEEJNS5_IJNSA_ILi128EEESG_SH_EEENS5_IJNST_IS1J_SC_EENST_ISG_SC_EEEEESJ_SK_SJ_SK_NS1E_6fusion15FusionCallbacksIS1I_NS1O_17LinearCombinationISJ_fSJ_fLNS_15FloatRoundStyleE2EEES1K_S1N_JEEENS4_5SM1004TMEM4LOAD26SM100_TMEM_LOAD_32dp32b32xENS4_13SM90_TMA_LOADENS12_INS13_ILi2ELi4ELi3EEES16_NST_INS5_IJS17_NSA_ILi32EEEEEENS5_IJS20_SC_EEEEEEENS4_39AutoVectorizingCopyWithAssumedAlignmentILi128EEENS4_14SM90_TMA_STOREES24_S26_S26_EEEvvEEEEvNT_6ParamsE:
[----:B------:R-:W1:Y:S01]  /*0000*/  LDC R1, c[0x0][0x37c] ;  /* 0x0000df00ff017b82 */ /* 0x000e620000000800 */
[----:B------:R-:W2:Y:S01]  /*0010*/  S2R R4, SR_TID.X ;  /* 0x0000000000047919 */ /* 0x000ea20000002100 */
[----:B------:R-:W3:Y:S01]  /*0020*/  LDCU.64 UR8, c[0x0][0x890] ;  /* 0x00011200ff0877ac */ /* 0x000ee20008000a00 */
[----:B-1----:R-:W-:-:S05]  /*0030*/  VIADD R1, R1, 0xfffffe58 ;  /* 0xfffffe5801017836 */ /* 0x002fca0000000000 */
[----:B------:R-:W1:Y:S01]  /*0040*/  S2UR UR15, SR_CgaCtaId ;  /* 0x00000000000f79c3 */ /* 0x000e620000008800 */
[----:B------:R-:W-:Y:S01]  /*0050*/  ELECT P1, URZ, PT ;  /* 0x0000000000ff782f */ /* 0x000fe20003820000 */
[----:B---3--:R-:W-:-:S04]  /*0060*/  UISETP.NE.U32.AND UP0, UPT, UR8, URZ, UPT ;  /* 0x000000ff0800728c */ /* 0x008fc8000bf05070 */
[----:B------:R-:W-:Y:S02]  /*0070*/  UISETP.NE.AND.EX UP0, UPT, UR9, URZ, UPT, UP0 ;  /* 0x000000ff0900728c */ /* 0x000fe4000bf05300 */
[----:B-1----:R-:W-:Y:S02]  /*0080*/  ULOP3.LUT UR48, UR15, 0x1, URZ, 0xc0, !UPT ;  /* 0x000000010f307892 */ /* 0x002fe4000f8ec0ff */
[----:B------:R-:W-:Y:S01]  /*0090*/  ULOP3.LUT UR45, UR15, 0x1, URZ, 0x3c, !UPT ;  /* 0x000000010f2d7892 */ /* 0x000fe2000f8e3cff */
[----:B--2---:R-:W-:-:S05]  /*00a0*/  SHF.R.U32.HI R2, RZ, 0x5, R4 ;  /* 0x00000005ff027819 */ /* 0x004fca0000011604 */
[----:B------:R-:W1:Y:S02]  /*00b0*/  SHFL.IDX PT, R0, R2, RZ, 0x1f ;  /* 0x00001fff02007589 */ /* 0x000e6400000e0000 */
[----:B-1----:R-:W-:Y:S02]  /*00c0*/  R2UR UR14, R0 ;  /* 0x00000000000e72ca */ /* 0x002fe400000e0000 */
[----:B------:R-:W-:-:S05]  /*00d0*/  PRMT R0, RZ, 0x7610, R0 ;  /* 0x00007610ff007816 */ /* 0x000fca0000000000 */
[----:B------:R1:W-:Y:S01]  /*00e0*/  STL.S16 [R1+0x190], R0 ;  /* 0x0001900001007387 */ /* 0x0003e20000100600 */
[----:B------:R-:W-:Y:S07]  /*00f0*/  BRA.U UP0, `(.L_x_0) ;  /* 0x0000000100387547 */ /* 0x000fee000b800000 */
[----:B------:R-:W2:Y:S02]  /*0100*/  LDCU.64 UR4, c[0x0][0x888] ;  /* 0x00011100ff0477ac */ /* 0x000ea40008000a00 */
[----:B--2---:R-:W-:-:S04]  /*0110*/  UISETP.NE.U32.AND UP0, UPT, UR4, URZ, UPT ;  /* 0x000000ff0400728c */ /* 0x004fc8000bf05070 */
[----:B------:R-:W-:-:S09]  /*0120*/  UISETP.NE.AND.EX UP0, UPT, UR5, URZ, UPT, UP0 ;  /* 0x000000ff0500728c */ /* 0x000fd2000bf05300 */
[----:B------:R-:W-:Y:S05]  /*0130*/  BRA.U !UP0, `(.L_x_1) ;  /* 0x0000000108187547 */ /* 0x000fea000b800000 */
[----:B------:R-:W2:Y:S01]  /*0140*/  LDC.64 R6, c[0x0][0x888] ;  /* 0x00022200ff067b82 */ /* 0x000ea20000000a00 */
[----:B------:R-:W2:Y:S02]  /*0150*/  LDCU.64 UR4, c[0x0][0x358] ;  /* 0x00006b00ff0477ac */ /* 0x000ea40008000a00 */
[----:B--2---:R2:W5:Y:S01]  /*0160*/  LDG.E R249, desc[UR4][R6.64] ;  /* 0x0000000406f97981 */ /* 0x004562000c1e1900 */
[----:B-1----:R-:W-:-:S05]  /*0170*/  HFMA2 R0, -RZ, RZ, 0, 5.9604644775390625e-08 ;  /* 0x00000001ff007431 */ /* 0x002fca00000001ff */
[----:B------:R2:W-:Y:S01]  /*0180*/  STL.S16 [R1+0x190], R0 ;  /* 0x0001900001007387 */ /* 0x0005e20000100600 */
[----:B------:R-:W-:Y:S05]  /*0190*/  BRA `(.L_x_0) ;  /* 0x0000000000107947 */ /* 0x000fea0003800000 */
.L_x_1:
[----:B-1----:R-:W-:Y:S01]  /*01a0*/  HFMA2 R0, -RZ, RZ, 0, 5.9604644775390625e-08 ;  /* 0x00000001ff007431 */ /* 0x002fe200000001ff */
[----:B------:R-:W1:Y:S04]  /*01b0*/  LDCU UR4, c[0x0][0x880] ;  /* 0x00011000ff0477ac */ /* 0x000e680008000800 */
[----:B------:R3:W-:Y:S01]  /*01c0*/  STL.S16 [R1+0x190], R0 ;  /* 0x0001900001007387 */ /* 0x0007e20000100600 */
[----:B-1----:R-:W-:-:S07]  /*01d0*/  MOV R249, UR4 ;  /* 0x0000000400f97c02 */ /* 0x002fce0008000f00 */
.L_x_0:
[----:B------:R-:W4:Y:S02]  /*01e0*/  LDCU.64 UR4, c[0x0][0x8b0] ;  /* 0x00011600ff0477ac */ /* 0x000f240008000a00 */
[----:B----4-:R-:W-:-:S04]  /*01f0*/  UISETP.NE.U32.AND UP0, UPT, UR4, URZ, UPT ;  /* 0x000000ff0400728c */ /* 0x010fc8000bf05070 */
[----:B------:R-:W-:-:S09]  /*0200*/  UISETP.NE.AND.EX UP0, UPT, UR5, URZ, UPT, UP0 ;  /* 0x000000ff0500728c */ /* 0x000fd2000bf05300 */
[----:B------:R-:W-:Y:S05]  /*0210*/  BRA.U UP0, `(.L_x_2) ;  /* 0x0000000100287547 */ /* 0x000fea000b800000 */
[----:B------:R-:W4:Y:S02]  /*0220*/  LDCU.64 UR4, c[0x0][0x8a8] ;  /* 0x00011500ff0477ac */ /* 0x000f240008000a00 */
[----:B----4-:R-:W-:-:S04]  /*0230*/  UISETP.NE.U32.AND UP0, UPT, UR4, URZ, UPT ;  /* 0x000000ff0400728c */ /* 0x010fc8000bf05070 */
[----:B------:R-:W-:-:S09]  /*0240*/  UISETP.NE.AND.EX UP0, UPT, UR5, URZ, UPT, UP0 ;  /* 0x000000ff0500728c */ /* 0x000fd2000bf05300 */
[----:B------:R-:W-:Y:S05]  /*0250*/  BRA.U !UP0, `(.L_x_3) ;  /* 0x0000000108107547 */ /* 0x000fea000b800000 */
[----:B--2---:R-:W2:Y:S01]  /*0260*/  LDC.64 R6, c[0x0][0x8a8] ;  /* 0x00022a00ff067b82 */ /* 0x004ea20000000a00 */
[----:B------:R-:W2:Y:S02]  /*0270*/  LDCU.64 UR4, c[0x0][0x358] ;  /* 0x00006b00ff0477ac */ /* 0x000ea40008000a00 */
[----:B--2---:R4:W5:Y:S01]  /*0280*/  LDG.E R248, desc[UR4][R6.64] ;  /* 0x0000000406f87981 */ /* 0x004962000c1e1900 */
[----:B------:R-:W-:Y:S05]  /*0290*/  BRA `(.L_x_2) ;  /* 0x0000000000087947 */ /* 0x000fea0003800000 */
.L_x_3:
[----:B------:R-:W4:Y:S02]  /*02a0*/  LDCU UR4, c[0x0][0x8a0] ;  /* 0x00011400ff0477ac */ /* 0x000f240008000800 */
[----:B----4-:R-:W-:Y:S02]  /*02b0*/  MOV R248, UR4 ;  /* 0x0000000400f87c02 */ /* 0x010fe40008000f00 */
.L_x_2:
[----:B-123--:R-:W-:Y:S01]  /*02c0*/  IMAD.U32 R0, RZ, RZ, UR14 ;  /* 0x0000000eff007e24 */ /* 0x00efe2000f8e00ff */
[----:B------:R-:W-:Y:S04]  /*02d0*/  BSSY.RECONVERGENT B0, `(.L_x_4) ;  /* 0x000000c000007945 */ /* 0x000fe80003800200 */
[C---:B------:R-:W-:Y:S02]  /*02e0*/  ISETP.NE.OR P2, PT, R0.reuse, 0x1, !P1 ;  /* 0x000000010000780c */ /* 0x040fe40004f45670 */
[----:B------:R-:W-:-:S11]  /*02f0*/  ISETP.NE.OR P0, PT, R0, 0x3, !P1 ;  /* 0x000000030000780c */ /* 0x000fd60004f05670 */
[----:B------:R-:W-:Y:S05]  /*0300*/  @P2 BRA `(.L_x_5) ;  /* 0x0000000000202947 */ /* 0x000fea0003800000 */
[----:B------:R-:W1:Y:S02]  /*0310*/  LDCU.64 UR4, c[0x0][0x348] ;  /* 0x00006900ff0477ac */ /* 0x000e640008000a00 */
[----:B-1----:R-:W-:Y:S02]  /*0320*/  UIADD3 UR6, UP1, UPT, UR4, 0x80, URZ ;  /* 0x0000008004067890 */ /* 0x002fe4000ff3e0ff */
[----:B------:R-:W-:Y:S02]  /*0330*/  UIADD3 UR4, UP0, UPT, UR4, 0x180, URZ ;  /* 0x0000018004047890 */ /* 0x000fe4000ff1e0ff */
[----:B------:R-:W-:Y:S02]  /*0340*/  UIADD3.X UR7, UPT, UPT, URZ, UR5, URZ, UP1, !UPT ;  /* 0x00000005ff077290 */ /* 0x000fe40008ffe4ff */
[----:B------:R-:W-:-:S07]  /*0350*/  UIADD3.X UR5, UPT, UPT, URZ, UR5, URZ, UP0, !UPT ;  /* 0x00000005ff057290 */ /* 0x000fce00087fe4ff */
[----:B------:R1:W-:Y:S02]  /*0360*/  UTMACCTL.PF [UR6] ;  /* 0x00000000060079b9 */ /* 0x0003e40008040000 */
[----:B------:R1:W-:Y:S02]  /*0370*/  UTMACCTL.PF [UR4] ;  /* 0x00000000040079b9 */ /* 0x0003e40008040000 */
[----:B-1----:R-:W-:Y:S01]  /*0380*/  NOP ;  /* 0x0000000000007918 */ /* 0x002fe20000000000 */
.L_x_5:
[----:B------:R-:W-:Y:S05]  /*0390*/  BSYNC.RECONVERGENT B0 ;  /* 0x0000000000007941 */ /* 0x000fea0003800200 */
.L_x_4:
[----:B------:R-:W-:Y:S04]  /*03a0*/  BSSY.RECONVERGENT B0, `(.L_x_6) ;  /* 0x000000a000007945 */ /* 0x000fe80003800200 */
        /* <DEDUP_REMOVED lines=9> */
.L_x_7:
[----:B------:R-:W-:Y:S05]  /*0440*/  BSYNC.RECONVERGENT B0 ;  /* 0x0000000000007941 */ /* 0x000fea0003800200 */
.L_x_6:
[----:B------:R-:W1:Y:S01]  /*0450*/  LDCU.64 UR4, c[0x0][0x888] ;  /* 0x00011100ff0477ac */ /* 0x000e620008000a00 */
[----:B------:R-:W-:Y:S02]  /*0460*/  UISETP.EQ.U32.AND UP1, UPT, UR8, URZ, UPT ;  /* 0x000000ff0800728c */ /* 0x000fe4000bf22070 */
[----:B------:R-:W-:Y:S02]  /*0470*/  UPLOP3.LUT UP4, UPT, UPT, UPT, UPT, 0x80, 0x8 ;  /* 0x000000000008789c */ /* 0x000fe40003f8f070 */
[----:B-1----:R-:W-:-:S04]  /*0480*/  UISETP.NE.U32.AND UP0, UPT, UR4, URZ, UPT ;  /* 0x000000ff0400728c */ /* 0x002fc8000bf05070 */
[----:B------:R-:W-:-:S04]  /*0490*/  UISETP.NE.AND.EX UP2, UPT, UR5, URZ, UPT, UP0 ;  /* 0x000000ff0500728c */ /* 0x000fc8000bf45300 */
[----:B------:R-:W-:-:S04]  /*04a0*/  UISETP.EQ.OR.EX UP3, UPT, UR9, URZ, !UP2, UP1 ;  /* 0x000000ff0900728c */ /* 0x000fc8000d762710 */
[----:B------:R-:W-:-:S06]  /*04b0*/  UP2UR UR4, UPR, URZ, 0x8 ;  /* 0x00000008ff047883 */ /* 0x000fcc0008000000 */
[----:B------:R-:W-:-:S05]  /*04c0*/  MOV R0, UR4 ;  /* 0x0000000400007c02 */ /* 0x000fca0008000f00 */
[----:B------:R1:W-:Y:S01]  /*04d0*/  STL [R1+0x194], R0 ;  /* 0x0001940001007387 */ /* 0x0003e20000100800 */
[----:B------:R-:W-:Y:S05]  /*04e0*/  BRA.U !UP3, `(.L_x_8) ;  /* 0x000000010b207547 */ /* 0x000fea000b800000 */
[----:B------:R-:W-:Y:S01]  /*04f0*/  UISETP.NE.U32.AND UP1, UPT, UR8, URZ, UPT ;  /* 0x000000ff0800728c */ /* 0x000fe2000bf25070 */
[----:B-----5:R-:W-:Y:S01]  /*0500*/  FSETP.NEU.AND P0, PT, R249, RZ, PT ;  /* 0x000000fff900720b */ /* 0x020fe20003f0d000 */
[----:B------:R-:W-:Y:S02]  /*0510*/  USEL UR4, URZ, 0xffffffff, UP2 ;  /* 0xffffffffff047887 */ /* 0x000fe40009000000 */
[----:B------:R-:W-:-:S10]  /*0520*/  UISETP.NE.AND.EX UP1, UPT, UR9, URZ, UPT, UP1 ;  /* 0x000000ff0900728c */ /* 0x000fd4000bf25310 */
[----:B------:R-:W-:Y:S01]  /*0530*/  VOTEU.ANY UP0, P0 ;  /* 0x0000000000ff7886 */ /* 0x000fe20000000100 */
[----:B------:R-:W-:-:S04]  /*0540*/  @!UP1 USEL UR4, URZ, 0xffffffff, UP0 ;  /* 0xffffffffff049887 */ /* 0x000fc80008000000 */
[----:B------:R-:W-:-:S04]  /*0550*/  ULOP3.LUT UR4, UR4, 0x1, URZ, 0xc0, !UPT ;  /* 0x0000000104047892 */ /* 0x000fc8000f8ec0ff */
[----:B------:R-:W-:-:S11]  /*0560*/  UISETP.NE.U32.AND UP4, UPT, UR4, 0x1, UPT ;  /* 0x000000010400788c */ /* 0x000fd6000bf85070 */
.L_x_8:
[----:B-1----:R-:W1:Y:S01]  /*0570*/  SHFL.IDX PT, R0, R2, RZ, 0x1f ;  /* 0x00001fff02007589 */ /* 0x002e6200000e0000 */
[----:B------:R-:W-:-:S04]  /*0580*/  UISETP.NE.AND UP0, UPT, UR14, 0x2, UPT ;  /* 0x000000020e00788c */ /* 0x000fc8000bf05270 */
[----:B------:R-:W-:Y:S02]  /*0590*/  UISETP.EQ.AND UP1, UPT, UR48, URZ, !UP0 ;  /* 0x000000ff3000728c */ /* 0x000fe4000c722270 */
[----:B------:R-:W-:-:S04]  /*05a0*/  USEL UR53, URZ, 0x1, UP0 ;  /* 0x00000001ff357887 */ /* 0x000fc80008000000 */
[----:B------:R-:W-:Y:S02]  /*05b0*/  PLOP3.LUT P3, PT, P1, PT, UP1, 0x80, 0x8 ;  /* 0x000000000008781c */ /* 0x000fe40000f6f018 */
[----:B-1----:R-:W-:-:S13]  /*05c0*/  ISETP.NE.AND P0, PT, R0, RZ, PT ;  /* 0x000000ff0000720c */ /* 0x002fda0003f05270 */
[----:B------:R-:W-:Y:S05]  /*05d0*/  @P0 BRA `(.L_x_9) ;  /* 0x00000000003c0947 */ /* 0x000fea0003800000 */
[----:B------:R-:W-:Y:S01]  /*05e0*/  UMOV UR4, 0x400 ;  /* 0x0000040000047882 */ /* 0x000fe20000000000 */
[----:B------:R-:W-:Y:S01]  /*05f0*/  UMOV UR6, 0x1 ;  /* 0x0000000100067882 */ /* 0x000fe20000000000 */
[----:B------:R-:W-:Y:S02]  /*0600*/  ULEA UR4, UR15, UR4, 0x18 ;  /* 0x000000040f047291 */ /* 0x000fe4000f8ec0ff */
[----:B------:R-:W-:-:S04]  /*0610*/  UIADD3 UR6, UPT, UPT, -UR6, 0x100000, URZ ;  /* 0x0010000006067890 */ /* 0x000fc8000fffe1ff */
[----:B------:R-:W-:Y:S02]  /*0620*/  USHF.L.U32 UR7, UR6, 0xb, URZ ;  /* 0x0000000b06077899 */ /* 0x000fe400080006ff */
[----:B------:R-:W-:Y:S01]  /*0630*/  USHF.L.U32 UR6, UR6, 0x1, URZ ;  /* 0x0000000106067899 */ /* 0x000fe200080006ff */
[----:B------:R-:W-:Y:S01]  /*0640*/  ELECT P0, URZ, PT ;  /* 0x0000000000ff782f */ /* 0x000fe20003800000 */
[----:B------:R-:W1:Y:S10]  /*0650*/  FENCE.VIEW.ASYNC.S ;  /* 0x00000000000073c6 */ /* 0x000e740000000000 */
[----:B-1----:R1:W2:Y:S01]  /*0660*/  SYNCS.EXCH.64 URZ, [UR4], UR6 ;  /* 0x0000000604ff75b2 */ /* 0x0022a20008000100 */
[----:B------:R1:W3:Y:S01]  /*0670*/  SYNCS.EXCH.64 URZ, [UR4+0x18], UR6 ;  /* 0x0000180604ff75b2 */ /* 0x0002e20008000100 */
[----:B------:R1:W1:Y:S01]  /*0680*/  SYNCS.EXCH.64 URZ, [UR4+0x8], UR6 ;  /* 0x0000080604ff75b2 */ /* 0x0002620008000100 */
[----:B------:R1:W1:Y:S01]  /*0690*/  SYNCS.EXCH.64 URZ, [UR4+0x20], UR6 ;  /* 0x0000200604ff75b2 */ /* 0x0002620008000100 */
[----:B------:R1:W1:Y:S01]  /*06a0*/  SYNCS.EXCH.64 URZ, [UR4+0x10], UR6 ;  /* 0x0000100604ff75b2 */ /* 0x0002620008000100 */
[----:B------:R1:W1:Y:S01]  /*06b0*/  SYNCS.EXCH.64 URZ, [UR4+0x28], UR6 ;  /* 0x0000280604ff75b2 */ /* 0x0002620008000100 */
[----:B------:R-:W-:Y:S01]  /*06c0*/  NOP ;  /* 0x0000000000007918 */ /* 0x000fe20000000000 */
.L_x_9:
[----:B------:R-:W4:Y:S01]  /*06d0*/  SHFL.IDX PT, R0, R2, RZ, 0x1f ;  /* 0x00001fff02007589 */ /* 0x000f2200000e0000 */
[----:B------:R-:W-:Y:S01]  /*06e0*/  NOP ;  /* 0x0000000000007918 */ /* 0x000fe20000000000 */
[----:B----4-:R-:W-:-:S13]  /*06f0*/  ISETP.NE.AND P0, PT, R0, 0x1, PT ;  /* 0x000000010000780c */ /* 0x010fda0003f05270 */
[----:B------:R-:W-:Y:S05]  /*0700*/  @P0 BRA `(.L_x_10) ;  /* 0x0000000000440947 */ /* 0x000fea0003800000 */
[----:B-1----:R-:W-:Y:S01]  /*0710*/  UMOV UR4, 0x400 ;  /* 0x0000040000047882 */ /* 0x002fe20000000000 */
[----:B------:R-:W-:Y:S01]  /*0720*/  UMOV UR8, 0x20 ;  /* 0x0000002000087882 */ /* 0x000fe20000000000 */
[----:B------:R-:W-:Y:S01]  /*0730*/  UMOV UR6, 0x80 ;  /* 0x0000008000067882 */ /* 0x000fe20000000000 */
[----:B------:R-:W-:Y:S02]  /*0740*/  ULEA UR4, UR15, UR4, 0x18 ;  /* 0x000000040f047291 */ /* 0x000fe4000f8ec0ff */
[----:B------:R-:W-:-:S04]  /*0750*/  UIADD3 UR8, UPT, UPT, -UR8, 0x100000, URZ ;  /* 0x0010000008087890 */ /* 0x000fc8000fffe1ff */
[----:B------:R-:W-:Y:S02]  /*0760*/  USHF.L.U32 UR9, UR8, 0xb, URZ ;  /* 0x0000000b08097899 */ /* 0x000fe400080006ff */
[----:B------:R-:W-:Y:S02]  /*0770*/  USHF.L.U32 UR8, UR8, 0x1, URZ ;  /* 0x0000000108087899 */ /* 0x000fe400080006ff */
[----:B------:R-:W-:-:S04]  /*0780*/  UIADD3 UR6, UPT, UPT, -UR6, 0x100000, URZ ;  /* 0x0010000006067890 */ /* 0x000fc8000fffe1ff */
[----:B------:R-:W-:Y:S02]  /*0790*/  USHF.L.U32 UR7, UR6, 0xb, URZ ;  /* 0x0000000b06077899 */ /* 0x000fe400080006ff */
[----:B------:R-:W-:Y:S01]  /*07a0*/  USHF.L.U32 UR6, UR6, 0x1, URZ ;  /* 0x0000000106067899 */ /* 0x000fe200080006ff */
[----:B------:R-:W-:Y:S01]  /*07b0*/  ELECT P0, URZ, PT ;  /* 0x0000000000ff782f */ /* 0x000fe20003800000 */
[----:B------:R-:W1:Y:S02]  /*07c0*/  FENCE.VIEW.ASYNC.S ;  /* 0x00000000000073c6 */ /* 0x000e640000000000 */
[----:B-1----:R4:W1:Y:S08]  /*07d0*/  SYNCS.EXCH.64 URZ, [UR4+0x30], UR8 ;  /* 0x0000300804ff75b2 */ /* 0x0028700008000100 */
[----:B------:R4:W1:Y:S01]  /*07e0*/  SYNCS.EXCH.64 URZ, [UR4+0x40], UR6 ;  /* 0x0000400604ff75b2 */ /* 0x0008620008000100 */
[----:B------:R4:W1:Y:S01]  /*07f0*/  SYNCS.EXCH.64 URZ, [UR4+0x38], UR8 ;  /* 0x0000380804ff75b2 */ /* 0x0008620008000100 */
[----:B------:R4:W1:Y:S02]  /*0800*/  SYNCS.EXCH.64 URZ, [UR4+0x48], UR6 ;  /* 0x0000480604ff75b2 */ /* 0x0008640008000100 */
[----:B----4-:R-:W-:Y:S01]  /*0810*/  NOP ;  /* 0x0000000000007918 */ /* 0x010fe20000000000 */
.L_x_10:
[----:B------:R-:W4:Y:S01]  /*0820*/  SHFL.IDX PT, R0, R2, RZ, 0x1f ;  /* 0x00001fff02007589 */ /* 0x000f2200000e0000 */
[----:B------:R-:W-:Y:S01]  /*0830*/  NOP ;  /* 0x0000000000007918 */ /* 0x000fe20000000000 */
[----:B----4-:R-:W-:-:S13]  /*0840*/  ISETP.NE.AND P0, PT, R0, 0x3, PT ;  /* 0x000000030000780c */ /* 0x010fda0003f05270 */
[----:B------:R-:W-:Y:S05]  /*0850*/  @P0 BRA `(.L_x_11) ;  /* 0x00000000002c0947 */ /* 0x000fea0003800000 */
[----:B-1----:R-:W-:Y:S01]  /*0860*/  UMOV UR4, 0x400 ;  /* 0x0000040000047882 */ /* 0x002fe20000000000 */
[----:B------:R-:W-:Y:S01]  /*0870*/  UMOV UR6, 0x20 ;  /* 0x0000002000067882 */ /* 0x000fe20000000000 */
[----:B------:R-:W-:Y:S02]  /*0880*/  ULEA UR4, UR15, UR4, 0x18 ;  /* 0x000000040f047291 */ /* 0x000fe4000f8ec0ff */
[----:B------:R-:W-:-:S04]  /*0890*/  UIADD3 UR6, UPT, UPT, -UR6, 0x100000, URZ ;  /* 0x0010000006067890 */ /* 0x000fc8000fffe1ff */
[----:B------:R-:W-:Y:S02]  /*08a0*/  USHF.L.U32 UR7, UR6, 0xb, URZ ;  /* 0x0000000b06077899 */ /* 0x000fe400080006ff */
[----:B------:R-:W-:Y:S01]  /*08b0*/  USHF.L.U32 UR6, UR6, 0x1, URZ ;  /* 0x0000000106067899 */ /* 0x000fe200080006ff */
[----:B------:R-:W-:Y:S01]  /*08c0*/  ELECT P0, URZ, PT ;  /* 0x0000000000ff782f */ /* 0x000fe20003800000 */
[----:B------:R-:W1:Y:S10]  /*08d0*/  FENCE.VIEW.ASYNC.S ;  /* 0x00000000000073c6 */ /* 0x000e740000000000 */
[----:B-1----:R4:W1:Y:S01]  /*08e0*/  SYNCS.EXCH.64 URZ, [UR4+0x50], UR6 ;  /* 0x0000500604ff75b2 */ /* 0x0028620008000100 */
[----:B------:R4:W1:Y:S02]  /*08f0*/  SYNCS.EXCH.64 URZ, [UR4+0x58], UR6 ;  /* 0x0000580604ff75b2 */ /* 0x0008640008000100 */
[----:B----4-:R-:W-:Y:S01]  /*0900*/  NOP ;  /* 0x0000000000007918 */ /* 0x010fe20000000000 */
.L_x_11:
[----:B------:R-:W4:Y:S01]  /*0910*/  SHFL.IDX PT, R0, R2, RZ, 0x1f ;  /* 0x00001fff02007589 */ /* 0x000f2200000e0000 */
[----:B------:R-:W-:Y:S01]  /*0920*/  NOP ;  /* 0x0000000000007918 */ /* 0x000fe20000000000 */
[----:B----4-:R-:W-:-:S13]  /*0930*/  ISETP.NE.AND P0, PT, R0, 0x4, PT ;  /* 0x000000040000780c */ /* 0x010fda0003f05270 */
[----:B------:R-:W-:Y:S05]  /*0940*/  @P0 BRA `(.L_x_12) ;  /* 0x0000000000480947 */ /* 0x000fea0003800000 */
[----:B-1----:R-:W-:Y:S01]  /*0950*/  UMOV UR6, 0x1e0 ;  /* 0x000001e000067882 */ /* 0x002fe20000000000 */
[----:B------:R-:W-:Y:S01]  /*0960*/  UMOV UR4, 0x400 ;  /* 0x0000040000047882 */ /* 0x000fe20000000000 */
[----:B------:R-:W-:Y:S01]  /*0970*/  USEL UR6, UR6, 0x1a0, UP4 ;  /* 0x000001a006067887 */ /* 0x000fe2000a000000 */
        /* <DEDUP_REMOVED lines=15> */
.L_x_12:
        /* <DEDUP_REMOVED lines=21> */
.L_x_13:
[----:B------:R-:W4:Y:S01]  /*0bc0*/  SHFL.IDX PT, R2, R2, RZ, 0x1f ;  /* 0x00001fff02027589 */ /* 0x000f2200000e0000 */
[----:B------:R-:W-:Y:S01]  /*0bd0*/  ISETP.NE.OR P1, PT, RZ, UR14, !P1 ;  /* 0x0000000eff007c0c */ /* 0x000fe2000cf25670 */
        /* <DEDUP_REMOVED lines=12> */
[----:B------:R4:W1:Y:S01]  /*0ca0*/  SYNCS.EXCH.64 URZ, [UR4+0xb0], UR6 ;  /* 0x0000b00604ff75b2 */ /* 0x0008620008000100 */
[----:B------:R4:W1:Y:S01]  /*0cb0*/  SYNCS.EXCH.64 URZ, [UR4+0xa8], UR6 ;  /* 0x0000a80604ff75b2 */ /* 0x0008620008000100 */
[----:B------:R4:W1:Y:S02]  /*0cc0*/  SYNCS.EXCH.64 URZ, [UR4+0xb8], UR6 ;  /* 0x0000b80604ff75b2 */ /* 0x0008640008000100 */
[----:B----4-:R-:W-:Y:S01]  /*0cd0*/  NOP ;  /* 0x0000000000007918 */ /* 0x010fe20000000000 */
.L_x_14:
[----:B------:R-:W-:Y:S01]  /*0ce0*/  VOTEU.ALL UP0, P1 ;  /* 0x0000000000ff7886 */ /* 0x000fe20000800000 */
[----:B-1----:R-:W-:Y:S01]  /*0cf0*/  UMOV UR4, 0x20 ;  /* 0x0000002000047882 */ /* 0x002fe20000000000 */
[----:B------:R-:W1:Y:S01]  /*0d00*/  LDCU UR7, c[0x0][0x36c] ;  /* 0x00006d80ff0777ac */ /* 0x000e620008000800 */
[----:B------:R-:W-:Y:S01]  /*0d10*/  NOP ;  /* 0x0000000000007918 */ /* 0x000fe20000000000 */
[----:B------:R-:W-:Y:S01]  /*0d20*/  LOP3.LUT R0, R4, 0x1f, RZ, 0xc0, !PT ;  /* 0x0000001f04007812 */ /* 0x000fe200078ec0ff */
[----:B------:R-:W-:Y:S01]  /*0d30*/  @!UP0 UMOV UR6, 0x400 ;  /* 0x0000040000068882 */ /* 0x000fe20000000000 */
[----:B------:R-:W-:-:S04]  /*0d40*/  @!UP0 UIADD3 UR4, UPT, UPT, -UR4, 0x100000, URZ ;  /* 0x0010000004048890 */ /* 0x000fc8000fffe1ff */
[----:B------:R-:W-:Y:S02]  /*0d50*/  @!UP0 USHF.L.U32 UR5, UR4, 0xb, URZ ;  /* 0x0000000b04058899 */ /* 0x000fe400080006ff */
[----:B------:R-:W-:Y:S02]  /*0d60*/  @!UP0 USHF.L.U32 UR4, UR4, 0x1, URZ ;  /* 0x0000000104048899 */ /* 0x000fe400080006ff */
[----:B------:R-:W-:Y:S01]  /*0d70*/  @!UP0 ULEA UR6, UR15, UR6, 0x18 ;  /* 0x000000060f068291 */ /* 0x000fe2000f8ec0ff */
[----:B------:R-:W-:Y:S01]  /*0d80*/  VOTEU.ALL UP0, P1 ;  /* 0x0000000000ff7886 */ /* 0x000fe20000800000 */
[----:B------:R-:W-:Y:S02]  /*0d90*/  UISETP.NE.AND UP5, UPT, UR14, URZ, UPT ;  /* 0x000000ff0e00728c */ /* 0x000fe4000bfa5270 */
[----:B-1----:R-:W-:Y:S01]  /*0da0*/  UISETP.EQ.U32.AND UP6, UPT, UR7, 0x1, UPT ;  /* 0x000000010700788c */ /* 0x002fe2000bfc2070 */
[----:B------:R-:W1:Y:S07]  /*0db0*/  FENCE.VIEW.ASYNC.S ;  /* 0x00000000000073c6 */ /* 0x000e6e0000000000 */
[----:B-1----:R1:W4:Y:S01]  /*0dc0*/  @!UP0 SYNCS.EXCH.64 URZ, [UR6+0xc0], UR4 ;  /* 0x0000c00406ff85b2 */ /* 0x0023220008000100 */
[----:B------:R-:W-:Y:S05]  /*0dd0*/  BRA.U !UP6, `(.L_x_15) ;  /* 0x000000010e087547 */ /* 0x000fea000b800000 */
[----:B--234-:R-:W-:Y:S01]  /*0de0*/  UCGABAR_ARV ;  /* 0x00000000000079c7 */ /* 0x01cfe20008000000 */
[----:B------:R-:W-:Y:S05]  /*0df0*/  BRA `(.L_x_16) ;  /* 0x0000000000047947 */ /* 0x000fea0003800000 */
.L_x_15:
[----:B--234-:R-:W-:Y:S01]  /*0e00*/  NOP ;  /* 0x0000000000007918 */ /* 0x01cfe20000000000 */
.L_x_16:
[----:B------:R-:W2:Y:S01]  /*0e10*/  S2UR UR23, SR_CTAID.X ;  /* 0x00000000001779c3 */ /* 0x000ea20000002500 */
[----:B------:R-:W-:-:S05]  /*0e20*/  CS2R.32 R3, SR_CgaSize ;  /* 0x0000000000037805 */ /* 0x000fca0000008a00 */
[----:B------:R-:W-:-:S05]  /*0e30*/  IMAD R3, R3, -0xa0, RZ ;  /* 0xffffff6003037824 */ /* 0x000fca00078e02ff */
[----:B-1----:R-:W-:-:S14]  /*0e40*/  R2UR UR5, R3 ;  /* 0x00000000030572ca */ /* 0x002fdc00000e0000 */
[----:B------:R-:W1:Y:S01]  /*0e50*/  LDCU UR5, c[0x0][UR5+0x2b0] ;  /* 0x00005600050577ac */ /* 0x000e620008000800 */
[----:B------:R-:W-:-:S05]  /*0e60*/  CS2R.32 R3, SR_CgaSize ;  /* 0x0000000000037805 */ /* 0x000fca0000008a00 */
[----:B------:R-:W-:-:S05]  /*0e70*/  IMAD R3, R3, -0xa0, RZ ;  /* 0xffffff6003037824 */ /* 0x000fca00078e02ff */
[----:B------:R-:W-:-:S14]  /*0e80*/  R2UR UR4, R3 ;  /* 0x00000000030472ca */ /* 0x000fdc00000e0000 */
[----:B------:R-:W3:Y:S01]  /*0e90*/  LDCU UR4, c[0x0][UR4+0x2b4] ;  /* 0x00005680040477ac */ /* 0x000ee20008000800 */
[----:B------:R-:W4:Y:S01]  /*0ea0*/  S2UR UR7, SR_CTAID.Y ;  /* 0x00000000000779c3 */ /* 0x000f220000002600 */
[----:B------:R-:W3:Y:S01]  /*0eb0*/  LDCU UR20, c[0x0][0xb24] ;  /* 0x00016480ff1477ac */ /* 0x000ee20008000800 */
[----:B------:R-:W-:-:S05]  /*0ec0*/  CS2R.32 R3, SR_CgaSize ;  /* 0x0000000000037805 */ /* 0x000fca0000008a00 */
[----:B------:R-:W-:-:S05]  /*0ed0*/  IMAD R3, R3, -0xa0, RZ ;  /* 0xffffff6003037824 */ /* 0x000fca00078e02ff */
[----:B------:R-:W-:-:S14]  /*0ee0*/  R2UR UR60, R3 ;  /* 0x00000000033c72ca */ /* 0x000fdc00000e0000 */
[----:B------:R-:W4:Y:S01]  /*0ef0*/  LDCU UR60, c[0x0][UR60+0x2a0] ;  /* 0x000054003c3c77ac */ /* 0x000f220008000800 */
[----:B------:R-:W1:Y:S01]  /*0f00*/  S2UR UR36, SR_CTAID.Z ;  /* 0x00000000002479c3 */ /* 0x000e620000002700 */
[----:B------:R-:W-:-:S05]  /*0f10*/  CS2R.32 R3, SR_CgaSize ;  /* 0x0000000000037805 */ /* 0x000fca0000008a00 */
[----:B------:R-:W-:-:S05]  /*0f20*/  IMAD R3, R3, -0xa0, RZ ;  /* 0xffffff6003037824 */ /* 0x000fca00078e02ff */
[----:B------:R-:W-:-:S14]  /*0f30*/  R2UR UR61, R3 ;  /* 0x00000000033d72ca */ /* 0x000fdc00000e0000 */
[----:B------:R-:W4:Y:S01]  /*0f40*/  LDCU UR61, c[0x0][UR61+0x2a4] ;  /* 0x000054803d3d77ac */ /* 0x000f220008000800 */
[----:B------:R-:W4:Y:S01]  /*0f50*/  LDCU UR21, c[0x0][0xb24] ;  /* 0x00016480ff1577ac */ /* 0x000f220008000800 */
[----:B--2---:R-:W-:Y:S01]  /*0f60*/  I2FP.F32.U32 R3, UR23 ;  /* 0x0000001700037c45 */ /* 0x004fe20008201000 */
[----:B------:R-:W2:Y:S04]  /*0f70*/  LDCU UR25, c[0x0][0xb30] ;  /* 0x00016600ff1977ac */ /* 0x000ea80008000800 */
[----:B-1----:R-:W-:Y:S01]  /*0f80*/  FMUL R3, R3, UR5 ;  /* 0x0000000503037c20 */ /* 0x002fe20008400000 */
[----:B---3--:R-:W-:Y:S01]  /*0f90*/  UISETP.GE.AND UP1, UPT, UR20, 0x1, UPT ;  /* 0x000000011400788c */ /* 0x008fe2000bf26270 */
[----:B----4-:R-:W-:Y:S01]  /*0fa0*/  I2FP.F32.U32 R2, UR7 ;  /* 0x0000000700027c45 */ /* 0x010fe20008201000 */
[----:B------:R-:W-:Y:S01]  /*0fb0*/  UMOV UR47, UR7 ;  /* 0x00000007002f7c82 */ /* 0x000fe20008000000 */
[----:B------:R-:W-:-:S02]  /*0fc0*/  UMOV UR46, UR23 ;  /* 0x00000017002e7c82 */ /* 0x000fc40008000000 */
[----:B------:R-:W1:Y:S01]  /*0fd0*/  F2I.U32.TRUNC.NTZ R3, R3 ;  /* 0x0000000300037305 */ /* 0x000e62000020f000 */
[----:B------:R-:W-:-:S07]  /*0fe0*/  FMUL R2, R2, UR4 ;  /* 0x0000000402027c20 */ /* 0x000fce0008400000 */
[----:B------:R-:W3:Y:S01]  /*0ff0*/  F2I.U32.TRUNC.NTZ R2, R2 ;  /* 0x0000000200027305 */ /* 0x000ee2000020f000 */
[----:B-1----:R-:W-:Y:S02]  /*1000*/  R2UR UR4, R3 ;  /* 0x00000000030472ca */ /* 0x002fe400000e0000 */
[----:B------:R-:W-:Y:S02]  /*1010*/  PRMT R3, RZ, 0x7610, R3 ;  /* 0x00007610ff037816 */ /* 0x000fe40000000003 */
[----:B---3--:R-:W-:Y:S02]  /*1020*/  R2UR UR6, R2 ;  /* 0x00000000020672ca */ /* 0x008fe400000e0000 */
[----:B------:R-:W-:-:S07]  /*1030*/  PRMT R2, RZ, 0x7610, R2 ;  /* 0x00007610ff027816 */ /* 0x000fce0000000002 */
[----:B------:R-:W-:-:S04]  /*1040*/  UIADD3 UR5, UPT, UPT, -UR4, URZ, URZ ;  /* 0x000000ff04057290 */ /* 0x000fc8000fffe1ff */
[----:B------:R-:W-:Y:S02]  /*1050*/  UIMAD UR60, UR60, UR5, UR23 ;  /* 0x000000053c3c72a4 */ /* 0x000fe4000f8e0217 */
[----:B------:R-:W-:-:S04]  /*1060*/  UIADD3 UR4, UPT, UPT, -UR6, URZ, URZ ;  /* 0x000000ff06047290 */ /* 0x000fc8000fffe1ff */
[----:B------:R-:W-:Y:S01]  /*1070*/  UIMAD UR61, UR61, UR4, UR7 ;  /* 0x000000043d3d72a4 */ /* 0x000fe2000f8e0207 */
[----:B--2---:R-:W-:Y:S11]  /*1080*/  BRA.U UP5, `(.L_x_17) ;  /* 0x0000000105287547 */ /* 0x004ff6000b800000 */
[----:B------:R-:W-:Y:S02]  /*1090*/  UISETP.NE.AND UP0, UPT, UR61, URZ, UPT ;  /* 0x000000ff3d00728c */ /* 0x000fe4000bf05270 */
[----:B------:R-:W-:Y:S02]  /*10a0*/  ULOP3.LUT UR4, UR60, 0xfffffffe, URZ, 0xc0, !UPT ;  /* 0xfffffffe3c047892 */ /* 0x000fe4000f8ec0ff */
[----:B------:R-:W-:Y:S01]  /*10b0*/  UISETP.LT.U32.OR UP0, UPT, UR60, 0x2, !UP0 ;  /* 0x000000023c00788c */ /* 0x000fe2000c701470 */
[----:B------:R-:W-:-:S03]  /*10c0*/  UMOV UR7, 0x3 ;  /* 0x0000000300077882 */ /* 0x000fc60000000000 */
[----:B------:R-:W-:Y:S02]  /*10d0*/  USEL UR6, URZ, 0x1, !UP0 ;  /* 0x00000001ff067887 */ /* 0x000fe4000c000000 */
[----:B------:R-:W-:Y:S02]  /*10e0*/  USEL UR5, URZ, 0x2, !UP0 ;  /* 0x00000002ff057887 */ /* 0x000fe4000c000000 */
[----:B------:R-:W-:Y:S02]  /*10f0*/  USHF.L.U32 UR4, UR7, UR4, URZ ;  /* 0x0000000407047299 */ /* 0x000fe400080006ff */
[----:B------:R-:W-:-:S04]  /*1100*/  UIADD3 UR5, UPT, UPT, UR6, UR5, URZ ;  /* 0x0000000506057290 */ /* 0x000fc8000fffe0ff */
[----:B------:R-:W-:Y:S02]  /*1110*/  MOV R2, UR4 ;  /* 0x0000000400027c02 */ /* 0x000fe40008000f00 */
[----:B------:R-:W-:Y:S02]  /*1120*/  MOV R3, UR5 ;  /* 0x0000000500037c02 */ /* 0x000fe40008000f00 */
.L_x_17:
[----:B------:R-:W-:Y:S05]  /*1130*/  BRA.U !UP1, `(.L_x_18) ;  /* 0x0000000109d47547 */ /* 0x000fea000b800000 */
[----:B------:R-:W1:Y:S01]  /*1140*/  LDCU.128 UR16, c[0x0][0xb10] ;  /* 0x00016200ff1077ac */ /* 0x000e620008000c00 */
[----:B------:R-:W2:Y:S01]  /*1150*/  LDCU UR6, c[0x0][0x370] ;  /* 0x00006e00ff0677ac */ /* 0x000ea20008000800 */
[----:B------:R-:W3:Y:S01]  /*1160*/  LDCU UR7, c[0x0][0x374] ;  /* 0x00006e80ff0777ac */ /* 0x000ee20008000800 */
[----:B------:R-:W4:Y:S01]  /*1170*/  LDCU UR22, c[0x0][0xb0c] ;  /* 0x00016180ff1677ac */ /* 0x000f220008000800 */
[----:B------:R-:W4:Y:S01]  /*1180*/  LDCU UR24, c[0x0][0xb20] ;  /* 0x00016400ff1877ac */ /* 0x000f220008000800 */
[----:B------:R-:W4:Y:S01]  /*1190*/  LDCU.64 UR8, c[0x0][0xb28] ;  /* 0x00016500ff0877ac */ /* 0x000f220008000a00 */
[----:B-1----:R-:W-:Y:S02]  /*11a0*/  UISETP.NE.AND UP3, UPT, UR18, 0x1, UPT ;  /* 0x000000011200788c */ /* 0x002fe4000bf65270 */
[----:B---3--:R-:W-:Y:S02]  /*11b0*/  UIMAD.WIDE.U32 UR10, UR7, UR19, URZ ;  /* 0x00000013070a72a5 */ /* 0x008fe4000f8e00ff */
[----:B--2---:R-:W-:-:S02]  /*11c0*/  UIMAD.WIDE.U32 UR12, UR6, UR16, URZ ;  /* 0x00000010060c72a5 */ /* 0x004fc4000f8e00ff */
[----:B----4-:R-:W-:Y:S02]  /*11d0*/  UISETP.NE.AND UP0, UPT, UR22, 0x1, UPT ;  /* 0x000000011600788c */ /* 0x010fe4000bf05270 */
[----:B------:R-:W-:Y:S01]  /*11e0*/  UIMAD.WIDE.U32 UR4, UR23, UR16, URZ ;  /* 0x00000010170472a5 */ /* 0x000fe2000f8e00ff */
[----:B------:R-:W-:Y:S02]  /*11f0*/  UMOV UR10, UR11 ;  /* 0x0000000b000a7c82 */ /* 0x000fe40008000000 */
[----:B------:R-:W-:Y:S01]  /*1200*/  UMOV UR12, UR13 ;  /* 0x0000000d000c7c82 */ /* 0x000fe20008000000 */
[----:B------:R-:W-:Y:S02]  /*1210*/  @UP3 USHF.R.U32.HI UR7, URZ, UR24, UR10 ;  /* 0x00000018ff073299 */ /* 0x000fe4000801160a */
[----:B------:R-:W-:Y:S01]  /*1220*/  UISETP.NE.AND UP1, UPT, UR20, 0x1, UPT ;  /* 0x000000011400788c */ /* 0x000fe2000bf25270 */
[----:B------:R-:W-:Y:S02]  /*1230*/  UMOV UR4, UR5 ;  /* 0x0000000500047c82 */ /* 0x000fe40008000000 */
[----:B------:R-:W-:-:S02]  /*1240*/  @UP0 USHF.R.U32.HI UR6, URZ, UR17, UR12 ;  /* 0x00000011ff060299 */ /* 0x000fc4000801160c */
[----:B------:R-:W-:Y:S02]  /*1250*/  USHF.R.U32.HI UR4, URZ, UR17, UR4 ;  /* 0x00000011ff047299 */ /* 0x000fe40008011604 */
[----:B------:R-:W-:Y:S02]  /*1260*/  UIMAD.WIDE.U32 UR12, UR47, UR19, URZ ;  /* 0x000000132f0c72a5 */ /* 0x000fe4000f8e00ff */
[----:B------:R-:W-:Y:S02]  /*1270*/  UIMAD.WIDE.U32 UR10, UR7, UR8, URZ ;  /* 0x00000008070a72a5 */ /* 0x000fe4000f8e00ff */
[----:B------:R-:W-:Y:S02]  /*1280*/  UIMAD.WIDE.U32 UR16, UR6, UR8, URZ ;  /* 0x00000008061072a5 */ /* 0x000fe4000f8e00ff */
[----:B------:R-:W-:-:S03]  /*1290*/  USEL UR5, UR23, UR4, !UP0 ;  /* 0x0000000417057287 */ /* 0x000fc6000c000000 */
[----:B------:R-:W-:Y:S01]  /*12a0*/  UMOV UR4, UR13 ;  /* 0x0000000d00047c82 */ /* 0x000fe20008000000 */
[----:B------:R-:W-:Y:S01]  /*12b0*/  UMOV UR10, UR11 ;  /* 0x0000000b000a7c82 */ /* 0x000fe20008000000 */
[----:B------:R-:W-:Y:S02]  /*12c0*/  USHF.R.U32.HI UR4, URZ, UR24, UR4 ;  /* 0x00000018ff047299 */ /* 0x000fe40008011604 */
[----:B------:R-:W-:Y:S01]  /*12d0*/  @UP1 USHF.R.U32.HI UR7, URZ, UR9, UR10 ;  /* 0x00000009ff071299 */ /* 0x000fe2000801160a */
[----:B------:R-:W-:Y:S01]  /*12e0*/  UMOV UR16, UR17 ;  /* 0x0000001100107c82 */ /* 0x000fe20008000000 */
[----:B------:R-:W-:Y:S02]  /*12f0*/  USEL UR4, UR47, UR4, !UP3 ;  /* 0x000000042f047287 */ /* 0x000fe4000d800000 */
[----:B------:R-:W-:Y:S02]  /*1300*/  @UP1 USHF.R.U32.HI UR6, URZ, UR9, UR16 ;  /* 0x00000009ff061299 */ /* 0x000fe40008011610 */
[----:B------:R-:W-:-:S02]  /*1310*/  UIMAD UR7, UR7, UR20, URZ ;  /* 0x00000014070772a4 */ /* 0x000fc4000f8e02ff */
[----:B------:R-:W-:Y:S02]  /*1320*/  UIMAD UR12, UR6, UR20, URZ ;  /* 0x00000014060c72a4 */ /* 0x000fe4000f8e02ff */
[----:B------:R-:W-:Y:S02]  /*1330*/  UISETP.GE.AND UP0, UPT, UR4, UR7, UPT ;  /* 0x000000070400728c */ /* 0x000fe4000bf06270 */
[----:B------:R-:W-:Y:S02]  /*1340*/  UIMAD.WIDE.U32 UR10, UR4, UR8, URZ ;  /* 0x00000008040a72a5 */ /* 0x000fe4000f8e00ff */
[----:B------:R-:W-:Y:S02]  /*1350*/  UISETP.GE.OR UP0, UPT, UR5, UR12, UP0 ;  /* 0x0000000c0500728c */ /* 0x000fe40008706670 */
[----:B------:R-:W-:Y:S02]  /*1360*/  UIMAD.WIDE.U32 UR12, UR5, UR8, URZ ;  /* 0x00000008050c72a5 */ /* 0x000fe4000f8e00ff */
[----:B------:R-:W-:Y:S01]  /*1370*/  UIADD3 UR10, UPT, UPT, -UR4, URZ, URZ ;  /* 0x000000ff040a7290 */ /* 0x000fe2000fffe1ff */
[----:B------:R-:W-:Y:S01]  /*1380*/  UMOV UR8, UR11 ;  /* 0x0000000b00087c82 */ /* 0x000fe20008000000 */
[----:B------:R-:W-:-:S02]  /*1390*/  UIADD3 UR46, UPT, UPT, -UR5, URZ, URZ ;  /* 0x000000ff052e7290 */ /* 0x000fc4000fffe1ff */
[----:B------:R-:W-:-:S03]  /*13a0*/  USHF.R.U32.HI UR8, URZ, UR9, UR8 ;  /* 0x00000009ff087299 */ /* 0x000fc60008011608 */
[----:B------:R-:W-:Y:S01]  /*13b0*/  @!UP0 UMOV UR7, UR13 ;  /* 0x0000000d00078c82 */ /* 0x000fe20008000000 */
[----:B------:R-:W-:Y:S02]  /*13c0*/  UIMAD UR47, UR18, UR10, UR47 ;  /* 0x0000000a122f72a4 */ /* 0x000fe4000f8e022f */
[----:B------:R-:W-:Y:S02]  /*13d0*/  USEL UR8, UR4, UR8, !UP1 ;  /* 0x0000000804087287 */ /* 0x000fe4000c800000 */
[----:B------:R-:W-:Y:S02]  /*13e0*/  @!UP0 USHF.R.U32.HI UR7, URZ, UR9, UR7 ;  /* 0x00000009ff078299 */ /* 0x000fe40008011607 */
[----:B------:R-:W-:Y:S02]  /*13f0*/  UIADD3 UR9, UPT, UPT, -UR8, URZ, URZ ;  /* 0x000000ff08097290 */ /* 0x000fe4000fffe1ff */
[----:B------:R-:W-:Y:S02]  /*1400*/  @!UP0 USEL UR7, UR5, UR7, !UP1 ;  /* 0x0000000705078287 */ /* 0x000fe4000c800000 */
[----:B------:R-:W-:-:S02]  /*1410*/  UIMAD UR9, UR20, UR9, UR4 ;  /* 0x00000009140972a4 */ /* 0x000fc4000f8e0204 */
[----:B------:R-:W-:Y:S02]  /*1420*/  @!UP0 UIADD3 UR8, UPT, UPT, UR8, -UR7, URZ ;  /* 0x8000000708088290 */ /* 0x000fe4000fffe0ff */
[----:B------:R-:W-:Y:S02]  /*1430*/  @!UP0 UIMAD UR6, UR9, UR6, UR7 ;  /* 0x00000006090682a4 */ /* 0x000fe4000f8e0207 */
[----:B------:R-:W-:Y:S02]  /*1440*/  @!UP0 UIMAD UR4, UR8, UR20, UR5 ;  /* 0x00000014080482a4 */ /* 0x000fe4000f8e0205 */
[----:B------:R-:W-:Y:S02]  /*1450*/  UIMAD UR46, UR22, UR46, UR23 ;  /* 0x0000002e162e72a4 */ /* 0x000fe4000f8e0217 */
[----:B------:R-:W-:Y:S01]  /*1460*/  UIMAD UR47, UR4, UR18, UR47 ;  /* 0x00000012042f72a4 */ /* 0x000fe2000f8e022f */
[----:B------:R-:W-:Y:S02]  /*1470*/  @!UP0 UMOV UR5, UR6 ;  /* 0x0000000600058c82 */ /* 0x000fe40008000000 */
[----:B------:R-:W-:-:S12]  /*1480*/  UIMAD UR46, UR5, UR22, UR46 ;  /* 0x00000016052e72a4 */ /* 0x000fd8000f8e022e */
.L_x_18:
[----:B------:R-:W-:Y:S02]  /*1490*/  UISETP.NE.AND UP1, UPT, UR25, 0x1, UPT ;  /* 0x000000011900788c */ /* 0x000fe4000bf25270 */
[----:B------:R-:W-:-:S07]  /*14a0*/  UISETP.NE.AND UP0, UPT, UR14, 0x2, UPT ;  /* 0x000000020e00788c */ /* 0x000fce000bf05270 */
[----:B------:R-:W-:Y:S05]  /*14b0*/  BRA.U UP1, `(.L_x_19) ;  /* 0x0000000101407547 */ /* 0x000fea000b800000 */
[----:B------:R-:W1:Y:S01]  /*14c0*/  LDCU.128 UR8, c[0x0][0xb10] ;  /* 0x00016200ff0877ac */ /* 0x000e620008000c00 */
[----:B------:R-:W2:Y:S01]  /*14d0*/  LDCU UR12, c[0x0][0xb0c] ;  /* 0x00016180ff0c77ac */ /* 0x000ea20008000800 */
[----:B------:R-:W3:Y:S01]  /*14e0*/  LDCU UR13, c[0x0][0xb20] ;  /* 0x00016400ff0d77ac */ /* 0x000ee20008000800 */
[----:B-1----:R-:W-:Y:S02]  /*14f0*/  UIMAD.WIDE.U32 UR4, UR46, UR8, URZ ;  /* 0x000000082e0472a5 */ /* 0x002fe4000f8e00ff */
[----:B------:R-:W-:Y:S02]  /*1500*/  UIMAD.WIDE.U32 UR6, UR47, UR11, URZ ;  /* 0x0000000b2f0672a5 */ /* 0x000fe4000f8e00ff */
[----:B--2---:R-:W-:Y:S02]  /*1510*/  UISETP.NE.AND UP1, UPT, UR12, 0x1, UPT ;  /* 0x000000010c00788c */ /* 0x004fe4000bf25270 */
[----:B------:R-:W-:-:S03]  /*1520*/  USHF.R.U32.HI UR5, URZ, UR9, UR5 ;  /* 0x00000009ff057299 */ /* 0x000fc60008011605 */
[----:B------:R-:W-:Y:S01]  /*1530*/  UMOV UR4, UR7 ;  /* 0x0000000700047c82 */ /* 0x000fe20008000000 */
[----:B------:R-:W-:Y:S02]  /*1540*/  USEL UR5, UR46, UR5, !UP1 ;  /* 0x000000052e057287 */ /* 0x000fe4000c800000 */
[----:B------:R-:W-:Y:S02]  /*1550*/  UISETP.NE.AND UP1, UPT, UR10, 0x1, UPT ;  /* 0x000000010a00788c */ /* 0x000fe4000bf25270 */
[----:B---3--:R-:W-:-:S04]  /*1560*/  USHF.R.U32.HI UR4, URZ, UR13, UR4 ;  /* 0x0000000dff047299 */ /* 0x008fc80008011604 */
[----:B------:R-:W-:-:S04]  /*1570*/  USEL UR4, UR47, UR4, !UP1 ;  /* 0x000000042f047287 */ /* 0x000fc8000c800000 */
[----:B------:R-:W-:Y:S02]  /*1580*/  UIADD3 UR6, UPT, UPT, -UR4, UR5, URZ ;  /* 0x0000000504067290 */ /* 0x000fe4000fffe1ff */
[----:B------:R-:W-:Y:S02]  /*1590*/  UIADD3 UR4, UPT, UPT, UR4, -UR5, URZ ;  /* 0x8000000504047290 */ /* 0x000fe4000fffe0ff */
[----:B------:R-:W-:Y:S02]  /*15a0*/  UIMAD UR47, UR6, UR10, UR47 ;  /* 0x0000000a062f72a4 */ /* 0x000fe4000f8e022f */
[----:B------:R-:W-:-:S12]  /*15b0*/  UIMAD UR46, UR4, UR12, UR46 ;  /* 0x0000000c042e72a4 */ /* 0x000fd8000f8e022e */
.L_x_19:
[----:B------:R-:W-:Y:S05]  /*15c0*/  BRA.U !UP6, `(.L_x_20) ;  /* 0x000000010e0c7547 */ /* 0x000fea000b800000 */
[----:B------:R-:W-:Y:S01]  /*15d0*/  UCGABAR_WAIT ;  /* 0x0000000000007dc7 */ /* 0x000fe20008000000 */
[----:B------:R-:W-:Y:S01]  /*15e0*/  CCTL.IVALL ;  /* 0x00000000ff00798f */ /* 0x000fe20002000000 */
[----:B------:R-:W-:Y:S05]  /*15f0*/  BRA `(.L_x_21) ;  /* 0x0000000000047947 */ /* 0x000fea0003800000 */
.L_x_20:
[----:B------:R-:W-:Y:S06]  /*1600*/  BAR.SYNC.DEFER_BLOCKING 0x0 ;  /* 0x0000000000007b1d */ /* 0x000fec0000010000 */
.L_x_21:
[----:B------:R-:W-:Y:S05]  /*1610*/  BRA.U UP0, `(.L_x_22) ;  /* 0x0000001100b47547 */ /* 0x000fea000b800000 */
[----:B------:R-:W1:Y:S01]  /*1620*/  LDCU UR6, c[0x0][0x38c] ;  /* 0x00007180ff0677ac */ /* 0x000e620008000800 */
[----:B------:R-:W-:Y:S01]  /*1630*/  PLOP3.LUT P1, PT, PT, PT, UP4, 0x80, 0x8 ;  /* 0x000000000008781c */ /* 0x000fe20003f2f048 */
[----:B------:R-:W-:Y:S01]  /*1640*/  IMAD.MOV.U32 R12, RZ, RZ, 0x1 ;  /* 0x00000001ff0c7424 */ /* 0x000fe200078e00ff */
[----:B------:R-:W-:Y:S02]  /*1650*/  ISETP.NE.AND P2, PT, R0, RZ, P3 ;  /* 0x000000ff0000720c */ /* 0x000fe40001f45270 */
[----:B------:R-:W-:Y:S02]  /*1660*/  CS2R R10, SRZ ;  /* 0x00000000000a7805 */ /* 0x000fe4000001ff00 */
[----:B------:R-:W-:Y:S01]  /*1670*/  PLOP3.LUT P1, PT, P1, PT, PT, 0x8, 0x80 ;  /* 0x000000000080781c */ /* 0x000fe20000f2e170 */
[----:B------:R-:W-:Y:S01]  /*1680*/  IMAD.MOV.U32 R9, RZ, RZ, RZ ;  /* 0x000000ffff097224 */ /* 0x000fe200078e00ff */
[----:B------:R-:W2:Y:S01]  /*1690*/  LDCU UR39, c[0x0][0x370] ;  /* 0x00006e00ff2777ac */ /* 0x000ea20008000800 */
[----:B------:R-:W-:Y:S01]  /*16a0*/  IMAD.MOV.U32 R8, RZ, RZ, 0x1 ;  /* 0x00000001ff087424 */ /* 0x000fe200078e00ff */
[----:B------:R-:W-:Y:S01]  /*16b0*/  ULOP3.LUT UR48, UR23, 0x1, URZ, 0xc0, !UPT ;  /* 0x0000000117307892 */ /* 0x000fe2000f8ec0ff */
[----:B------:R-:W3:Y:S01]  /*16c0*/  LDCU.64 UR26, c[0x0][0x348] ;  /* 0x00006900ff1a77ac */ /* 0x000ee20008000a00 */
[----:B------:R-:W-:-:S02]  /*16d0*/  USHF.L.U32 UR45, UR23, 0x7, URZ ;  /* 0x00000007172d7899 */ /* 0x000fc400080006ff */
[----:B-1----:R-:W-:Y:S02]  /*16e0*/  UIADD3 UR5, UPT, UPT, UR6, 0x3f, URZ ;  /* 0x0000003f06057890 */ /* 0x002fe4000fffe0ff */
[----:B------:R-:W-:Y:S02]  /*16f0*/  UIADD3 UR44, UPT, UPT, UR6, 0x7e, URZ ;  /* 0x0000007e062c7890 */ /* 0x000fe4000fffe0ff */
[----:B------:R-:W-:Y:S01]  /*1700*/  USHF.R.S32.HI UR4, URZ, 0x1f, UR5 ;  /* 0x0000001fff047899 */ /* 0x000fe20008011405 */
[----:B------:R-:W1:Y:S03]  /*1710*/  LDCU UR38, c[0x0][0x374] ;  /* 0x00006e80ff2677ac */ /* 0x000e660008000800 */
[----:B------:R-:W-:Y:S02]  /*1720*/  ULEA.HI UR4, UR4, UR5, URZ, 0x6 ;  /* 0x0000000504047291 */ /* 0x000fe4000f8f30ff */
[----:B------:R-:W-:-:S02]  /*1730*/  UIADD3 UR5, UPT, UPT, UR6, -0x1, URZ ;  /* 0xffffffff06057890 */ /* 0x000fc4000fffe0ff */
[----:B------:R-:W-:Y:S02]  /*1740*/  USHF.R.S32.HI UR41, URZ, 0x6, UR4 ;  /* 0x00000006ff297899 */ /* 0x000fe40008011404 */
[----:B------:R-:W-:Y:S02]  /*1750*/  UISETP.GE.U32.AND UP1, UPT, UR5, -0x7f, UPT ;  /* 0xffffff810500788c */ /* 0x000fe4000bf26070 */
[----:B------:R-:W-:Y:S01]  /*1760*/  UISETP.LT.U32.AND UP0, UPT, UR41, 0x3, UPT ;  /* 0x000000032900788c */ /* 0x000fe2000bf01070 */
[----:B------:R-:W-:-:S03]  /*1770*/  UMOV UR6, URZ ;  /* 0x000000ff00067c82 */ /* 0x000fc60008000000 */
[----:B------:R-:W-:Y:S02]  /*1780*/  USEL UR40, UR41, 0x3, UP0 ;  /* 0x0000000329287887 */ /* 0x000fe40008000000 */
[----:B------:R-:W-:Y:S02]  /*1790*/  UISETP.NE.AND UP0, UPT, UR14, URZ, UPT ;  /* 0x000000ff0e00728c */ /* 0x000fe4000bf05270 */
[----:B------:R-:W-:Y:S02]  /*17a0*/  UIADD3 UR4, UPT, UPT, UR40, -0x1, URZ ;  /* 0xffffffff28047890 */ /* 0x000fe4000fffe0ff */
[----:B------:R-:W-:Y:S02]  /*17b0*/  @UP1 UIADD3 UR4, UPT, UPT, UR40, URZ, URZ ;  /* 0x000000ff28041290 */ /* 0x000fe4000fffe0ff */
[----:B------:R-:W-:Y:S02]  /*17c0*/  USEL UR14, UR53, 0x2, UP0 ;  /* 0x00000002350e7887 */ /* 0x000fe40008000000 */
[----:B------:R-:W-:-:S02]  /*17d0*/  UIADD3 UR43, UPT, UPT, UR41, -UR40, URZ ;  /* 0x80000028292b7290 */ /* 0x000fc4000fffe0ff */
[----:B------:R-:W-:Y:S02]  /*17e0*/  UIADD3 UR30, UPT, UPT, UR4, 0x1, URZ ;  /* 0x00000001041e7890 */ /* 0x000fe4000fffe0ff */
[----:B-123--:R-:W-:-:S12]  /*17f0*/  UIADD3 UR42, UPT, UPT, -UR4, URZ, URZ ;  /* 0x000000ff042a7290 */ /* 0x00efd8000fffe1ff */
.L_x_42:
[----:B------:R-:W-:Y:S01]  /*1800*/  UISETP.NE.AND UP0, UPT, UR15, URZ, UPT ;  /* 0x000000ff0f00728c */ /* 0x000fe2000bf05270 */
[----:B------:R-:W1:Y:S08]  /*1810*/  S2UR UR15, SR_CgaCtaId ;  /* 0x00000000000f79c3 */ /* 0x000e700000008800 */
[----:B------:R-:W-:Y:S05]  /*1820*/  BRA.U UP0, `(.L_x_23) ;  /* 0x0000000100347547 */ /* 0x000fea000b800000 */
[----:B------:R-:W2:Y:S01]  /*1830*/  S2R R0, SR_CgaCtaId ;  /* 0x0000000000007919 */ /* 0x000ea20000008800 */
[----:B------:R-:W-:-:S04]  /*1840*/  MOV R2, 0x400 ;  /* 0x0000040000027802 */ /* 0x000fc80000000f00 */
[----:B--2---:R-:W-:Y:S02]  /*1850*/  LEA R0, R0, R2, 0x18 ;  /* 0x0000000200007211 */ /* 0x004fe400078ec0ff */
[----:B------:R-:W-:-:S03]  /*1860*/  SHF.L.U32 R2, R8, 0x1f, RZ ;  /* 0x0000001f08027819 */ /* 0x000fc600000006ff */
[----:B------:R-:W-:-:S04]  /*1870*/  IMAD R0, R9, 0x8, R0 ;  /* 0x0000000809007824 */ /* 0x000fc800078e0200 */
[----:B------:R-:W2:Y:S02]  /*1880*/  SYNCS.PHASECHK.TRANS64.TRYWAIT P0, [R0+URZ+0xb0], R2 ;  /* 0x0000b002000075a7 */ /* 0x000ea400080011ff */
[----:B--2---:R-:W-:Y:S05]  /*1890*/  @!P0 BRA `(.L_x_24) ;  /* 0x000000ac00d88947 */ /* 0x004fea0003800000 */
.L_x_123:
[----:B------:R-:W-:Y:S01]  /*18a0*/  VIADD R9, R9, 0x1 ;  /* 0x0000000109097836 */ /* 0x000fe20000000000 */
[----:B------:R2:W-:Y:S04]  /*18b0*/  SYNCS.ARRIVE.TRANS64.A1T0 RZ, [R0+URZ+0xa0], RZ ;  /* 0x0000a0ff00ff79a7 */ /* 0x0005e800081000ff */
[----:B------:R-:W-:-:S04]  /*18c0*/  ISETP.NE.AND P0, PT, R9, 0x2, PT ;  /* 0x000000020900780c */ /* 0x000fc80003f05270 */
[----:B------:R-:W-:Y:S02]  /*18d0*/  SEL R9, R9, RZ, P0 ;  /* 0x000000ff09097207 */ /* 0x000fe40000000000 */
[----:B--2---:R-:W-:-:S04]  /*18e0*/  SEL R0, RZ, 0x1, P0 ;  /* 0x00000001ff007807 */ /* 0x004fc80000000000 */
[----:B------:R-:W-:-:S07]  /*18f0*/  LOP3.LUT R8, R8, R0, RZ, 0x3c, !PT ;  /* 0x0000000008087212 */ /* 0x000fce00078e3cff */
.L_x_23:
[----:B------:R-:W-:Y:S01]  /*1900*/  UMOV UR4, 0x400 ;  /* 0x0000040000047882 */ /* 0x000fe20000000000 */
[----:B------:R-:W-:Y:S01]  /*1910*/  SHF.L.U32 R0, R12, 0x1f, RZ ;  /* 0x0000001f0c007819 */ /* 0x000fe200000006ff */
[----:B-1----:R-:W-:Y:S02]  /*1920*/  ULEA UR4, UR15, UR4, 0x18 ;  /* 0x000000040f047291 */ /* 0x002fe4000f8ec0ff */
[----:B------:R-:W-:Y:S02]  /*1930*/  UISETP.GE.U32.AND UP0, UPT, UR44, 0x7f, UPT ;  /* 0x0000007f2c00788c */ /* 0x000fe4000bf06070 */
[----:B------:R-:W-:Y:S02]  /*1940*/  ULEA UR5, UR6, UR4, 0x3 ;  /* 0x0000000406057291 */ /* 0x000fe4000f8e18ff */
[----:B------:R-:W-:Y:S01]  /*1950*/  ULEA UR11, UR47, UR48, 0x1 ;  /* 0x000000302f0b7291 */ /* 0x000fe2000f8e08ff */
[----:B------:R-:W-:-:S03]  /*1960*/  UMOV UR7, URZ ;  /* 0x000000ff00077c82 */ /* 0x000fc60008000000 */
[----:B------:R-:W-:-:S03]  /*1970*/  UIMAD UR11, UR11, 0x70, URZ ;  /* 0x000000700b0b78a4 */ /* 0x000fc6000f8e02ff */
[----:B------:R1:W2:Y:S01]  /*1980*/  SYNCS.PHASECHK.TRANS64.TRYWAIT P0, [UR5+0x18], R0 ;  /* 0x00001800ff0075a7 */ /* 0x0002a20008001105 */
[----:B------:R-:W-:-:S04]  /*1990*/  ULEA.HI UR5, UR46, UR46, URZ, 0x1 ;  /* 0x0000002e2e057291 */ /* 0x000fc8000f8f08ff */
[----:B------:R-:W-:-:S04]  /*19a0*/  USHF.L.U32 UR5, UR5, 0x7, URZ ;  /* 0x0000000705057899 */ /* 0x000fc800080006ff */
[----:B------:R-:W-:-:S04]  /*19b0*/  ULOP3.LUT UR35, UR5, 0xffffff00, URZ, 0xc0, !UPT ;  /* 0xffffff0005237892 */ /* 0x000fc8000f8ec0ff */
[----:B------:R-:W-:Y:S01]  /*19c0*/  ULOP3.LUT UR35, UR35, 0x80, UR45, 0xf8, !UPT ;  /* 0x0000008023237892 */ /* 0x000fe2000f8ef82d */
[----:B------:R-:W-:Y:S11]  /*19d0*/  BRA.U !UP0, `(.L_x_25) ;  /* 0x0000000108c07547 */ /* 0x000ff6000b800000 */
[----:B------:R-:W-:Y:S01]  /*19e0*/  UMOV UR13, UR42 ;  /* 0x0000002a000d7c82 */ /* 0x000fe20008000000 */
[----:B------:R-:W-:Y:S01]  /*19f0*/  UMOV UR5, UR6 ;  /* 0x0000000600057c82 */ /* 0x000fe20008000000 */
[----:B------:R-:W-:-:S05]  /*1a00*/  UMOV UR34, URZ ;  /* 0x000000ff00227c82 */ /* 0x000fca0008000000 */
.L_x_31:
[----:B--2---:R-:W-:Y:S01]  /*1a10*/  @P3 MOV R2, 0xf000 ;  /* 0x0000f00000023802 */ /* 0x004fe20000000f00 */
[----:B------:R-:W-:Y:S01]  /*1a20*/  ULEA UR33, UR5, UR4, 0x3 ;  /* 0x0000000405217291 */ /* 0x000fe2000f8e18ff */
[----:B--234-:R-:W-:Y:S11]  /*1a30*/  @P0 BRA `(.L_x_26) ;  /* 0x00000000000c0947 */ /* 0x01cff60003800000 */
[----:B------:R-:W-:Y:S04]  /*1a40*/  SHF.L.U32 R3, R12, 0x1f, RZ ;  /* 0x0000001f0c037819 */ /* 0x000fe800000006ff */
[----:B------:R-:W2:Y:S02]  /*1a50*/  SYNCS.PHASECHK.TRANS64.TRYWAIT P0, [UR33+0x18], R3 ;  /* 0x00001803ff0075a7 */ /* 0x000ea40008001121 */
[----:B--2---:R-:W-:Y:S05]  /*1a60*/  @!P0 BRA `(.L_x_27) ;  /* 0x000000ac00788947 */ /* 0x004fea0003800000 */
.L_x_26:
[----:B------:R2:W-:Y:S01]  /*1a70*/  @P3 SYNCS.ARRIVE.TRANS64 RZ, [UR33], R2 ;  /* 0x00000002ffff39a7 */ /* 0x0005e20008000021 */
[----:B------:R-:W-:Y:S02]  /*1a80*/  ULOP3.LUT UR6, UR14, 0x2, URZ, 0xfc, !UPT ;  /* 0x000000020e067892 */ /* 0x000fe4000f8efcff */
[----:B------:R-:W-:Y:S02]  /*1a90*/  UIADD3 UR13, UPT, UPT, UR13, 0x1, URZ ;  /* 0x000000010d0d7890 */ /* 0x000fe4000fffe0ff */
[----:B------:R-:W-:Y:S02]  /*1aa0*/  UISETP.NE.AND UP0, UPT, UR6, 0x2, UPT ;  /* 0x000000020600788c */ /* 0x000fe4000bf05270 */
[----:B------:R-:W-:Y:S07]  /*1ab0*/  UISETP.NE.AND UP2, UPT, UR13, 0x1, UPT ;  /* 0x000000010d00788c */ /* 0x000fee000bf45270 */
[----:B------:R-:W-:Y:S05]  /*1ac0*/  BRA.U UP0, `(.L_x_28) ;  /* 0x0000000100047547 */ /* 0x000fea000b800000 */
[----:B------:R-:W-:Y:S05]  /*1ad0*/  BPT.TRAP 0x1 ;  /* 0x000000040000795c */ /* 0x000fea0000300000 */
.L_x_28:
[----:B------:R-:W-:Y:S04]  /*1ae0*/  BSSY.RECONVERGENT B0, `(.L_x_29) ;  /* 0x0000003000007945 */ /* 0x000fe80003800200 */
[----:B------:R-:W-:Y:S05]  /*1af0*/  @!P2 BRA `(.L_x_30) ;  /* 0x000000000004a947 */ /* 0x000fea0003800000 */
[----:B------:R-:W-:Y:S05]  /*1b00*/  BPT.TRAP 0x1 ;  /* 0x000000040000795c */ /* 0x000fea0000300000 */
.L_x_30:
[----:B------:R-:W-:Y:S05]  /*1b10*/  BSYNC.RECONVERGENT B0 ;  /* 0x0000000000007941 */ /* 0x000fea0003800200 */
.L_x_29:
[----:B------:R-:W-:Y:S02]  /*1b20*/  UIADD3 UR6, UPT, UPT, UR5, 0x1, URZ ;  /* 0x0000000105067890 */ /* 0x000fe4000fffe0ff */
[----:B------:R-:W-:Y:S02]  /*1b30*/  UIADD3 UR18, UP1, UPT, UR26, 0x80, URZ ;  /* 0x000000801a127890 */ /* 0x000fe4000ff3e0ff */
[----:B------:R-:W-:Y:S02]  /*1b40*/  UISETP.NE.AND UP0, UPT, UR6, 0x3, UPT ;  /* 0x000000030600788c */ /* 0x000fe4000bf05270 */
[----:B------:R-:W-:Y:S02]  /*1b50*/  ULEA UR32, UR5, UR4, 0xe ;  /* 0x0000000405207291 */ /* 0x000fe4000f8e70ff */
[----:B------:R-:W-:Y:S02]  /*1b60*/  USEL UR8, URZ, 0x1, UP0 ;  /* 0x00000001ff087887 */ /* 0x000fe40008000000 */
[----:B------:R-:W-:Y:S02]  /*1b70*/  USEL UR6, UR6, URZ, UP0 ;  /* 0x000000ff06067287 */ /* 0x000fe40008000000 */
[----:B------:R-:W-:Y:S02]  /*1b80*/  ULOP3.LUT UR33, UR33, 0xfefffff8, URZ, 0xc0, !UPT ;  /* 0xfefffff821217892 */ /* 0x000fe4000f8ec0ff */
[----:B------:R-:W-:Y:S01]  /*1b90*/  ULEA UR7, UR6, UR4, 0x3 ;  /* 0x0000000406077291 */ /* 0x000fe2000f8e18ff */
[----:B------:R-:W-:Y:S01]  /*1ba0*/  LOP3.LUT R12, R12, UR8, RZ, 0x3c, !PT ;  /* 0x000000080c0c7c12 */ /* 0x000fe2000f8e3cff */
[----:B------:R-:W-:Y:S02]  /*1bb0*/  UIADD3.X UR19, UPT, UPT, URZ, UR27, URZ, UP1, !UPT ;  /* 0x0000001bff137290 */ /* 0x000fe40008ffe4ff */
[----:B------:R-:W-:Y:S01]  /*1bc0*/  UIADD3 UR32, UPT, UPT, UR32, 0x1c400, URZ ;  /* 0x0001c40020207890 */ /* 0x000fe2000fffe0ff */
[----:B-1----:R-:W-:Y:S01]  /*1bd0*/  SHF.L.U32 R0, R12, 0x1f, RZ ;  /* 0x0000001f0c007819 */ /* 0x002fe200000006ff */
[----:B------:R-:W-:Y:S01]  /*1be0*/  UIMAD UR8, UR5, 0x3800, UR4 ;  /* 0x00003800050878a4 */ /* 0x000fe2000f8e0204 */
[----:B------:R-:W-:Y:S02]  /*1bf0*/  UMOV UR22, 0x0 ;  /* 0x0000000000167882 */ /* 0x000fe40000000000 */
[----:B------:R3:W4:Y:S01]  /*1c00*/  SYNCS.PHASECHK.TRANS64.TRYWAIT P0, [UR7+0x18], R0 ;  /* 0x00001800ff0075a7 */ /* 0x0007220008001107 */
[----:B------:R-:W-:Y:S01]  /*1c10*/  UMOV UR23, 0x10000000 ;  /* 0x1000000000177882 */ /* 0x000fe20000000000 */
[----:B------:R-:W-:Y:S02]  /*1c20*/  UIADD3 UR16, UP0, UPT, UR26, 0x180, URZ ;  /* 0x000001801a107890 */ /* 0x000fe4000ff1e0ff */
[----:B------:R1:W-:Y:S01]  /*1c30*/  UTMALDG.3D.2CTA [UR32], [UR18], desc[UR22] ;  /* 0x00001620120075b4 */ /* 0x0003e20008211000 */
[----:B------:R-:W-:Y:S02]  /*1c40*/  UIADD3 UR8, UPT, UPT, UR8, 0x28400, URZ ;  /* 0x0002840008087890 */ /* 0x000fe4000fffe0ff */
[----:B------:R-:W-:Y:S01]  /*1c50*/  UIADD3.X UR17, UPT, UPT, URZ, UR27, URZ, UP0, !UPT ;  /* 0x0000001bff117290 */ /* 0x000fe200087fe4ff */
[----:B------:R-:W-:Y:S01]  /*1c60*/  UMOV UR10, UR34 ;  /* 0x00000022000a7c82 */ /* 0x000fe20008000000 */
[----:B------:R-:W-:Y:S01]  /*1c70*/  UMOV UR12, UR36 ;  /* 0x00000024000c7c82 */ /* 0x000fe20008000000 */
[----:B------:R-:W-:Y:S01]  /*1c80*/  UMOV UR9, UR33 ;  /* 0x0000002100097c82 */ /* 0x000fe20008000000 */
[----:B------:R-:W-:Y:S01]  /*1c90*/  UMOV UR7, UR30 ;  /* 0x0000001e00077c82 */ /* 0x000fe20008000000 */
[----:B------:R-:W-:Y:S04]  /*1ca0*/  UMOV UR5, UR6 ;  /* 0x0000000600057c82 */ /* 0x000fe80008000000 */
[----:B------:R3:W-:Y:S01]  /*1cb0*/  UTMALDG.3D.2CTA [UR8], [UR16], desc[UR22] ;  /* 0x00001608100075b4 */ /* 0x0007e20008211000 */
[----:B-1----:R-:W-:Y:S01]  /*1cc0*/  UIADD3 UR34, UPT, UPT, UR34, 0x40, URZ ;  /* 0x0000004022227890 */ /* 0x002fe2000fffe0ff */
[----:B------:R-:W-:Y:S11]  /*1cd0*/  BRA.U UP2, `(.L_x_31) ;  /* 0xfffffffd024c7547 */ /* 0x000ff6000b83ffff */
.L_x_25:
[----:B------:R-:W-:Y:S01]  /*1ce0*/  ULEA UR5, UR6, UR4, 0x3 ;  /* 0x0000000406057291 */ /* 0x000fe2000f8e18ff */
[----:B-1-3--:R-:W-:Y:S01]  /*1cf0*/  SHF.L.U32 R0, R12, 0x1f, RZ ;  /* 0x0000001f0c007819 */ /* 0x00afe200000006ff */
[----:B------:R-:W-:Y:S01]  /*1d00*/  @!P1 SYNCS.ARRIVE.TRANS64.A1T0 RZ, [UR4+0x58], RZ ;  /* 0x000058ffffff99a7 */ /* 0x000fe20008100004 */
[----:B------:R-:W-:-:S06]  /*1d10*/  UISETP.GT.AND UP0, UPT, UR41, UR40, UPT ;  /* 0x000000282900728c */ /* 0x000fcc000bf04270 */
[----:B--2-4-:R1:W2:Y:S03]  /*1d20*/  SYNCS.PHASECHK.TRANS64.TRYWAIT P0, [UR5+0x18], R0 ;  /* 0x00001800ff0075a7 */ /* 0x0142a60008001105 */
[----:B------:R-:W-:Y:S05]  /*1d30*/  BRA.U !UP0, `(.L_x_32) ;  /* 0x0000000108c07547 */ /* 0x000fea000b800000 */
[----:B------:R-:W-:Y:S01]  /*1d40*/  UIADD3 UR13, UPT, UPT, UR43, UR7, URZ ;  /* 0x000000072b0d7290 */ /* 0x000fe2000fffe0ff */
[----:B------:R-:W-:-:S11]  /*1d50*/  UMOV UR5, UR6 ;  /* 0x0000000600057c82 */ /* 0x000fd60008000000 */
.L_x_38:
[----:B--2---:R-:W-:Y:S01]  /*1d60*/  @P3 MOV R2, 0xf000 ;  /* 0x0000f00000023802 */ /* 0x004fe20000000f00 */
[----:B------:R-:W-:Y:S01]  /*1d70*/  ULEA UR17, UR5, UR4, 0x3 ;  /* 0x0000000405117291 */ /* 0x000fe2000f8e18ff */
[----:B--2-4-:R-:W-:Y:S11]  /*1d80*/  @P0 BRA `(.L_x_33) ;  /* 0x00000000000c0947 */ /* 0x014ff60003800000 */
[----:B------:R-:W-:Y:S04]  /*1d90*/  SHF.L.U32 R3, R12, 0x1f, RZ ;  /* 0x0000001f0c037819 */ /* 0x000fe800000006ff */
[----:B------:R-:W2:Y:S02]  /*1da0*/  SYNCS.PHASECHK.TRANS64.TRYWAIT P0, [UR17+0x18], R3 ;  /* 0x00001803ff0075a7 */ /* 0x000ea40008001111 */
[----:B--2---:R-:W-:Y:S05]  /*1db0*/  @!P0 BRA `(.L_x_34) ;  /* 0x000000a800bc8947 */ /* 0x004fea0003800000 */
.L_x_33:
[----:B------:R2:W-:Y:S01]  /*1dc0*/  @P3 SYNCS.ARRIVE.TRANS64 RZ, [UR17], R2 ;  /* 0x00000002ffff39a7 */ /* 0x0005e20008000011 */
[----:B------:R-:W-:Y:S04]  /*1dd0*/  ULOP3.LUT UR6, UR14, 0x2, URZ, 0xfc, !UPT ;  /* 0x000000020e067892 */ /* 0x000fe8000f8efcff */
[----:B------:R-:W-:Y:S09]  /*1de0*/  UISETP.NE.AND UP0, UPT, UR6, 0x2, UPT ;  /* 0x000000020600788c */ /* 0x000ff2000bf05270 */
[----:B------:R-:W-:Y:S05]  /*1df0*/  BRA.U UP0, `(.L_x_35) ;  /* 0x0000000100047547 */ /* 0x000fea000b800000 */
[----:B------:R-:W-:Y:S05]  /*1e00*/  BPT.TRAP 0x1 ;  /* 0x000000040000795c */ /* 0x000fea0000300000 */
.L_x_35:
[----:B------:R-:W-:Y:S04]  /*1e10*/  BSSY.RECONVERGENT B0, `(.L_x_36) ;  /* 0x0000003000007945 */ /* 0x000fe80003800200 */
[----:B------:R-:W-:Y:S05]  /*1e20*/  @!P2 BRA `(.L_x_37) ;  /* 0x000000000004a947 */ /* 0x000fea0003800000 */
[----:B------:R-:W-:Y:S05]  /*1e30*/  BPT.TRAP 0x1 ;  /* 0x000000040000795c */ /* 0x000fea0000300000 */
.L_x_37:
[----:B------:R-:W-:Y:S05]  /*1e40*/  BSYNC.RECONVERGENT B0 ;  /* 0x0000000000007941 */ /* 0x000fea0003800200 */
.L_x_36:
[----:B------:R-:W-:Y:S02]  /*1e50*/  UIADD3 UR6, UPT, UPT, UR5, 0x1, URZ ;  /* 0x0000000105067890 */ /* 0x000fe4000fffe0ff */
[----:B------:R-:W-:Y:S02]  /*1e60*/  ULEA UR16, UR5, UR4, 0xe ;  /* 0x0000000405107291 */ /* 0x000fe4000f8e70ff */
[----:B------:R-:W-:Y:S02]  /*1e70*/  UISETP.NE.AND UP0, UPT, UR6, 0x3, UPT ;  /* 0x000000030600788c */ /* 0x000fe4000bf05270 */
[----:B------:R-:W-:Y:S02]  /*1e80*/  UIADD3 UR24, UP1, UPT, UR26, 0x80, URZ ;  /* 0x000000801a187890 */ /* 0x000fe4000ff3e0ff */
[----:B------:R-:W-:Y:S02]  /*1e90*/  USEL UR9, URZ, 0x1, UP0 ;  /* 0x00000001ff097887 */ /* 0x000fe40008000000 */
[----:B------:R-:W-:Y:S02]  /*1ea0*/  USEL UR6, UR6, URZ, UP0 ;  /* 0x000000ff06067287 */ /* 0x000fe40008000000 */
[----:B------:R-:W-:Y:S02]  /*1eb0*/  ULOP3.LUT UR17, UR17, 0xfefffff8, URZ, 0xc0, !UPT ;  /* 0xfefffff811117892 */ /* 0x000fe4000f8ec0ff */
[----:B------:R-:W-:Y:S01]  /*1ec0*/  ULEA UR8, UR6, UR4, 0x3 ;  /* 0x0000000406087291 */ /* 0x000fe2000f8e18ff */
[----:B------:R-:W-:Y:S01]  /*1ed0*/  LOP3.LUT R12, R12, UR9, RZ, 0x3c, !PT ;  /* 0x000000090c0c7c12 */ /* 0x000fe2000f8e3cff */
[----:B------:R-:W-:Y:S02]  /*1ee0*/  USHF.L.U32 UR18, UR7, 0x6, URZ ;  /* 0x0000000607127899 */ /* 0x000fe400080006ff */
[----:B------:R-:W-:Y:S01]  /*1ef0*/  UIADD3 UR16, UPT, UPT, UR16, 0x1c400, URZ ;  /* 0x0001c40010107890 */ /* 0x000fe2000fffe0ff */
[----:B-1----:R-:W-:Y:S01]  /*1f00*/  SHF.L.U32 R0, R12, 0x1f, RZ ;  /* 0x0000001f0c007819 */ /* 0x002fe200000006ff */
[----:B------:R-:W-:Y:S02]  /*1f10*/  UIADD3.X UR25, UPT, UPT, URZ, UR27, URZ, UP1, !UPT ;  /* 0x0000001bff197290 */ /* 0x000fe40008ffe4ff */
[----:B------:R-:W-:Y:S01]  /*1f20*/  UIADD3 UR22, UP0, UPT, UR26, 0x180, URZ ;  /* 0x000001801a167890 */ /* 0x000fe2000ff1e0ff */
[----:B------:R3:W4:Y:S01]  /*1f30*/  SYNCS.PHASECHK.TRANS64.TRYWAIT P0, [UR8+0x18], R0 ;  /* 0x00001800ff0075a7 */ /* 0x0007220008001108 */
[----:B------:R-:W-:Y:S02]  /*1f40*/  UIMAD UR8, UR5, 0x3800, UR4 ;  /* 0x00003800050878a4 */ /* 0x000fe4000f8e0204 */
[----:B------:R-:W-:Y:S01]  /*1f50*/  UIADD3.X UR23, UPT, UPT, URZ, UR27, URZ, UP0, !UPT ;  /* 0x0000001bff177290 */ /* 0x000fe200087fe4ff */
[----:B------:R-:W-:Y:S01]  /*1f60*/  UMOV UR28, 0x0 ;  /* 0x00000000001c7882 */ /* 0x000fe20000000000 */
[----:B------:R-:W-:Y:S01]  /*1f70*/  UMOV UR29, 0x10000000 ;  /* 0x10000000001d7882 */ /* 0x000fe20000000000 */
[----:B------:R-:W-:Y:S01]  /*1f80*/  UMOV UR19, UR35 ;  /* 0x0000002300137c82 */ /* 0x000fe20008000000 */
[----:B------:R-:W-:Y:S01]  /*1f90*/  UMOV UR20, UR36 ;  /* 0x0000002400147c82 */ /* 0x000fe20008000000 */
[----:B------:R-:W-:Y:S01]  /*1fa0*/  UIADD3 UR8, UPT, UPT, UR8, 0x28400, URZ ;  /* 0x0002840008087890 */ /* 0x000fe2000fffe0ff */
[----:B------:R3:W-:Y:S01]  /*1fb0*/  UTMALDG.3D.2CTA [UR16], [UR24], desc[UR28] ;  /* 0x00001c10180075b4 */ /* 0x0007e20008211000 */
[----:B------:R-:W-:Y:S01]  /*1fc0*/  UIADD3 UR7, UPT, UPT, UR7, 0x1, URZ ;  /* 0x0000000107077890 */ /* 0x000fe2000fffe0ff */
[----:B------:R-:W-:Y:S01]  /*1fd0*/  UMOV UR12, UR36 ;  /* 0x00000024000c7c82 */ /* 0x000fe20008000000 */
[----:B------:R-:W-:Y:S01]  /*1fe0*/  UMOV UR9, UR17 ;  /* 0x0000001100097c82 */ /* 0x000fe20008000000 */
[----:B------:R-:W-:Y:S01]  /*1ff0*/  UMOV UR10, UR18 ;  /* 0x00000012000a7c82 */ /* 0x000fe20008000000 */
[----:B------:R-:W-:Y:S03]  /*2000*/  UISETP.NE.AND UP0, UPT, UR7, UR13, UPT ;  /* 0x0000000d0700728c */ /* 0x000fe6000bf05270 */
[----:B------:R3:W-:Y:S01]  /*2010*/  UTMALDG.3D.2CTA [UR8], [UR22], desc[UR28] ;  /* 0x00001c08160075b4 */ /* 0x0007e20008211000 */
[----:B------:R-:W-:Y:S05]  /*2020*/  UMOV UR5, UR6 ;  /* 0x0000000600057c82 */ /* 0x000fea0008000000 */
[----:B---3--:R-:W-:Y:S05]  /*2030*/  BRA.U UP0, `(.L_x_38) ;  /* 0xfffffffd00487547 */ /* 0x008fea000b83ffff */
.L_x_32:
[C---:B------:R-:W-:Y:S01]  /*2040*/  LEA R3, R11.reuse, UR4, 0x3 ;  /* 0x000000040b037c11 */ /* 0x040fe2000f8e18ff */
[----:B------:R-:W-:Y:S01]  /*2050*/  NOP ;  /* 0x0000000000007918 */ /* 0x000fe20000000000 */
[----:B-1----:R-:W-:Y:S02]  /*2060*/  SHF.L.U32 R0, R10, 0x1f, RZ ;  /* 0x0000001f0a007819 */ /* 0x002fe400000006ff */
[----:B------:R-:W-:Y:S02]  /*2070*/  LEA R4, R11, UR4, 0x4 ;  /* 0x000000040b047c11 */ /* 0x000fe4000f8e20ff */
[----:B--2-4-:R-:W1:Y:S02]  /*2080*/  SYNCS.PHASECHK.TRANS64.TRYWAIT P0, [R3+URZ+0x60], R0 ;  /* 0x00006000030075a7 */ /* 0x014e6400080011ff */
[----:B-1----:R-:W-:Y:S05]  /*2090*/  @!P0 BRA `(.L_x_39) ;  /* 0x000000a8001c8947 */ /* 0x002fea0003800000 */
.L_x_126:
[----:B------:R-:W2:Y:S01]  /*20a0*/  LDS.128 R4, [R4+0xd0] ;  /* 0x0000d00004047984 */ /* 0x000ea20000000c00 */
[----:B------:R-:W-:Y:S01]  /*20b0*/  UISETP.GE.AND UP0, UPT, UR21, 0x1, UPT ;  /* 0x000000011500788c */ /* 0x000fe2000bf06270 */
[----:B------:R-:W-:Y:S01]  /*20c0*/  @!PT LDS RZ, [RZ] ;  /* 0x00000000fffff984 */ /* 0x000fe20000000800 */
[----:B------:R-:W-:Y:S01]  /*20d0*/  @!PT LDS RZ, [RZ] ;  /* 0x00000000fffff984 */ /* 0x000fe20000000800 */
[----:B------:R-:W-:Y:S01]  /*20e0*/  @!PT LDS RZ, [RZ] ;  /* 0x00000000fffff984 */ /* 0x000fe20000000800 */
[----:B------:R-:W-:Y:S01]  /*20f0*/  @!PT LDS RZ, [RZ] ;  /* 0x00000000fffff984 */ /* 0x000fe20000000800 */
[----:B------:R3:W-:Y:S06]  /*2100*/  MEMBAR.ALL.CTA ;  /* 0x0000000000007992 */ /* 0x0007ec0000008000 */
[----:B---3--:R-:W3:Y:S01]  /*2110*/  FENCE.VIEW.ASYNC.S ;  /* 0x00000000000073c6 */ /* 0x008ee20000000000 */
[----:B--2---:R-:W-:-:S13]  /*2120*/  LOP3.LUT P0, RZ, R6, 0x1, RZ, 0xc0, !PT ;  /* 0x0000000106ff7812 */ /* 0x004fda000780c0ff */
[----:B---3--:R-:W-:Y:S01]  /*2130*/  VOTEU.ANY UP1, P0 ;  /* 0x0000000000ff7886 */ /* 0x008fe20000020100 */
[----:B------:R-:W-:-:S13]  /*2140*/  PLOP3.LUT P0, PT, PT, PT, UP1, 0x80, 0x8 ;  /* 0x000000000008781c */ /* 0x000fda0003f0f018 */
[----:B-1----:R-:W-:Y:S02]  /*2150*/  @P0 LOP3.LUT R0, R5, 0xffff, RZ, 0xc0, !PT ;  /* 0x0000ffff05000812 */ /* 0x002fe400078ec0ff */
[----:B------:R-:W-:Y:S02]  /*2160*/  @P0 MOV R2, R4 ;  /* 0x0000000400020202 */ /* 0x000fe40000000f00 */
[----:B------:R-:W-:Y:S01]  /*2170*/  @P0 R2UR UR7, R0 ;  /* 0x00000000000702ca */ /* 0x000fe200000e0000 */
[----:B------:R-:W-:Y:S01]  /*2180*/  VIADD R0, R3, 0x70 ;  /* 0x0000007003007836 */ /* 0x000fe20000000000 */
[----:B------:R-:W-:Y:S02]  /*2190*/  @P0 SHF.R.U32.HI R4, RZ, 0x10, R5 ;  /* 0x00000010ff040819 */ /* 0x000fe40000011605 */
[----:B------:R-:W-:Y:S02]  /*21a0*/  @P0 R2UR UR8, R2 ;  /* 0x00000000020802ca */ /* 0x000fe400000e0000 */
[----:B------:R-:W-:-:S02]  /*21b0*/  PRMT R0, RZ, 0x654, R0 ;  /* 0x00000654ff007816 */ /* 0x000fc40000000000 */
[----:B------:R-:W-:Y:S02]  /*21c0*/  @P0 R2UR UR5, R4 ;  /* 0x00000000040502ca */ /* 0x000fe400000e0000 */
[----:B------:R1:W-:Y:S03]  /*21d0*/  SYNCS.ARRIVE.TRANS64.RED.A1T0 RZ, [R0+URZ], RZ ;  /* 0x000000ff00ff79a7 */ /* 0x0003e600081004ff */
[----:B------:R-:W-:-:S04]  /*21e0*/  @UP1 UMOV UR31, UR7 ;  /* 0x00000007001f1c82 */ /* 0x000fc80008000000 */
[----:B------:R-:W-:-:S04]  /*21f0*/  @UP1 UMOV UR37, UR8 ;  /* 0x0000000800251c82 */ /* 0x000fc80008000000 */
[----:B------:R-:W-:Y:S01]  /*2200*/  @UP1 UMOV UR36, UR5 ;  /* 0x0000000500241c82 */ /* 0x000fe20008000000 */
[----:B------:R-:W-:Y:S05]  /*2210*/  BRA.U !UP0, `(.L_x_40) ;  /* 0x0000000108d47547 */ /* 0x000fea000b800000 */
[----:B------:R-:W2:Y:S01]  /*2220*/  LDCU.128 UR16, c[0x0][0xb10] ;  /* 0x00016200ff1077ac */ /* 0x000ea20008000c00 */
[----:B------:R-:W3:Y:S01]  /*2230*/  LDCU UR28, c[0x0][0xb20] ;  /* 0x00016400ff1c77ac */ /* 0x000ee20008000800 */
[----:B------:R-:W4:Y:S01]  /*2240*/  LDCU UR20, c[0x0][0xb0c] ;  /* 0x00016180ff1477ac */ /* 0x000f220008000800 */
[----:B------:R-:W1:Y:S01]  /*2250*/  LDCU.64 UR10, c[0x0][0xb28] ;  /* 0x00016500ff0a77ac */ /* 0x000e620008000a00 */
[----:B------:R-:W-:Y:S02]  /*2260*/  UISETP.NE.AND UP3, UPT, UR21, 0x1, UPT ;  /* 0x000000011500788c */ /* 0x000fe4000bf65270 */
[----:B--2---:R-:W-:Y:S02]  /*2270*/  UIMAD.WIDE.U32 UR12, UR38, UR19, URZ ;  /* 0x00000013260c72a5 */ /* 0x004fe4000f8e00ff */
[----:B------:R-:W-:Y:S02]  /*2280*/  UIMAD.WIDE.U32 UR8, UR39, UR16, URZ ;  /* 0x00000010270872a5 */ /* 0x000fe4000f8e00ff */
[----:B------:R-:W-:-:S02]  /*2290*/  UISETP.NE.AND UP0, UPT, UR18, 0x1, UPT ;  /* 0x000000011200788c */ /* 0x000fc4000bf05270 */
[----:B------:R-:W-:Y:S01]  /*22a0*/  UIMAD.WIDE.U32 UR24, UR31, UR19, URZ ;  /* 0x000000131f1872a5 */ /* 0x000fe2000f8e00ff */
[----:B------:R-:W-:Y:S02]  /*22b0*/  UMOV UR12, UR13 ;  /* 0x0000000d000c7c82 */ /* 0x000fe40008000000 */
[----:B------:R-:W-:Y:S01]  /*22c0*/  UMOV UR8, UR9 ;  /* 0x0000000900087c82 */ /* 0x000fe20008000000 */
[----:B---3--:R-:W-:Y:S02]  /*22d0*/  USHF.R.U32.HI UR12, URZ, UR28, UR12 ;  /* 0x0000001cff0c7299 */ /* 0x008fe4000801160c */
[----:B----4-:R-:W-:Y:S02]  /*22e0*/  UISETP.NE.AND UP2, UPT, UR20, 0x1, UPT ;  /* 0x000000011400788c */ /* 0x010fe4000bf45270 */
[----:B------:R-:W-:Y:S02]  /*22f0*/  USHF.R.U32.HI UR8, URZ, UR17, UR8 ;  /* 0x00000011ff087299 */ /* 0x000fe40008011608 */
[----:B------:R-:W-:-:S02]  /*2300*/  USEL UR7, UR38, UR12, !UP0 ;  /* 0x0000000c26077287 */ /* 0x000fc4000c000000 */
[----:B------:R-:W-:Y:S02]  /*2310*/  USEL UR8, UR39, UR8, !UP2 ;  /* 0x0000000827087287 */ /* 0x000fe4000d000000 */
[----:B-1----:R-:W-:Y:S01]  /*2320*/  UIMAD.WIDE.U32 UR12, UR7, UR10, URZ ;  /* 0x0000000a070c72a5 */ /* 0x002fe2000f8e00ff */
[----:B------:R-:W-:Y:S01]  /*2330*/  UMOV UR5, UR25 ;  /* 0x0000001900057c82 */ /* 0x000fe20008000000 */
[----:B------:R-:W-:Y:S02]  /*2340*/  UIMAD.WIDE.U32 UR22, UR37, UR16, URZ ;  /* 0x00000010251672a5 */ /* 0x000fe4000f8e00ff */
[----:B------:R-:W-:-:S03]  /*2350*/  UIMAD.WIDE.U32 UR24, UR8, UR10, URZ ;  /* 0x0000000a081872a5 */ /* 0x000fc6000f8e00ff */
[----:B------:R-:W-:Y:S01]  /*2360*/  UMOV UR12, UR13 ;  /* 0x0000000d000c7c82 */ /* 0x000fe20008000000 */
[----:B------:R-:W-:Y:S02]  /*2370*/  USHF.R.U32.HI UR5, URZ, UR28, UR5 ;  /* 0x0000001cff057299 */ /* 0x000fe40008011605 */
[----:B------:R-:W-:Y:S01]  /*2380*/  @UP3 USHF.R.U32.HI UR7, URZ, UR11, UR12 ;  /* 0x0000000bff073299 */ /* 0x000fe2000801160c */
[----:B------:R-:W-:Y:S01]  /*2390*/  UMOV UR22, UR23 ;  /* 0x0000001700167c82 */ /* 0x000fe20008000000 */
[----:B------:R-:W-:Y:S01]  /*23a0*/  UMOV UR24, UR25 ;  /* 0x0000001900187c82 */ /* 0x000fe20008000000 */
[----:B------:R-:W-:Y:S02]  /*23b0*/  USHF.R.U32.HI UR17, URZ, UR17, UR22 ;  /* 0x00000011ff117299 */ /* 0x000fe40008011616 */
[----:B------:R-:W-:Y:S02]  /*23c0*/  USEL UR5, UR31, UR5, !UP0 ;  /* 0x000000051f057287 */ /* 0x000fe4000c000000 */
[----:B------:R-:W-:-:S02]  /*23d0*/  @UP3 USHF.R.U32.HI UR8, URZ, UR11, UR24 ;  /* 0x0000000bff083299 */ /* 0x000fc40008011618 */
[----:B------:R-:W-:Y:S02]  /*23e0*/  UIMAD UR9, UR21, UR7, URZ ;  /* 0x00000007150972a4 */ /* 0x000fe4000f8e02ff */
[----:B------:R-:W-:Y:S02]  /*23f0*/  USEL UR7, UR37, UR17, !UP2 ;  /* 0x0000001125077287 */ /* 0x000fe4000d000000 */
[----:B------:R-:W-:Y:S02]  /*2400*/  UIMAD UR12, UR21, UR8, URZ ;  /* 0x00000008150c72a4 */ /* 0x000fe4000f8e02ff */
[----:B------:R-:W-:Y:S02]  /*2410*/  UISETP.GE.AND UP0, UPT, UR5, UR9, UPT ;  /* 0x000000090500728c */ /* 0x000fe4000bf06270 */
[----:B------:R-:W-:Y:S02]  /*2420*/  UIMAD.WIDE.U32 UR16, UR5, UR10, URZ ;  /* 0x0000000a051072a5 */ /* 0x000fe4000f8e00ff */
[----:B------:R-:W-:-:S02]  /*2430*/  UISETP.GE.OR UP0, UPT, UR7, UR12, UP0 ;  /* 0x0000000c0700728c */ /* 0x000fc40008706670 */
[----:B------:R-:W-:Y:S02]  /*2440*/  UIMAD.WIDE.U32 UR12, UR7, UR10, URZ ;  /* 0x0000000a070c72a5 */ /* 0x000fe4000f8e00ff */
[----:B------:R-:W-:Y:S01]  /*2450*/  UIADD3 UR16, UPT, UPT, -UR5, URZ, URZ ;  /* 0x000000ff05107290 */ /* 0x000fe2000fffe1ff */
[----:B------:R-:W-:Y:S01]  /*2460*/  UMOV UR10, UR17 ;  /* 0x00000011000a7c82 */ /* 0x000fe20008000000 */
[----:B------:R-:W-:Y:S02]  /*2470*/  UIADD3 UR12, UPT, UPT, -UR7, URZ, URZ ;  /* 0x000000ff070c7290 */ /* 0x000fe4000fffe1ff */
        /* <DEDUP_REMOVED lines=15> */
.L_x_40:
[----:B------:R-:W2:Y:S02]  /*2570*/  LDCU UR5, c[0x0][0xb30] ;  /* 0x00016600ff0577ac */ /* 0x000ea40008000800 */
[----:B--2---:R-:W-:-:S09]  /*2580*/  UISETP.NE.AND UP0, UPT, UR5, 0x1, UPT ;  /* 0x000000010500788c */ /* 0x004fd2000bf05270 */
[----:B------:R-:W-:Y:S05]  /*2590*/  BRA.U UP0, `(.L_x_41) ;  /* 0x0000000100447547 */ /* 0x000fea000b800000 */
[----:B------:R-:W2:Y:S01]  /*25a0*/  LDCU.128 UR16, c[0x0][0xb10] ;  /* 0x00016200ff1077ac */ /* 0x000ea20008000c00 */
[----:B------:R-:W3:Y:S01]  /*25b0*/  LDCU UR12, c[0x0][0xb0c] ;  /* 0x00016180ff0c77ac */ /* 0x000ee20008000800 */
[----:B------:R-:W4:Y:S01]  /*25c0*/  LDCU UR13, c[0x0][0xb20] ;  /* 0x00016400ff0d77ac */ /* 0x000f220008000800 */
[----:B--2---:R-:W-:Y:S02]  /*25d0*/  UIMAD.WIDE.U32 UR10, UR37, UR16, URZ ;  /* 0x00000010250a72a5 */ /* 0x004fe4000f8e00ff */
[----:B------:R-:W-:Y:S02]  /*25e0*/  UIMAD.WIDE.U32 UR8, UR31, UR19, URZ ;  /* 0x000000131f0872a5 */ /* 0x000fe4000f8e00ff */
[----:B---3--:R-:W-:Y:S02]  /*25f0*/  UISETP.NE.AND UP2, UPT, UR12, 0x1, UPT ;  /* 0x000000010c00788c */ /* 0x008fe4000bf45270 */
[----:B------:R-:W-:Y:S01]  /*2600*/  UISETP.NE.AND UP0, UPT, UR18, 0x1, UPT ;  /* 0x000000011200788c */ /* 0x000fe2000bf05270 */
[----:B------:R-:W-:-:S02]  /*2610*/  UMOV UR7, UR11 ;  /* 0x0000000b00077c82 */ /* 0x000fc40008000000 */
[----:B------:R-:W-:Y:S01]  /*2620*/  UMOV UR5, UR9 ;  /* 0x0000000900057c82 */ /* 0x000fe20008000000 */
[----:B------:R-:W-:Y:S02]  /*2630*/  USHF.R.U32.HI UR7, URZ, UR17, UR7 ;  /* 0x00000011ff077299 */ /* 0x000fe40008011607 */
[----:B----4-:R-:W-:Y:S02]  /*2640*/  USHF.R.U32.HI UR5, URZ, UR13, UR5 ;  /* 0x0000000dff057299 */ /* 0x010fe40008011605 */
[----:B------:R-:W-:Y:S02]  /*2650*/  USEL UR7, UR37, UR7, !UP2 ;  /* 0x0000000725077287 */ /* 0x000fe4000d000000 */
[----:B------:R-:W-:-:S04]  /*2660*/  USEL UR5, UR31, UR5, !UP0 ;  /* 0x000000051f057287 */ /* 0x000fc8000c000000 */
[----:B------:R-:W-:Y:S02]  /*2670*/  UIADD3 UR8, UPT, UPT, UR7, -UR5, URZ ;  /* 0x8000000507087290 */ /* 0x000fe4000fffe0ff */
[----:B------:R-:W-:Y:S02]  /*2680*/  UIADD3 UR5, UPT, UPT, -UR7, UR5, URZ ;  /* 0x0000000507057290 */ /* 0x000fe4000fffe1ff */
[----:B------:R-:W-:Y:S02]  /*2690*/  UIMAD UR31, UR8, UR18, UR31 ;  /* 0x00000012081f72a4 */ /* 0x000fe4000f8e021f */
[----:B------:R-:W-:-:S12]  /*26a0*/  UIMAD UR37, UR5, UR12, UR37 ;  /* 0x0000000c052572a4 */ /* 0x000fd8000f8e0225 */
.L_x_41:
[----:B------:R-:W-:Y:S01]  /*26b0*/  VIADD R11, R11, 0x1 ;  /* 0x000000010b0b7836 */ /* 0x000fe20000000000 */
[----:B------:R-:W-:Y:S01]  /*26c0*/  PLOP3.LUT P1, PT, PT, PT, PT, 0x80, 0x8 ;  /* 0x000000000008781c */ /* 0x000fe20003f2f070 */
[----:B------:R-:W-:Y:S02]  /*26d0*/  UIADD3 UR46, UPT, UPT, UR37, UR60, URZ ;  /* 0x0000003c252e7290 */ /* 0x000fe4000fffe0ff */
[----:B------:R-:W-:Y:S01]  /*26e0*/  UIADD3 UR47, UPT, UPT, UR31, UR61, URZ ;  /* 0x0000003d1f2f7290 */ /* 0x000fe2000fffe0ff */
[----:B------:R-:W-:-:S04]  /*26f0*/  ISETP.NE.AND P0, PT, R11, 0x2, PT ;  /* 0x000000020b00780c */ /* 0x000fc80003f05270 */
[----:B-1----:R-:W-:Y:S02]  /*2700*/  SEL R0, RZ, 0x1, P0 ;  /* 0x00000001ff007807 */ /* 0x002fe40000000000 */
[----:B------:R-:W-:Y:S02]  /*2710*/  SEL R11, R11, RZ, P0 ;  /* 0x000000ff0b0b7207 */ /* 0x000fe40000000000 */
[----:B------:R-:W-:Y:S01]  /*2720*/  LOP3.LUT R10, R10, R0, RZ, 0x3c, !PT ;  /* 0x000000000a0a7212 */ /* 0x000fe200078e3cff */
[----:B------:R-:W-:Y:S06]  /*2730*/  BRA.U UP1, `(.L_x_42) ;  /* 0xfffffff101307547 */ /* 0x000fec000b83ffff */
[----:B------:R-:W-:Y:S01]  /*2740*/  UIADD3 UR7, UPT, UPT, UR4, 0x18, URZ ;  /* 0x0000001804077890 */ /* 0x000fe2000fffe0ff */
[----:B------:R-:W-:-:S03]  /*2750*/  SHF.L.U32 R2, R12, 0x1f, RZ ;  /* 0x0000001f0c027819 */ /* 0x000fc600000006ff */
[----:B------:R-:W-:-:S09]  /*2760*/  ULEA UR4, UR6, UR7, 0x3 ;  /* 0x0000000706047291 */ /* 0x000fd2000f8e18ff */
[----:B------:R-:W1:Y:S02]  /*2770*/  SYNCS.PHASECHK.TRANS64.TRYWAIT P0, [UR4], R2 ;  /* 0x00000002ff0075a7 */ /* 0x000e640008001104 */
[----:B-1----:R-:W-:Y:S05]  /*2780*/  @!P0 BRA `(.L_x_43) ;  /* 0x000000a000748947 */ /* 0x002fea0003800000 */
.L_x_128:
[----:B------:R-:W-:-:S04]  /*2790*/  UIADD3 UR4, UPT, UPT, UR6, 0x1, URZ ;  /* 0x0000000106047890 */ /* 0x000fc8000fffe0ff */
[----:B------:R-:W-:-:S04]  /*27a0*/  UISETP.NE.AND UP0, UPT, UR4, 0x3, UPT ;  /* 0x000000030400788c */ /* 0x000fc8000bf05270 */
[----:B------:R-:W-:Y:S02]  /*27b0*/  USEL UR6, URZ, 0x1, UP0 ;  /* 0x00000001ff067887 */ /* 0x000fe40008000000 */
[----:B------:R-:W-:-:S04]  /*27c0*/  USEL UR4, UR4, URZ, UP0 ;  /* 0x000000ff04047287 */ /* 0x000fc80008000000 */
[----:B------:R-:W-:Y:S01]  /*27d0*/  ULEA UR5, UR4, UR7, 0x3 ;  /* 0x0000000704057291 */ /* 0x000fe2000f8e18ff */
[----:B------:R-:W-:-:S04]  /*27e0*/  LOP3.LUT R12, R12, UR6, RZ, 0x3c, !PT ;  /* 0x000000060c0c7c12 */ /* 0x000fc8000f8e3cff */
[----:B-1----:R-:W-:-:S04]  /*27f0*/  SHF.L.U32 R2, R12, 0x1f, RZ ;  /* 0x0000001f0c027819 */ /* 0x002fc800000006ff */
[----:B------:R-:W1:Y:S02]  /*2800*/  SYNCS.PHASECHK.TRANS64.TRYWAIT P0, [UR5], R2 ;  /* 0x00000002ff0075a7 */ /* 0x000e640008001105 */
[----:B-1----:R-:W-:Y:S05]  /*2810*/  @!P0 BRA `(.L_x_44) ;  /* 0x000000a000688947 */ /* 0x002fea0003800000 */
.L_x_130:
[----:B------:R-:W-:-:S04]  /*2820*/  UIADD3 UR4, UPT, UPT, UR4, 0x1, URZ ;  /* 0x0000000104047890 */ /* 0x000fc8000fffe0ff */
[----:B------:R-:W-:-:S04]  /*2830*/  UISETP.NE.AND UP0, UPT, UR4, 0x3, UPT ;  /* 0x000000030400788c */ /* 0x000fc8000bf05270 */
[----:B------:R-:W-:Y:S02]  /*2840*/  USEL UR5, URZ, 0x1, UP0 ;  /* 0x00000001ff057887 */ /* 0x000fe40008000000 */
[----:B------:R-:W-:-:S04]  /*2850*/  USEL UR4, UR4, URZ, UP0 ;  /* 0x000000ff04047287 */ /* 0x000fc80008000000 */
[----:B------:R-:W-:Y:S01]  /*2860*/  ULEA UR4, UR4, UR7, 0x3 ;  /* 0x0000000704047291 */ /* 0x000fe2000f8e18ff */
[----:B-1----:R-:W-:-:S04]  /*2870*/  LOP3.LUT R2, R12, UR5, RZ, 0x3c, !PT ;  /* 0x000000050c027c12 */ /* 0x002fc8000f8e3cff */
[----:B------:R-:W-:Y:S01]  /*2880*/  SHF.L.U32 R2, R2, 0x1f, RZ ;  /* 0x0000001f02027819 */ /* 0x000fe200000006ff */
[----:B------:R-:W-:-:S07]  /*2890*/  IMAD.U32 R0, RZ, RZ, UR4 ;  /* 0x00000004ff007e24 */ /* 0x000fce000f8e00ff */
.L_x_45:
[----:B-1----:R1:W2:Y:S02]  /*28a0*/  SYNCS.PHASECHK.TRANS64.TRYWAIT P0, [R0+URZ], R2 ;  /* 0x00000002000075a7 */ /* 0x0022a400080011ff */
[----:B--2---:R-:W-:Y:S05]  /*28b0*/  @!P0 NANOSLEEP.SYNCS 0x989680 ;  /* 0x009896800000895d */ /* 0x004fea0003900000 */
[----:B------:R-:W2:Y:S02]  /*28c0*/  @!P0 SYNCS.PHASECHK.TRANS64 P0, [R0+URZ], R2 ;  /* 0x00000002000085a7 */ /* 0x000ea400080010ff */
[----:B--2---:R-:W-:Y:S05]  /*28d0*/  @P0 EXIT ;  /* 0x000000000000094d */ /* 0x004fea0003800000 */
[----:B------:R-:W-:Y:S05]  /*28e0*/  BRA `(.L_x_45) ;  /* 0xfffffffc00ec7947 */ /* 0x000fea000383ffff */
.L_x_22:
[----:B------:R-:W-:-:S04]  /*28f0*/  UISETP.NE.AND UP0, UPT, UR15, URZ, UPT ;  /* 0x000000ff0f00728c */ /* 0x000fc8000bf05270 */
[----:B------:R-:W-:-:S09]  /*2900*/  UISETP.NE.OR UP0, UPT, UR14, 0x1, UP0 ;  /* 0x000000010e00788c */ /* 0x000fd20008705670 */
[----:B------:R-:W-:Y:S05]  /*2910*/  BRA.U UP0, `(.L_x_46) ;  /* 0x0000000500487547 */ /* 0x000fea000b800000 */
[----:B------:R-:W-:Y:S01]  /*2920*/  ISETP.GE.U32.AND P2, PT, R0, 0x2, PT ;  /* 0x000000020000780c */ /* 0x000fe20003f46070 */
[----:B------:R-:W-:Y:S01]  /*2930*/  IMAD.MOV.U32 R12, RZ, RZ, 0x1 ;  /* 0x00000001ff0c7424 */ /* 0x000fe200078e00ff */
[----:B------:R-:W-:Y:S02]  /*2940*/  CS2R R10, SRZ ;  /* 0x00000000000a7805 */ /* 0x000fe4000001ff00 */
[----:B------:R-:W-:Y:S01]  /*2950*/  CS2R R8, SRZ ;  /* 0x0000000000087805 */ /* 0x000fe2000001ff00 */
[----:B------:R-:W-:Y:S01]  /*2960*/  UMOV UR4, 0x400 ;  /* 0x0000040000047882 */ /* 0x000fe20000000000 */
[----:B------:R-:W-:Y:S01]  /*2970*/  UMOV UR5, URZ ;  /* 0x000000ff00057c82 */ /* 0x000fe20008000000 */
[----:B------:R-:W-:-:S12]  /*2980*/  ULEA UR15, UR15, UR4, 0x18 ;  /* 0x000000040f0f7291 */ /* 0x000fd8000f8ec0ff */
.L_x_50:
[----:B------:R-:W-:Y:S02]  /*2990*/  LEA R2, R8, UR15, 0x3 ;  /* 0x0000000f08027c11 */ /* 0x000fe4000f8e18ff */
[----:B------:R-:W-:-:S03]  /*29a0*/  SHF.L.U32 R4, R9, 0x1f, RZ ;  /* 0x0000001f09047819 */ /* 0x000fc600000006ff */
[----:B------:R-:W-:Y:S01]  /*29b0*/  VIADD R5, R2, 0xb0 ;  /* 0x000000b002057836 */ /* 0x000fe20000000000 */
[----:B------:R-:W1:Y:S02]  /*29c0*/  SYNCS.PHASECHK.TRANS64.TRYWAIT P0, [R2+URZ+0xa0], R4 ;  /* 0x0000a004020075a7 */ /* 0x000e6400080011ff */
[----:B-1----:R-:W-:Y:S05]  /*29d0*/  @!P0 BRA `(.L_x_47) ;  /* 0x000000a000108947 */ /* 0x002fea0003800000 */
.L_x_131:
[----:B------:R-:W-:Y:S01]  /*29e0*/  ULEA UR4, UR5, UR15, 0x3 ;  /* 0x0000000f05047291 */ /* 0x000fe2000f8e18ff */
[----:B-1----:R-:W-:Y:S01]  /*29f0*/  PRMT R2, RZ, 0x654, R5 ;  /* 0x00000654ff027816 */ /* 0x002fe20000000005 */
[----:B------:R-:W-:Y:S01]  /*2a00*/  @!P2 IMAD.MOV.U32 R4, RZ, RZ, 0x10 ;  /* 0x00000010ff04a424 */ /* 0x000fe200078e00ff */
[----:B------:R-:W-:Y:S01]  /*2a10*/  SHF.L.U32 R5, R12, 0x1f, RZ ;  /* 0x0000001f0c057819 */ /* 0x000fe200000006ff */
[----:B------:R-:W-:Y:S01]  /*2a20*/  UIADD3 UR6, UPT, UPT, UR4, 0x60, URZ ;  /* 0x0000006004067890 */ /* 0x000fe2000fffe0ff */
[----:B------:R1:W-:Y:S05]  /*2a30*/  SYNCS.ARRIVE.TRANS64.RED.A1T0 RZ, [R2+URZ], RZ ;  /* 0x000000ff02ff79a7 */ /* 0x0003ea00081004ff */
[----:B------:R-:W-:Y:S01]  /*2a40*/  IMAD.U32 R6, RZ, RZ, UR6 ;  /* 0x00000006ff067e24 */ /* 0x000fe2000f8e00ff */
[----:B------:R-:W2:Y:S04]  /*2a50*/  SYNCS.PHASECHK.TRANS64.TRYWAIT P0, [UR4+0x70], R5 ;  /* 0x00007005ff0075a7 */ /* 0x000ea80008001104 */
[----:B------:R-:W-:Y:S01]  /*2a60*/  PRMT R6, R0, 0x654, R6 ;  /* 0x0000065400067816 */ /* 0x000fe20000000006 */
[----:B-12---:R-:W-:Y:S06]  /*2a70*/  @!P0 BRA `(.L_x_48) ;  /* 0x0000009c00fc8947 */ /* 0x006fec0003800000 */
.L_x_133:
[----:B------:R-:W-:Y:S01]  /*2a80*/  ULEA UR6, UR5, UR15, 0x4 ;  /* 0x0000000f05067291 */ /* 0x000fe2000f8e20ff */
[----:B------:R-:W-:Y:S01]  /*2a90*/  SEL R3, R6, R3, !P2 ;  /* 0x0000000306037207 */ /* 0x000fe20005000000 */
[----:B------:R-:W-:Y:S01]  /*2aa0*/  UIADD3 UR7, UPT, UPT, UR4, 0x60, URZ ;  /* 0x0000006004077890 */ /* 0x000fe2000fffe0ff */
[----:B-1----:R-:W-:Y:S01]  /*2ab0*/  LEA R2, R11, UR15, 0x3 ;  /* 0x0000000f0b027c11 */ /* 0x002fe2000f8e18ff */
[----:B------:R-:W-:Y:S01]  /*2ac0*/  UIADD3 UR6, UPT, UPT, UR6, 0xd0, URZ ;  /* 0x000000d006067890 */ /* 0x000fe2000fffe0ff */
[----:B------:R1:W-:Y:S01]  /*2ad0*/  @!P2 SYNCS.ARRIVE.TRANS64.RED RZ, [R3+URZ], R4 ;  /* 0x0000000403ffa9a7 */ /* 0x0003e200080004ff */
[----:B------:R-:W-:Y:S01]  /*2ae0*/  UIADD3 UR4, UPT, UPT, UR5, 0x1, URZ ;  /* 0x0000000105047890 */ /* 0x000fe2000fffe0ff */
[----:B------:R-:W-:-:S03]  /*2af0*/  VIADD R8, R8, 0x1 ;  /* 0x0000000108087836 */ /* 0x000fc60000000000 */
[----:B------:R-:W-:Y:S02]  /*2b00*/  UISETP.NE.AND UP0, UPT, UR4, 0x2, UPT ;  /* 0x000000020400788c */ /* 0x000fe4000bf05270 */
[----:B------:R-:W-:Y:S01]  /*2b10*/  ISETP.NE.AND P0, PT, R8, 0x2, PT ;  /* 0x000000020800780c */ /* 0x000fe20003f05270 */
[----:B------:R-:W-:Y:S06]  /*2b20*/  UGETNEXTWORKID.BROADCAST [UR6], [UR7] ;  /* 0x00000000060073ca */ /* 0x000fec0008000100 */
[----:B------:R-:W-:Y:S02]  /*2b30*/  USEL UR6, URZ, 0x1, UP0 ;  /* 0x00000001ff067887 */ /* 0x000fe40008000000 */
[----:B------:R-:W-:-:S04]  /*2b40*/  USEL UR5, UR4, URZ, UP0 ;  /* 0x000000ff04057287 */ /* 0x000fc80008000000 */
[----:B------:R-:W-:Y:S02]  /*2b50*/  LOP3.LUT R12, R12, UR6, RZ, 0x3c, !PT ;  /* 0x000000060c0c7c12 */ /* 0x000fe4000f8e3cff */
[----:B-1----:R-:W-:-:S04]  /*2b60*/  SHF.L.U32 R4, R10, 0x1f, RZ ;  /* 0x0000001f0a047819 */ /* 0x002fc800000006ff */
[----:B------:R-:W1:Y:S02]  /*2b70*/  SYNCS.PHASECHK.TRANS64.TRYWAIT P1, [R2+URZ+0x60], R4 ;  /* 0x00006004020075a7 */ /* 0x000e6400080211ff */
[----:B-1----:R-:W-:Y:S05]  /*2b80*/  @!P1 BRA `(.L_x_49) ;  /* 0x0000009c00d09947 */ /* 0x002fea0003800000 */
.L_x_134:
[C---:B-1----:R-:W-:Y:S01]  /*2b90*/  LEA R4, R11.reuse, UR15, 0x4 ;  /* 0x0000000f0b047c11 */ /* 0x042fe2000f8e20ff */
[----:B------:R-:W-:Y:S01]  /*2ba0*/  VIADD R2, R2, 0x70 ;  /* 0x0000007002027836 */ /* 0x000fe20000000000 */
[----:B------:R-:W-:Y:S01]  /*2bb0*/  SEL R8, R8, RZ, P0 ;  /* 0x000000ff08087207 */ /* 0x000fe20000000000 */
[----:B------:R-:W-:-:S03]  /*2bc0*/  VIADD R11, R11, 0x1 ;  /* 0x000000010b0b7836 */ /* 0x000fc60000000000 */
[----:B------:R-:W1:Y:S01]  /*2bd0*/  LDS.128 R4, [R4+0xd0] ;  /* 0x0000d00004047984 */ /* 0x000e620000000c00 */
[----:B------:R-:W-:Y:S02]  /*2be0*/  PRMT R2, RZ, 0x654, R2 ;  /* 0x00000654ff027816 */ /* 0x000fe40000000002 */
[C---:B------:R-:W-:Y:S01]  /*2bf0*/  ISETP.NE.AND P1, PT, R11.reuse, 0x2, PT ;  /* 0x000000020b00780c */ /* 0x040fe20003f25270 */
[----:B------:R-:W-:Y:S01]  /*2c00*/  @!PT LDS RZ, [RZ] ;  /* 0x00000000fffff984 */ /* 0x000fe20000000800 */
[----:B------:R-:W-:Y:S01]  /*2c10*/  @!PT LDS RZ, [RZ] ;  /* 0x00000000fffff984 */ /* 0x000fe20000000800 */
[----:B------:R-:W-:Y:S01]  /*2c20*/  @!PT LDS RZ, [RZ] ;  /* 0x00000000fffff984 */ /* 0x000fe20000000800 */
[----:B------:R-:W-:Y:S01]  /*2c30*/  @!PT LDS RZ, [RZ] ;  /* 0x00000000fffff984 */ /* 0x000fe20000000800 */
[----:B------:R2:W-:Y:S06]  /*2c40*/  MEMBAR.ALL.CTA ;  /* 0x0000000000007992 */ /* 0x0005ec0000008000 */
[----:B--2---:R-:W2:Y:S01]  /*2c50*/  FENCE.VIEW.ASYNC.S ;  /* 0x00000000000073c6 */ /* 0x004ea20000000000 */
[----:B------:R-:W-:Y:S01]  /*2c60*/  SEL R11, R11, RZ, P1 ;  /* 0x000000ff0b0b7207 */ /* 0x000fe20000800000 */
[----:B--2---:R2:W-:Y:S01]  /*2c70*/  SYNCS.ARRIVE.TRANS64.RED.A1T0 RZ, [R2+URZ], RZ ;  /* 0x000000ff02ff79a7 */ /* 0x0045e200081004ff */
[----:B-1----:R-:W-:-:S02]  /*2c80*/  LOP3.LUT P3, RZ, R6, 0x1, RZ, 0xc0, !PT ;  /* 0x0000000106ff7812 */ /* 0x002fc4000786c0ff */
[----:B------:R-:W-:-:S04]  /*2c90*/  SEL R4, RZ, 0x1, P1 ;  /* 0x00000001ff047807 */ /* 0x000fc80000800000 */
[----:B------:R-:W-:Y:S02]  /*2ca0*/  LOP3.LUT R10, R10, R4, RZ, 0x3c, !PT ;  /* 0x000000040a0a7212 */ /* 0x000fe400078e3cff */
[----:B--2---:R-:W-:-:S04]  /*2cb0*/  SEL R2, RZ, 0x1, P0 ;  /* 0x00000001ff027807 */ /* 0x004fc80000000000 */
[----:B------:R-:W-:Y:S01]  /*2cc0*/  LOP3.LUT R9, R9, R2, RZ, 0x3c, !PT ;  /* 0x0000000209097212 */ /* 0x000fe200078e3cff */
[----:B------:R-:W-:Y:S06]  /*2cd0*/  @P3 BRA `(.L_x_50) ;  /* 0xfffffffc002c3947 */ /* 0x000fec000383ffff */
[----:B------:R-:W-:Y:S01]  /*2ce0*/  ULEA UR4, UR5, UR15, 0x3 ;  /* 0x0000000f05047291 */ /* 0x000fe2000f8e18ff */
[----:B------:R-:W-:-:S08]  /*2cf0*/  SHF.L.U32 R2, R12, 0x1f, RZ ;  /* 0x0000001f0c027819 */ /* 0x000fd000000006ff */
[----:B------:R-:W1:Y:S02]  /*2d00*/  SYNCS.PHASECHK.TRANS64 P0, [UR4+0x70], R2 ;  /* 0x00007002ff0075a7 */ /* 0x000e640008001004 */
[----:B-1----:R-:W-:Y:S05]  /*2d10*/  @P0 BRA `(.L_x_51) ;  /* 0x0000000000080947 */ /* 0x002fea0003800000 */
[----:B------:R-:W1:Y:S02]  /*2d20*/  SYNCS.PHASECHK.TRANS64.TRYWAIT P0, [UR4+0x70], R2 ;  /* 0x00007002ff0075a7 */ /* 0x000e640008001104 */
[----:B-1----:R-:W-:Y:S05]  /*2d30*/  @!P0 BRA `(.L_x_52) ;  /* 0x0000009c00788947 */ /* 0x002fea0003800000 */
.L_x_51:
[----:B------:R-:W-:-:S04]  /*2d40*/  UIADD3 UR6, UPT, UPT, UR5, 0x1, URZ ;  /* 0x0000000105067890 */ /* 0x000fc8000fffe0ff */
[----:B------:R-:W-:-:S04]  /*2d50*/  UISETP.NE.AND UP0, UPT, UR6, 0x2, UPT ;  /* 0x000000020600788c */ /* 0x000fc8000bf05270 */
[----:B------:R-:W-:Y:S02]  /*2d60*/  USEL UR7, URZ, 0x1, UP0 ;  /* 0x00000001ff077887 */ /* 0x000fe40008000000 */
[----:B------:R-:W-:-:S04]  /*2d70*/  USEL UR6, UR6, URZ, UP0 ;  /* 0x000000ff06067287 */ /* 0x000fc80008000000 */
[----:B------:R-:W-:Y:S01]  /*2d80*/  ULEA UR6, UR6, UR15, 0x3 ;  /* 0x0000000f06067291 */ /* 0x000fe2000f8e18ff */
[----:B-1----:R-:W-:-:S04]  /*2d90*/  LOP3.LUT R2, R12, UR7, RZ, 0x3c, !PT ;  /* 0x000000070c027c12 */ /* 0x002fc8000f8e3cff */
[----:B------:R-:W-:-:S04]  /*2da0*/  SHF.L.U32 R0, R2, 0x1f, RZ ;  /* 0x0000001f02007819 */ /* 0x000fc800000006ff */
[----:B------:R-:W1:Y:S02]  /*2db0*/  SYNCS.PHASECHK.TRANS64 P0, [UR6+0x70], R0 ;  /* 0x00007000ff0075a7 */ /* 0x000e640008001006 */
[----:B-1----:R-:W-:Y:S05]  /*2dc0*/  @P0 EXIT ;  /* 0x000000000000094d */ /* 0x002fea0003800000 */
[----:B------:R-:W-:Y:S02]  /*2dd0*/  SHF.L.U32 R2, R2, 0x1f, RZ ;  /* 0x0000001f02027819 */ /* 0x000fe400000006ff */
[----:B------:R-:W-:-:S07]  /*2de0*/  MOV R0, UR6 ;  /* 0x0000000600007c02 */ /* 0x000fce0008000f00 */
.L_x_53:
[----:B-1----:R1:W2:Y:S02]  /*2df0*/  SYNCS.PHASECHK.TRANS64.TRYWAIT P0, [R0+URZ+0x70], R2 ;  /* 0x00007002000075a7 */ /* 0x0022a400080011ff */
[----:B--2---:R-:W-:Y:S05]  /*2e00*/  @!P0 NANOSLEEP.SYNCS 0x989680 ;  /* 0x009896800000895d */ /* 0x004fea0003900000 */
[----:B------:R-:W2:Y:S02]  /*2e10*/  @!P0 SYNCS.PHASECHK.TRANS64 P0, [R0+URZ+0x70], R2 ;  /* 0x00007002000085a7 */ /* 0x000ea400080010ff */
[----:B--2---:R-:W-:Y:S05]  /*2e20*/  @P0 EXIT ;  /* 0x000000000000094d */ /* 0x004fea0003800000 */
[----:B------:R-:W-:Y:S05]  /*2e30*/  BRA `(.L_x_53) ;  /* 0xfffffffc00ec7947 */ /* 0x000fea000383ffff */
.L_x_46:
[----:B------:R-:W-:Y:S05]  /*2e40*/  BRA.U UP5, `(.L_x_54) ;  /* 0x0000001105907547 */ /* 0x000fea000b800000 */
[----:B------:R-:W-:Y:S01]  /*2e50*/  UMOV UR5, 0x40 ;  /* 0x0000004000057882 */ /* 0x000fe20000000000 */
[----:B------:R-:W-:Y:S01]  /*2e60*/  NOP ;  /* 0x0000000000007918 */ /* 0x000fe20000000000 */
[----:B------:R-:W-:Y:S01]  /*2e70*/  ULEA UR5, UR15, UR5, 0x18 ;  /* 0x000000050f057291 */ /* 0x000fe2000f8ec0ff */
[----:B------:R-:W-:Y:S02]  /*2e80*/  UMOV UR4, 0x400 ;  /* 0x0000040000047882 */ /* 0x000fe40000000000 */
[----:B------:R-:W-:-:S06]  /*2e90*/  ULEA UR15, UR15, UR4, 0x18 ;  /* 0x000000040f0f7291 */ /* 0x000fcc000f8ec0ff */
[----:B------:R-:W1:Y:S02]  /*2ea0*/  LDS.U8 R0, [UR5+0x1c] ;  /* 0x00001c05ff007984 */ /* 0x000e640008000000 */
[----:B-1----:R-:W-:-:S13]  /*2eb0*/  ISETP.NE.AND P0, PT, R0, RZ, PT ;  /* 0x000000ff0000720c */ /* 0x002fda0003f05270 */
[----:B------:R-:W-:Y:S05]  /*2ec0*/  @P0 BRA `(.L_x_55) ;  /* 0x0000000400080947 */ /* 0x000fea0003800000 */
[----:B------:R-:W-:Y:S02]  /*2ed0*/  UISETP.NE.U32.AND UP1, UPT, UR48, 0x1, UPT ;  /* 0x000000013000788c */ /* 0x000fe4000bf25070 */
[----:B------:R-:W-:-:S07]  /*2ee0*/  UIADD3 UR6, UPT, UPT, UR5, 0x8, URZ ;  /* 0x0000000805067890 */ /* 0x000fce000fffe0ff */
[----:B------:R-:W-:Y:S05]  /*2ef0*/  BRA.U !UP1, `(.L_x_56) ;  /* 0x00000001099c7547 */ /* 0x000fea000b800000 */
[----:B------:R-:W-:Y:S01]  /*2f00*/  ELECT P0, URZ, PT ;  /* 0x0000000000ff782f */ /* 0x000fe20003800000 */
[----:B------:R-:W-:-:S12]  /*2f10*/  BSSY B0, `(.L_x_56) ;  /* 0x0000025000007945 */ /* 0x000fd80003800000 */
[----:B------:R-:W-:Y:S05]  /*2f20*/  @!P0 BRA `(.L_x_57) ;  /* 0x00000000008c8947 */ /* 0x000fea0003800000 */
[----:B------:R-:W-:-:S05]  /*2f30*/  UMOV UR4, 0x10 ;  /* 0x0000001000047882 */ /* 0x000fca0000000000 */
[----:B------:R-:W-:Y:S04]  /*2f40*/  DEPBAR.LE SB1, 0x36 ;  /* 0x00009d800000791a */ /* 0x000fe80000000000 */
[----:B------:R-:W1:Y:S02]  /*2f50*/  UTCATOMSWS.2CTA.FIND_AND_SET.ALIGN UP0, UR4, UR4 ;  /* 0x00000004000475e3 */ /* 0x000e640008200800 */
[----:B-1----:R-:W-:Y:S01]  /*2f60*/  MOV R10, UR4 ;  /* 0x00000004000a7c02 */ /* 0x002fe20008000f00 */
[----:B------:R-:W-:Y:S06]  /*2f70*/  BRA.U UP0, `(.L_x_58) ;  /* 0x0000000100187547 */ /* 0x000fec000b800000 */
.L_x_59:
[----:B------:R-:W-:Y:S05]  /*2f80*/  NANOSLEEP 0x64 ;  /* 0x000000640000795d */ /* 0x000fea0003800000 */
[----:B------:R-:W-:-:S05]  /*2f90*/  UMOV UR4, 0x10 ;  /* 0x0000001000047882 */ /* 0x000fca0000000000 */
[----:B------:R-:W-:Y:S04]  /*2fa0*/  DEPBAR.LE SB1, 0x36 ;  /* 0x00009d800000791a */ /* 0x000fe80000000000 */
[----:B------:R-:W1:Y:S02]  /*2fb0*/  UTCATOMSWS.2CTA.FIND_AND_SET.ALIGN UP0, UR4, UR4 ;  /* 0x00000004000475e3 */ /* 0x000e640008200800 */
[----:B-1----:R-:W-:Y:S01]  /*2fc0*/  MOV R10, UR4 ;  /* 0x00000004000a7c02 */ /* 0x002fe20008000f00 */
[----:B------:R-:W-:Y:S05]  /*2fd0*/  BRA.U !UP0, `(.L_x_59) ;  /* 0xfffffffd08e87547 */ /* 0x000fea000b83ffff */
.L_x_58:
[----:B------:R-:W1:Y:S01]  /*2fe0*/  LDS R6, [UR5+0x10] ;  /* 0x00001005ff067984 */ /* 0x000e620008000800 */
[----:B------:R-:W-:Y:S01]  /*2ff0*/  IMAD.U32 R0, RZ, RZ, UR15 ;  /* 0x0000000fff007e24 */ /* 0x000fe2000f8e00ff */
[----:B------:R-:W-:-:S03]  /*3000*/  MOV R4, UR45 ;  /* 0x0000002d00047c02 */ /* 0x000fc60008000f00 */
[----:B------:R-:W-:Y:S01]  /*3010*/  VIADD R0, R0, 0xf0 ;  /* 0x000000f000007836 */ /* 0x000fe20000000000 */
[----:B-1----:R-:W-:-:S04]  /*3020*/  SHF.L.U32 R6, R6, 0x1f, RZ ;  /* 0x0000001f06067819 */ /* 0x002fc800000006ff */
[----:B------:R-:W1:Y:S02]  /*3030*/  SYNCS.PHASECHK.TRANS64.TRYWAIT P0, [UR5+0x8], R6 ;  /* 0x00000806ff0075a7 */ /* 0x000e640008001105 */
[----:B-1----:R-:W-:Y:S05]  /*3040*/  @P0 BRA `(.L_x_60) ;  /* 0x0000000000080947 */ /* 0x002fea0003800000 */
[----:B------:R-:W1:Y:S02]  /*3050*/  SYNCS.PHASECHK.TRANS64.TRYWAIT P0, [UR5+0x8], R6 ;  /* 0x00000806ff0075a7 */ /* 0x000e640008001105 */
[----:B-1----:R-:W-:Y:S05]  /*3060*/  @!P0 BRA `(.L_x_61) ;  /* 0x0000009800c48947 */ /* 0x002fea0003800000 */
.L_x_60:
[----:B------:R-:W-:Y:S01]  /*3070*/  PRMT R4, R4, 0x654, R0 ;  /* 0x0000065404047816 */ /* 0x000fe20000000000 */
[----:B------:R-:W-:Y:S01]  /*3080*/  HFMA2 R0, -RZ, RZ, 0, 5.9604644775390625e-08 ;  /* 0x00000001ff007431 */ /* 0x000fe200000001ff */
[----:B------:R-:W-:Y:S01]  /*3090*/  UPRMT UR4, UR45, 0x654, UR6 ;  /* 0x000006542d047896 */ /* 0x000fe20008000006 */
[----:B------:R-:W-:Y:S02]  /*30a0*/  IMAD.MOV.U32 R8, RZ, RZ, 0xffff ;  /* 0x0000ffffff087424 */ /* 0x000fe400078e00ff */
[----:B-1----:R-:W-:Y:S02]  /*30b0*/  IMAD.MOV.U32 R6, RZ, RZ, 0x4 ;  /* 0x00000004ff067424 */ /* 0x002fe400078e00ff */
[----:B------:R-:W-:Y:S01]  /*30c0*/  IMAD.SHL.U32 R9, R10, 0x20, RZ ;  /* 0x000000200a097824 */ /* 0x000fe200078e00ff */
[----:B------:R-:W-:Y:S02]  /*30d0*/  MOV R5, UR4 ;  /* 0x0000000400057c02 */ /* 0x000fe40008000f00 */
[-C--:B------:R-:W-:Y:S01]  /*30e0*/  SHF.L.U32 R8, R8, R10.reuse, RZ ;  /* 0x0000000a08087219 */ /* 0x080fe200000006ff */
[----:B------:R1:W-:Y:S01]  /*30f0*/  SYNCS.ARRIVE.TRANS64.RED RZ, [UR4], R6 ;  /* 0x00000006ffff79a7 */ /* 0x0003e20008000404 */
[----:B------:R-:W-:Y:S01]  /*3100*/  SHF.L.U32 R7, R0, R10, RZ ;  /* 0x0000000a00077219 */ /* 0x000fe200000006ff */
[----:B------:R1:W-:Y:S04]  /*3110*/  STS [UR15+0xf0], R9 ;  /* 0x0000f009ff007988 */ /* 0x0003e8000800080f */
[----:B------:R1:W-:Y:S04]  /*3120*/  STAS [R4.64], R10 ;  /* 0x0000000a04007dbd */ /* 0x0003e8000c0008ff */
[----:B------:R1:W-:Y:S04]  /*3130*/  ATOMS.OR RZ, [UR5+0x14], R8 ;  /* 0x00001408ffff798c */ /* 0x0003e8000b000005 */
[----:B------:R1:W-:Y:S04]  /*3140*/  ATOMS.OR RZ, [UR5+0x18], R7 ;  /* 0x00001807ffff798c */ /* 0x0003e8000b000005 */
[----:B------:R1:W-:Y:S02]  /*3150*/  ATOMS.XOR RZ, [UR5+0x10], R0 ;  /* 0x00001000ffff798c */ /* 0x0003e4000b800005 */
.L_x_57:
[----:B------:R-:W-:Y:S05]  /*3160*/  BSYNC B0 ;  /* 0x0000000000007941 */ /* 0x000fea0003800000 */
.L_x_56:
[----:B------:R-:W-:Y:S05]  /*3170*/  BRA.U UP1, `(.L_x_62) ;  /* 0x00000001016c7547 */ /* 0x000fea000b800000 */
[----:B------:R-:W-:-:S03]  /*3180*/  UMOV UR4, 0xffffffff ;  /* 0xffffffff00047882 */ /* 0x000fc60000000000 */
[----:B------:R-:W-:Y:S05]  /*3190*/  BRA.DIV UR4, `(.L_x_63) ;  /* 0x0000009a04907947 */ /* 0x000fea000b800000 */
[----:B------:R-:W-:-:S13]  /*31a0*/  ELECT P6, URZ, PT ;  /* 0x0000000000ff782f */ /* 0x000fda00038c0000 */
.L_x_138:
[----:B------:R-:W-:Y:S05]  /*31b0*/  @!P6 BRA `(.L_x_62) ;  /* 0x00000000005ce947 */ /* 0x000fea0003800000 */
[----:B-1----:R-:W1:Y:S02]  /*31c0*/  LDS R4, [UR5+0x10] ;  /* 0x00001005ff047984 */ /* 0x002e640008000800 */
[----:B-1----:R-:W-:-:S04]  /*31d0*/  SHF.L.U32 R4, R4, 0x1f, RZ ;  /* 0x0000001f04047819 */ /* 0x002fc800000006ff */
[----:B------:R-:W1:Y:S02]  /*31e0*/  SYNCS.PHASECHK.TRANS64.TRYWAIT P0, [UR5+0x8], R4 ;  /* 0x00000804ff0075a7 */ /* 0x000e640008001105 */
[----:B-1----:R-:W-:Y:S05]  /*31f0*/  @P0 BRA `(.L_x_64) ;  /* 0x0000000000080947 */ /* 0x002fea0003800000 */
[----:B------:R-:W1:Y:S02]  /*3200*/  SYNCS.PHASECHK.TRANS64.TRYWAIT P0, [UR5+0x8], R4 ;  /* 0x00000804ff0075a7 */ /* 0x000e640008001105 */
[----:B-1----:R-:W-:Y:S05]  /*3210*/  @!P0 BRA `(.L_x_65) ;  /* 0x0000009800908947 */ /* 0x002fea0003800000 */
.L_x_64:
[----:B------:R-:W2:Y:S01]  /*3220*/  LDS R6, [UR15+0xf0] ;  /* 0x0000f00fff067984 */ /* 0x000ea20008000800 */
[----:B-1----:R-:W-:Y:S02]  /*3230*/  HFMA2 R0, -RZ, RZ, 0, 5.9604644775390625e-08 ;  /* 0x00000001ff007431 */ /* 0x002fe400000001ff */
[----:B------:R-:W-:Y:S01]  /*3240*/  IMAD.MOV.U32 R4, RZ, RZ, 0xffff ;  /* 0x0000ffffff047424 */ /* 0x000fe200078e00ff */
[----:B------:R-:W-:Y:S01]  /*3250*/  UPRMT UR4, UR45, 0x654, UR6 ;  /* 0x000006542d047896 */ /* 0x000fe20008000006 */
[----:B--2---:R-:W-:-:S03]  /*3260*/  IMAD.SHL.U32 R5, R6, 0x20, RZ ;  /* 0x0000002006057824 */ /* 0x004fc600078e00ff */
[-C--:B------:R-:W-:Y:S02]  /*3270*/  SHF.L.U32 R4, R4, R6.reuse, RZ ;  /* 0x0000000604047219 */ /* 0x080fe400000006ff */
[----:B------:R-:W-:Y:S01]  /*3280*/  SHF.L.U32 R6, R0, R6, RZ ;  /* 0x0000000600067219 */ /* 0x000fe200000006ff */
[----:B------:R2:W-:Y:S04]  /*3290*/  STS [UR15+0xf0], R5 ;  /* 0x0000f005ff007988 */ /* 0x0005e8000800080f */
[----:B------:R2:W-:Y:S04]  /*32a0*/  ATOMS.OR RZ, [UR5+0x14], R4 ;  /* 0x00001404ffff798c */ /* 0x0005e8000b000005 */
[----:B------:R2:W-:Y:S01]  /*32b0*/  ATOMS.OR RZ, [UR5+0x18], R6 ;  /* 0x00001806ffff798c */ /* 0x0005e2000b000005 */
[----:B------:R-:W-:Y:S03]  /*32c0*/  SYNCS.ARRIVE.TRANS64.RED.A1T0 RZ, [UR4], RZ ;  /* 0x000000ffffff79a7 */ /* 0x000fe60008100404 */
[----:B------:R2:W-:Y:S01]  /*32d0*/  ATOMS.XOR RZ, [UR5+0x10], R0 ;  /* 0x00001000ffff798c */ /* 0x0005e2000b800005 */
[----:B------:R-:W-:Y:S05]  /*32e0*/  BRA `(.L_x_62) ;  /* 0x0000000000107947 */ /* 0x000fea0003800000 */
.L_x_55:
[----:B------:R-:W-:Y:S02]  /*32f0*/  MOV R0, 0xffffffff ;  /* 0xffffffff00007802 */ /* 0x000fe40000000f00 */
[----:B------:R-:W-:-:S03]  /*3300*/  MOV R4, 0x3330 ;  /* 0x0000333000047802 */ /* 0x000fc60000000f00 */
[----:B------:R1:W-:Y:S04]  /*3310*/  STS [UR15+0xf0], R0 ;  /* 0x0000f000ff007988 */ /* 0x0003e8000800080f */
[----:B-1---5:R-:W-:Y:S05]  /*3320*/  CALL.REL.NOINC `($__internal_1_$__cuda_sm10x_tcgen05_guardrail_trap_phase_invalid_during_alloc) ;  /* 0x0000009c00807944 */ /* 0x022fea0003c00000 */
.L_x_62:
[----:B------:R-:W-:Y:S05]  /*3330*/  WARPSYNC.ALL ;  /* 0x0000000000007948 */ /* 0x000fea0003800000 */
[----:B------:R-:W3:Y:S01]  /*3340*/  S2UR UR4, SR_CgaCtaId ;  /* 0x00000000000479c3 */ /* 0x000ee20000008800 */
[----:B------:R-:W-:Y:S01]  /*3350*/  UMOV UR27, 0x400 ;  /* 0x00000400001b7882 */ /* 0x000fe20000000000 */
[----:B------:R-:W-:-:S06]  /*3360*/  NOP ;  /* 0x0000000000007918 */ /* 0x000fcc0000000000 */
[----:B------:R-:W-:Y:S06]  /*3370*/  BAR.ARV 0x6, 0xa0 ;  /* 0x0182800000007b1d */ /* 0x000fec0000002000 */
[----:B------:R-:W4:Y:S01]  /*3380*/  LDCU UR6, c[0x0][0x38c] ;  /* 0x00007180ff0677ac */ /* 0x000f220008000800 */
[----:B------:R-:W-:Y:S01]  /*3390*/  LOP3.LUT R3, R3, 0xffff, RZ, 0xc0, !PT ;  /* 0x0000ffff03037812 */ /* 0x000fe200078ec0ff */
[----:B-1----:R-:W-:Y:S01]  /*33a0*/  IMAD.MOV.U32 R10, RZ, RZ, 0x1 ;  /* 0x00000001ff0a7424 */ /* 0x002fe200078e00ff */
[----:B------:R-:W-:Y:S02]  /*33b0*/  LOP3.LUT R2, R2, 0xffff, RZ, 0xc0, !PT ;  /* 0x0000ffff02027812 */ /* 0x000fe400078ec0ff */
[----:B------:R-:W-:-:S02]  /*33c0*/  CS2R R8, SRZ ;  /* 0x0000000000087805 */ /* 0x000fc4000001ff00 */
[----:B------:R-:W-:Y:S01]  /*33d0*/  R2UR UR29, R3 ;  /* 0x00000000031d72ca */ /* 0x000fe200000e0000 */
[----:B------:R-:W-:Y:S01]  /*33e0*/  UMOV UR32, URZ ;  /* 0x000000ff00207c82 */ /* 0x000fe20008000000 */
[----:B------:R-:W-:Y:S01]  /*33f0*/  R2UR UR43, R2 ;  /* 0x00000000022b72ca */ /* 0x000fe200000e0000 */
[----:B------:R-:W-:Y:S01]  /*3400*/  IMAD.MOV.U32 R2, RZ, RZ, RZ ;  /* 0x000000ffff027224 */ /* 0x000fe200078e00ff */
[----:B------:R-:W-:Y:S01]  /*3410*/  UMOV UR24, URZ ;  /* 0x000000ff00187c82 */ /* 0x000fe20008000000 */
[----:B---3--:R-:W-:Y:S01]  /*3420*/  ULEA UR27, UR4, UR27, 0x18 ;  /* 0x0000001b041b7291 */ /* 0x008fe2000f8ec0ff */
[----:B------:R-:W-:Y:S01]  /*3430*/  UMOV UR23, URZ ;  /* 0x000000ff00177c82 */ /* 0x000fe20008000000 */
[----:B------:R-:W-:Y:S02]  /*3440*/  UISETP.NE.AND UP3, UPT, UR48, URZ, UPT ;  /* 0x000000ff3000728c */ /* 0x000fe4000bf65270 */
[----:B------:R-:W-:Y:S02]  /*3450*/  UIADD3 UR5, UPT, UPT, UR27, 0x1c400, URZ ;  /* 0x0001c4001b057890 */ /* 0x000fe4000fffe0ff */
[----:B------:R-:W-:-:S03]  /*3460*/  UIADD3 UR4, UPT, UPT, UR27, 0x28400, URZ ;  /* 0x000284001b047890 */ /* 0x000fc6000fffe0ff */
[----:B--2---:R-:W1:Y:S01]  /*3470*/  LDS R0, [UR27+0xf0] ;  /* 0x0000f01bff007984 */ /* 0x004e620008000800 */
[----:B----4-:R-:W-:Y:S02]  /*3480*/  UIADD3 UR6, UPT, UPT, UR6, 0x3f, URZ ;  /* 0x0000003f06067890 */ /* 0x010fe4000fffe0ff */
[----:B------:R-:W-:Y:S02]  /*3490*/  USHF.R.U32.HI UR5, URZ, 0x4, UR5 ;  /* 0x00000004ff057899 */ /* 0x000fe40008011605 */
[----:B------:R-:W-:Y:S02]  /*34a0*/  USHF.R.S32.HI UR33, URZ, 0x1f, UR6 ;  /* 0x0000001fff217899 */ /* 0x000fe40008011406 */
[----:B------:R-:W-:Y:S02]  /*34b0*/  USHF.R.U32.HI UR4, URZ, 0x4, UR4 ;  /* 0x00000004ff047899 */ /* 0x000fe40008011604 */
[----:B------:R-:W-:Y:S02]  /*34c0*/  ULEA.HI UR33, UR33, UR6, URZ, 0x6 ;  /* 0x0000000621217291 */ /* 0x000fe4000f8f30ff */
[----:B------:R-:W-:-:S02]  /*34d0*/  ULOP3.LUT UR5, UR5, 0x3fff, URZ, 0xc0, !UPT ;  /* 0x00003fff05057892 */ /* 0x000fc4000f8ec0ff */
[----:B------:R-:W-:Y:S02]  /*34e0*/  USHF.R.S32.HI UR33, URZ, 0x6, UR33 ;  /* 0x00000006ff217899 */ /* 0x000fe40008011421 */
[----:B------:R-:W-:Y:S02]  /*34f0*/  ULOP3.LUT UR4, UR4, 0x3fff, URZ, 0xc0, !UPT ;  /* 0x00003fff04047892 */ /* 0x000fe4000f8ec0ff */
[----:B------:R-:W-:Y:S01]  /*3500*/  UISETP.LT.AND UP0, UPT, UR33, 0x1, UPT ;  /* 0x000000012100788c */ /* 0x000fe2000bf01270 */
[----:B------:R-:W-:Y:S01]  /*3510*/  UMOV UR40, 0x0 ;  /* 0x0000000000287882 */ /* 0x000fe20000000000 */
[----:B------:R-:W-:Y:S01]  /*3520*/  UMOV UR41, 0x10380490 ;  /* 0x1038049000297882 */ /* 0x000fe20000000000 */
[----:B------:R-:W-:Y:S02]  /*3530*/  ULOP3.LUT UR30, UR5, 0x10000, URZ, 0xfc, !UPT ;  /* 0x00010000051e7892 */ /* 0x000fe4000f8efcff */
[----:B------:R-:W-:Y:S02]  /*3540*/  ULOP3.LUT UR4, UR4, 0x10000, URZ, 0xfc, !UPT ;  /* 0x0001000004047892 */ /* 0x000fe4000f8efcff */
[----:B------:R-:W-:Y:S01]  /*3550*/  USEL UR42, UR33, 0x1, !UP0 ;  /* 0x00000001212a7887 */ /* 0x000fe2000c000000 */
[----:B------:R-:W-:Y:S01]  /*3560*/  UMOV UR38, 0x0 ;  /* 0x0000000000267882 */ /* 0x000fe20000000000 */
[----:B------:R-:W-:Y:S01]  /*3570*/  UMOV UR39, 0x10380490 ;  /* 0x1038049000277882 */ /* 0x000fe20000000000 */
[----:B------:R-:W-:Y:S01]  /*3580*/  UMOV UR36, 0x0 ;  /* 0x0000000000247882 */ /* 0x000fe20000000000 */
[----:B------:R-:W-:Y:S01]  /*3590*/  UMOV UR37, 0x10380490 ;  /* 0x1038049000257882 */ /* 0x000fe20000000000 */
[----:B------:R-:W-:Y:S01]  /*35a0*/  UMOV UR34, 0x0 ;  /* 0x0000000000227882 */ /* 0x000fe20000000000 */
[----:B------:R-:W-:Y:S01]  /*35b0*/  UMOV UR35, 0x10380490 ;  /* 0x1038049000237882 */ /* 0x000fe20000000000 */
[----:B-1----:R-:W-:-:S15]  /*35c0*/  R2UR UR44, R0 ;  /* 0x00000000002c72ca */ /* 0x002fde00000e0000 */
.L_x_73:
[C---:B------:R-:W-:Y:S02]  /*35d0*/  LEA R0, R2.reuse, UR27, 0x3 ;  /* 0x0000001b02007c11 */ /* 0x040fe4000f8e18ff */
[----:B------:R-:W-:Y:S02]  /*35e0*/  SHF.L.U32 R3, R9, 0x1f, RZ ;  /* 0x0000001f09037819 */ /* 0x000fe400000006ff */
[----:B------:R-:W-:Y:S02]  /*35f0*/  LEA R4, R2, UR27, 0x4 ;  /* 0x0000001b02047c11 */ /* 0x000fe4000f8e20ff */
[----:B------:R-:W1:Y:S02]  /*3600*/  SYNCS.PHASECHK.TRANS64.TRYWAIT P0, [R0+URZ+0x60], R3 ;  /* 0x00006003000075a7 */ /* 0x000e6400080011ff */
[----:B-1----:R-:W-:Y:S05]  /*3610*/  @!P0 BRA `(.L_x_66) ;  /* 0x0000009400a88947 */ /* 0x002fea0003800000 */
.L_x_139:
[----:B------:R-:W2:Y:S01]  /*3620*/  LDS.128 R4, [R4+0xd0] ;  /* 0x0000d00004047984 */ /* 0x000ea20000000c00 */
[----:B-1----:R-:W-:Y:S01]  /*3630*/  VIADD R0, R0, 0x70 ;  /* 0x0000007000007836 */ /* 0x002fe20000000000 */
[----:B------:R-:W-:Y:S01]  /*3640*/  IADD3 R2, PT, PT, R2, 0x1, RZ ;  /* 0x0000000102027810 */ /* 0x000fe20007ffe0ff */
[----:B------:R-:W-:Y:S01]  /*3650*/  @!PT LDS RZ, [RZ] ;  /* 0x00000000fffff984 */ /* 0x000fe20000000800 */
[----:B------:R-:W-:Y:S01]  /*3660*/  @!PT LDS RZ, [RZ] ;  /* 0x00000000fffff984 */ /* 0x000fe20000000800 */
[----:B------:R-:W-:Y:S01]  /*3670*/  @!PT LDS RZ, [RZ] ;  /* 0x00000000fffff984 */ /* 0x000fe20000000800 */
[----:B------:R-:W-:Y:S01]  /*3680*/  @!PT LDS RZ, [RZ] ;  /* 0x00000000fffff984 */ /* 0x000fe20000000800 */
[----:B------:R1:W-:Y:S06]  /*3690*/  MEMBAR.ALL.CTA ;  /* 0x0000000000007992 */ /* 0x0003ec0000008000 */
[----:B-1----:R-:W1:Y:S01]  /*36a0*/  FENCE.VIEW.ASYNC.S ;  /* 0x00000000000073c6 */ /* 0x002e620000000000 */
[----:B------:R-:W-:-:S04]  /*36b0*/  PRMT R0, RZ, 0x654, R0 ;  /* 0x00000654ff007816 */ /* 0x000fc80000000000 */
[----:B-1----:R1:W-:Y:S01]  /*36c0*/  SYNCS.ARRIVE.TRANS64.RED.A1T0 RZ, [R0+URZ], RZ ;  /* 0x000000ff00ff79a7 */ /* 0x0023e200081004ff */
[----:B------:R-:W-:Y:S05]  /*36d0*/  BRA.U UP3, `(.L_x_67) ;  /* 0x0000000503087547 */ /* 0x000fea000b800000 */
[----:B------:R-:W3:Y:S01]  /*36e0*/  LDCU UR5, c[0x0][0x38c] ;  /* 0x00007180ff0577ac */ /* 0x000ee20008000800 */
[----:B------:R-:W-:Y:S02]  /*36f0*/  PLOP3.LUT P1, PT, PT, PT, PT, 0x80, 0x8 ;  /* 0x000000000008781c */ /* 0x000fe40003f2f070 */
[----:B------:R-:W-:Y:S01]  /*3700*/  SHF.L.U32 R3, R10, 0x1f, RZ ;  /* 0x0000001f0a037819 */ /* 0x000fe200000006ff */
[----:B------:R-:W-:Y:S02]  /*3710*/  ULEA UR31, UR32, UR27, 0x3 ;  /* 0x0000001b201f7291 */ /* 0x000fe4000f8e18ff */
[----:B------:R-:W-:Y:S02]  /*3720*/  UIMAD UR22, UR32, 0xe0, UR44 ;  /* 0x000000e0201678a4 */ /* 0x000fe4000f8e022c */
[----:B---3--:R-:W-:-:S06]  /*3730*/  UISETP.GE.AND UP0, UPT, UR5, 0x1, UPT ;  /* 0x000000010500788c */ /* 0x008fcc000bf06270 */
[----:B------:R-:W-:-:S05]  /*3740*/  PLOP3.LUT P0, PT, PT, PT, UP0, 0x80, 0x8 ;  /* 0x000000000008781c */ /* 0x000fca0003f0f008 */
[----:B------:R-:W-:-:S08]  /*3750*/  @UP0 ULEA UR5, UR24, UR27, 0x3 ;  /* 0x0000001b18050291 */ /* 0x000fd0000f8e18ff */
[----:B-1----:R-:W-:-:S04]  /*3760*/  @P0 SHF.L.U32 R0, R8, 0x1f, RZ ;  /* 0x0000001f08000819 */ /* 0x002fc800000006ff */
[----:B------:R1:W3:Y:S01]  /*3770*/  @P0 SYNCS.PHASECHK.TRANS64.TRYWAIT P1, [UR5], R0 ;  /* 0x00000000ff0005a7 */ /* 0x0002e20008021105 */
[----:B------:R-:W4:Y:S02]  /*3780*/  SYNCS.PHASECHK.TRANS64.TRYWAIT P0, [UR31+0x90], R3 ;  /* 0x00009003ff0075a7 */ /* 0x000f24000800111f */
[----:B-1-34-:R-:W-:Y:S05]  /*3790*/  @!P0 BRA `(.L_x_68) ;  /* 0x00000094005c8947 */ /* 0x01afea0003800000 */
.L_x_141:
[----:B------:R-:W-:Y:S01]  /*37a0*/  UMOV UR28, UR23 ;  /* 0x00000017001c7c82 */ /* 0x000fe20008000000 */
[----:B------:R-:W-:Y:S05]  /*37b0*/  BRA.U !UP0, `(.L_x_69) ;  /* 0x0000000108c07547 */ /* 0x000fea000b800000 */
[----:B------:R-:W-:Y:S02]  /*37c0*/  UIADD3 UR28, UPT, UPT, UR42, UR23, URZ ;  /* 0x000000172a1c7290 */ /* 0x000fe4000fffe0ff */
[----:B------:R-:W-:Y:S01]  /*37d0*/  UPLOP3.LUT UP2, UPT, UPT, UPT, UPT, 0x40, 0x4 ;  /* 0x000000000004789c */ /* 0x000fe20003f4e870 */
[----:B------:R-:W-:Y:S01]  /*37e0*/  UMOV UR25, UR33 ;  /* 0x0000002100197c82 */ /* 0x000fe20008000000 */
[----:B------:R-:W-:-:S09]  /*37f0*/  UMOV UR5, UR24 ;  /* 0x0000001800057c82 */ /* 0x000fd20008000000 */
.L_x_72:
[----:B---3--:R-:W-:Y:S01]  /*3800*/  ULEA UR7, UR5, UR27, 0x3 ;  /* 0x0000001b05077291 */ /* 0x008fe2000f8e18ff */
[----:B----4-:R-:W-:Y:S11]  /*3810*/  @P1 BRA `(.L_x_70) ;  /* 0x00000000000c1947 */ /* 0x010ff60003800000 */
[----:B-1----:R-:W-:Y:S04]  /*3820*/  SHF.L.U32 R3, R8, 0x1f, RZ ;  /* 0x0000001f08037819 */ /* 0x002fe800000006ff */
[----:B------:R-:W1:Y:S02]  /*3830*/  SYNCS.PHASECHK.TRANS64.TRYWAIT P0, [UR7], R3 ;  /* 0x00000003ff0075a7 */ /* 0x000e640008001107 */
[----:B-1----:R-:W-:Y:S05]  /*3840*/  @!P0 BRA `(.L_x_71) ;  /* 0x0000009400488947 */ /* 0x002fea0003800000 */
.L_x_70:
[----:B------:R-:W-:Y:S01]  /*3850*/  UISETP.NE.AND UP0, UPT, UR25, 0x1, UPT ;  /* 0x000000011900788c */ /* 0x000fe2000bf05270 */
[----:B------:R-:W-:Y:S01]  /*3860*/  PLOP3.LUT P1, PT, PT, PT, PT, 0x80, 0x8 ;  /* 0x000000000008781c */ /* 0x000fe20003f2f070 */
[----:B------:R-:W-:Y:S02]  /*3870*/  UIADD3 UR6, UPT, UPT, UR5, 0x1, URZ ;  /* 0x0000000105067890 */ /* 0x000fe4000fffe0ff */
[----:B------:R-:W-:Y:S02]  /*3880*/  UIADD3 UR26, UPT, UPT, UR7, 0x18, URZ ;  /* 0x00000018071a7890 */ /* 0x000fe4000fffe0ff */
[----:B------:R-:W-:Y:S01]  /*3890*/  UISETP.NE.AND UP1, UPT, UR6, 0x3, UPT ;  /* 0x000000030600788c */ /* 0x000fe2000bf25270 */
[----:B------:R-:W-:Y:S01]  /*38a0*/  PLOP3.LUT P0, PT, PT, PT, UP0, 0x80, 0x8 ;  /* 0x000000000008781c */ /* 0x000fe20003f0f008 */
[----:B------:R-:W-:Y:S02]  /*38b0*/  UIADD3 UR23, UPT, UPT, UR23, 0x1, URZ ;  /* 0x0000000117177890 */ /* 0x000fe4000fffe0ff */
[----:B------:R-:W-:Y:S02]  /*38c0*/  USEL UR8, URZ, 0x1, UP1 ;  /* 0x00000001ff087887 */ /* 0x000fe40008800000 */
[----:B------:R-:W-:Y:S02]  /*38d0*/  USEL UR24, UR6, URZ, UP1 ;  /* 0x000000ff06187287 */ /* 0x000fe40008800000 */
[----:B------:R-:W-:Y:S02]  /*38e0*/  UIADD3 UR25, UPT, UPT, UR25, -0x1, URZ ;  /* 0xffffffff19197890 */ /* 0x000fe4000fffe0ff */
[----:B------:R-:W-:Y:S01]  /*38f0*/  @UP0 ULEA UR6, UR24, UR27, 0x3 ;  /* 0x0000001b18060291 */ /* 0x000fe2000f8e18ff */
[----:B------:R-:W-:Y:S01]  /*3900*/  LOP3.LUT R8, R8, UR8, RZ, 0x3c, !PT ;  /* 0x0000000808087c12 */ /* 0x000fe2000f8e3cff */
[----:B------:R-:W-:Y:S02]  /*3910*/  ULEA UR8, UR5, UR30, 0xa ;  /* 0x0000001e05087291 */ /* 0x000fe4000f8e50ff */
[----:B------:R-:W-:Y:S01]  /*3920*/  UISETP.NE.AND UP0, UPT, UR23, UR28, UPT ;  /* 0x0000001c1700728c */ /* 0x000fe2000bf05270 */
[----:B-1----:R-:W-:Y:S01]  /*3930*/  @P0 SHF.L.U32 R0, R8, 0x1f, RZ ;  /* 0x0000001f08000819 */ /* 0x002fe200000006ff */
[----:B------:R-:W-:Y:S02]  /*3940*/  UIADD3 UR18, UPT, UPT, UR8, 0x2, URZ ;  /* 0x0000000208127890 */ /* 0x000fe4000fffe0ff */
[----:B------:R-:W-:Y:S01]  /*3950*/  UIADD3 UR14, UPT, UPT, UR8, 0x4, URZ ;  /* 0x00000004080e7890 */ /* 0x000fe2000fffe0ff */
[----:B------:R3:W4:Y:S01]  /*3960*/  @P0 SYNCS.PHASECHK.TRANS64.TRYWAIT P1, [UR6], R0 ;  /* 0x00000000ff0005a7 */ /* 0x0007220008021106 */
[----:B------:R-:W-:Y:S02]  /*3970*/  UIMAD UR6, UR5, 0x380, UR4 ;  /* 0x00000380050678a4 */ /* 0x000fe4000f8e0204 */
[----:B------:R-:W-:Y:S02]  /*3980*/  UIADD3 UR10, UPT, UPT, UR8, 0x6, URZ ;  /* 0x00000006080a7890 */ /* 0x000fe4000fffe0ff */
[----:B------:R-:W-:Y:S02]  /*3990*/  UIADD3 UR20, UPT, UPT, UR6, 0x2, URZ ;  /* 0x0000000206147890 */ /* 0x000fe4000fffe0ff */
[----:B------:R-:W-:Y:S02]  /*39a0*/  UIADD3 UR16, UPT, UPT, UR6, 0x4, URZ ;  /* 0x0000000406107890 */ /* 0x000fe4000fffe0ff */
[----:B------:R-:W-:Y:S01]  /*39b0*/  UIADD3 UR12, UPT, UPT, UR6, 0x6, URZ ;  /* 0x00000006060c7890 */ /* 0x000fe2000fffe0ff */
[----:B------:R-:W-:Y:S01]  /*39c0*/  UMOV UR7, 0x40004040 ;  /* 0x4000404000077882 */ /* 0x000fe20000000000 */
[----:B------:R-:W-:Y:S01]  /*39d0*/  UMOV UR9, 0x40004040 ;  /* 0x4000404000097882 */ /* 0x000fe20000000000 */
[----:B------:R-:W-:Y:S01]  /*39e0*/  UMOV UR21, 0x40004040 ;  /* 0x4000404000157882 */ /* 0x000fe20000000000 */
[----:B------:R3:W-:Y:S01]  /*39f0*/  UTCHMMA.2CTA gdesc[UR8], gdesc[UR6], tmem[UR22], tmem[UR40], idesc[UR41], UP2 ;  /* 0x00ff2806080075ea */ /* 0x0007e20009200016 */
[----:B------:R-:W-:Y:S01]  /*3a00*/  UPLOP3.LUT UP2, UPT, UPT, UPT, UPT, 0x80, 0x8 ;  /* 0x000000000008789c */ /* 0x000fe20003f4f070 */
[----:B------:R-:W-:Y:S01]  /*3a10*/  UMOV UR19, 0x40004040 ;  /* 0x4000404000137882 */ /* 0x000fe20000000000 */
[----:B------:R-:W-:Y:S01]  /*3a20*/  UMOV UR17, 0x40004040 ;  /* 0x4000404000117882 */ /* 0x000fe20000000000 */
[----:B------:R3:W-:Y:S01]  /*3a30*/  UTCHMMA.2CTA gdesc[UR18], gdesc[UR20], tmem[UR22], tmem[UR38], idesc[UR39], UPT ;  /* 0x00ff2614120075ea */ /* 0x0007e2000ba00016 */
[----:B------:R-:W-:Y:S01]  /*3a40*/  UMOV UR15, 0x40004040 ;  /* 0x40004040000f7882 */ /* 0x000fe20000000000 */
[----:B------:R-:W-:Y:S01]  /*3a50*/  UMOV UR13, 0x40004040 ;  /* 0x40004040000d7882 */ /* 0x000fe20000000000 */
[----:B------:R-:W-:Y:S01]  /*3a60*/  UMOV UR11, 0x40004040 ;  /* 0x40004040000b7882 */ /* 0x000fe20000000000 */
[----:B------:R3:W-:Y:S01]  /*3a70*/  UTCHMMA.2CTA gdesc[UR14], gdesc[UR16], tmem[UR22], tmem[UR36], idesc[UR37], UPT ;  /* 0x00ff24100e0075ea */ /* 0x0007e2000ba00016 */
[----:B------:R3:W-:Y:S01]  /*3a80*/  UTCHMMA.2CTA gdesc[UR10], gdesc[UR12], tmem[UR22], tmem[UR34], idesc[UR35], UPT ;  /* 0x00ff220c0a0075ea */ /* 0x0007e2000ba00016 */
[----:B------:R3:W-:Y:S01]  /*3a90*/  UTCBAR.2CTA.MULTICAST [UR26], URZ, UR29 ;  /* 0x000000ff1a0073e9 */ /* 0x0007e2000820081d */
[----:B------:R-:W-:Y:S01]  /*3aa0*/  UMOV UR5, UR24 ;  /* 0x0000001800057c82 */ /* 0x000fe20008000000 */
[----:B------:R-:W-:Y:S05]  /*3ab0*/  BRA.U UP0, `(.L_x_72) ;  /* 0xfffffffd00507547 */ /* 0x000fea000b83ffff */
.L_x_69:
[----:B------:R-:W-:Y:S01]  /*3ac0*/  UIADD3 UR5, UPT, UPT, UR31, 0x80, URZ ;  /* 0x000000801f057890 */ /* 0x000fe2000fffe0ff */
[----:B------:R-:W-:-:S08]  /*3ad0*/  UMOV UR23, UR28 ;  /* 0x0000001c00177c82 */ /* 0x000fd00008000000 */
[----:B------:R1:W-:Y:S01]  /*3ae0*/  UTCBAR.2CTA.MULTICAST [UR5], URZ, UR43 ;  /* 0x000000ff050073e9 */ /* 0x0003e2000820082b */
[----:B------:R-:W-:Y:S02]  /*3af0*/  NOP ;  /* 0x0000000000007918 */ /* 0x000fe40000000000 */
.L_x_67:
[----:B-1----:R-:W-:Y:S01]  /*3b00*/  UIADD3 UR5, UPT, UPT, UR32, 0x1, URZ ;  /* 0x0000000120057890 */ /* 0x002fe2000fffe0ff */
[----:B--2---:R-:W-:Y:S02]  /*3b10*/  LOP3.LUT P0, RZ, R6, 0x1, RZ, 0xc0, !PT ;  /* 0x0000000106ff7812 */ /* 0x004fe4000780c0ff */
[----:B----4-:R-:W-:Y:S01]  /*3b20*/  ISETP.NE.AND P1, PT, R2, 0x2, PT ;  /* 0x000000020200780c */ /* 0x010fe20003f25270 */
[----:B------:R-:W-:-:S03]  /*3b30*/  UISETP.NE.AND UP0, UPT, UR5, 0x2, UPT ;  /* 0x000000020500788c */ /* 0x000fc6000bf05270 */
[----:B---3--:R-:W-:Y:S01]  /*3b40*/  SEL R0, RZ, 0x1, P1 ;  /* 0x00000001ff007807 */ /* 0x008fe20000800000 */
[----:B------:R-:W-:Y:S01]  /*3b50*/  USEL UR6, URZ, 0x1, UP0 ;  /* 0x00000001ff067887 */ /* 0x000fe20008000000 */
[----:B------:R-:W-:Y:S01]  /*3b60*/  SEL R2, R2, RZ, P1 ;  /* 0x000000ff02027207 */ /* 0x000fe20000800000 */
[----:B------:R-:W-:Y:S01]  /*3b70*/  USEL UR32, UR5, URZ, UP0 ;  /* 0x000000ff05207287 */ /* 0x000fe20008000000 */
[----:B------:R-:W-:-:S03]  /*3b80*/  LOP3.LUT R9, R9, R0, RZ, 0x3c, !PT ;  /* 0x0000000009097212 */ /* 0x000fc600078e3cff */
[----:B------:R-:W-:Y:S01]  /*3b90*/  LOP3.LUT R10, R10, UR6, RZ, 0x3c, !PT ;  /* 0x000000060a0a7c12 */ /* 0x000fe2000f8e3cff */
[----:B------:R-:W-:Y:S07]  /*3ba0*/  @P0 BRA `(.L_x_73) ;  /* 0xfffffff800880947 */ /* 0x000fee000383ffff */
[----:B------:R-:W1:Y:S01]  /*3bb0*/  S2UR UR8, SR_CgaCtaId ;  /* 0x00000000000879c3 */ /* 0x000e620000008800 */
[----:B------:R-:W-:Y:S01]  /*3bc0*/  ELECT P0, URZ, PT ;  /* 0x0000000000ff782f */ /* 0x000fe20003800000 */
[----:B------:R-:W-:Y:S01]  /*3bd0*/  HFMA2 R0, -RZ, RZ, 0, 5.9604644775390625e-08 ;  /* 0x00000001ff007431 */ /* 0x000fe200000001ff */
[----:B------:R-:W-:-:S05]  /*3be0*/  UMOV UR4, 0x40 ;  /* 0x0000004000047882 */ /* 0x000fca0000000000 */
[----:B------:R-:W-:Y:S01]  /*3bf0*/  UVIRTCOUNT.DEALLOC.SMPOOL 0x80 ;  /* 0x000000800000784c */ /* 0x000fe20000000000 */
[----:B------:R-:W-:Y:S02]  /*3c00*/  UISETP.NE.AND UP0, UPT, UR48, URZ, UPT ;  /* 0x000000ff3000728c */ /* 0x000fe4000bf05270 */
[----:B-1----:R-:W-:-:S09]  /*3c10*/  ULEA UR8, UR8, UR4, 0x18 ;  /* 0x0000000408087291 */ /* 0x002fd2000f8ec0ff */
[----:B------:R1:W-:Y:S01]  /*3c20*/  @P0 STS.U8 [UR8+0x1c], R0 ;  /* 0x00001c00ff000988 */ /* 0x0003e20008000008 */
[----:B------:R-:W-:Y:S05]  /*3c30*/  BRA.U UP0, `(.L_x_74) ;  /* 0x0000000100587547 */ /* 0x000fea000b800000 */
[----:B------:R-:W-:Y:S01]  /*3c40*/  UIADD3 UR5, UPT, UPT, UR27, 0x90, URZ ;  /* 0x000000901b057890 */ /* 0x000fe2000fffe0ff */
[----:B------:R-:W-:-:S03]  /*3c50*/  SHF.L.U32 R2, R10, 0x1f, RZ ;  /* 0x0000001f0a027819 */ /* 0x000fc600000006ff */
[----:B------:R-:W-:-:S09]  /*3c60*/  ULEA UR4, UR32, UR5, 0x3 ;  /* 0x0000000520047291 */ /* 0x000fd2000f8e18ff */
[----:B------:R-:W2:Y:S02]  /*3c70*/  SYNCS.PHASECHK.TRANS64.TRYWAIT P0, [UR4], R2 ;  /* 0x00000002ff0075a7 */ /* 0x000ea40008001104 */
[----:B--2---:R-:W-:Y:S05]  /*3c80*/  @!P0 BRA `(.L_x_75) ;  /* 0x0000009000508947 */ /* 0x004fea0003800000 */
.L_x_144:
[----:B------:R-:W-:-:S04]  /*3c90*/  UIADD3 UR4, UPT, UPT, UR32, 0x1, URZ ;  /* 0x0000000120047890 */ /* 0x000fc8000fffe0ff */
[----:B------:R-:W-:-:S04]  /*3ca0*/  UISETP.NE.AND UP1, UPT, UR4, 0x2, UPT ;  /* 0x000000020400788c */ /* 0x000fc8000bf25270 */
[----:B------:R-:W-:Y:S02]  /*3cb0*/  USEL UR6, URZ, 0x1, UP1 ;  /* 0x00000001ff067887 */ /* 0x000fe40008800000 */
[----:B------:R-:W-:-:S04]  /*3cc0*/  USEL UR4, UR4, URZ, UP1 ;  /* 0x000000ff04047287 */ /* 0x000fc80008800000 */
[----:B------:R-:W-:Y:S01]  /*3cd0*/  ULEA UR4, UR4, UR5, 0x3 ;  /* 0x0000000504047291 */ /* 0x000fe2000f8e18ff */
[----:B-1----:R-:W-:-:S04]  /*3ce0*/  LOP3.LUT R2, R10, UR6, RZ, 0x3c, !PT ;  /* 0x000000060a027c12 */ /* 0x002fc8000f8e3cff */
[----:B------:R-:W-:Y:S01]  /*3cf0*/  SHF.L.U32 R2, R2, 0x1f, RZ ;  /* 0x0000001f02027819 */ /* 0x000fe200000006ff */
[----:B------:R-:W-:-:S04]  /*3d00*/  IMAD.U32 R0, RZ, RZ, UR4 ;  /* 0x00000004ff007e24 */ /* 0x000fc8000f8e00ff */
[----:B------:R1:W2:Y:S03]  /*3d10*/  SYNCS.PHASECHK.TRANS64.TRYWAIT P0, [R0+URZ], R2 ;  /* 0x00000002000075a7 */ /* 0x0002a600080011ff */
[----:B--2---:R-:W-:Y:S05]  /*3d20*/  @!P0 NANOSLEEP.SYNCS 0x989680 ;  /* 0x009896800000895d */ /* 0x004fea0003900000 */
[----:B------:R-:W2:Y:S02]  /*3d30*/  @!P0 SYNCS.PHASECHK.TRANS64 P0, [R0+URZ], R2 ;  /* 0x00000002000085a7 */ /* 0x000ea400080010ff */
[----:B--2---:R-:W-:Y:S05]  /*3d40*/  @P0 BRA `(.L_x_76) ;  /* 0x0000000000200947 */ /* 0x004fea0003800000 */
.L_x_77:
[----:B--2---:R2:W3:Y:S02]  /*3d50*/  SYNCS.PHASECHK.TRANS64.TRYWAIT P0, [R0+URZ], R2 ;  /* 0x00000002000075a7 */ /* 0x0044e400080011ff */
[----:B---3--:R-:W-:Y:S05]  /*3d60*/  @!P0 NANOSLEEP.SYNCS 0x989680 ;  /* 0x009896800000895d */ /* 0x008fea0003900000 */
[----:B------:R-:W3:Y:S02]  /*3d70*/  @!P0 SYNCS.PHASECHK.TRANS64 P0, [R0+URZ], R2 ;  /* 0x00000002000085a7 */ /* 0x000ee400080010ff */
[----:B---3--:R-:W-:Y:S05]  /*3d80*/  @!P0 BRA `(.L_x_77) ;  /* 0xfffffffc00f08947 */ /* 0x008fea000383ffff */
[----:B------:R-:W-:Y:S05]  /*3d90*/  BRA `(.L_x_76) ;  /* 0x00000000000c7947 */ /* 0x000fea0003800000 */
.L_x_74:
[----:B------:R-:W-:-:S04]  /*3da0*/  UIADD3 UR4, UPT, UPT, UR27, 0xc0, URZ ;  /* 0x000000c01b047890 */ /* 0x000fc8000fffe0ff */
[----:B------:R-:W-:-:S09]  /*3db0*/  UPRMT UR4, UR45, 0x654, UR4 ;  /* 0x000006542d047896 */ /* 0x000fd20008000004 */
[----:B------:R-:W-:Y:S03]  /*3dc0*/  SYNCS.ARRIVE.TRANS64.RED.A1T0 RZ, [UR4], RZ ;  /* 0x000000ffffff79a7 */ /* 0x000fe60008100404 */
.L_x_76:
[----:B-12---:R-:W-:Y:S01]  /*3dd0*/  SHF.L.U32 R2, RZ, 0x1f, RZ ;  /* 0x0000001fff027819 */ /* 0x006fe200000006ff */
[----:B------:R-:W-:Y:S01]  /*3de0*/  UIADD3 UR4, UPT, UPT, UR27, 0xc0, URZ ;  /* 0x000000c01b047890 */ /* 0x000fe2000fffe0ff */
[----:B------:R-:W-:Y:S02]  /*3df0*/  PLOP3.LUT P0, PT, PT, PT, UP0, 0x80, 0x8 ;  /* 0x000000000008781c */ /* 0x000fe40003f0f008 */
[----:B------:R-:W1:Y:S02]  /*3e00*/  SYNCS.PHASECHK.TRANS64.TRYWAIT P1, [UR27+0xc0], R2 ;  /* 0x0000c002ff0075a7 */ /* 0x000e64000802111b */
[----:B-1----:R-:W-:Y:S09]  /*3e10*/  @!P1 BRA `(.L_x_78) ;  /* 0x0000009000049947 */ /* 0x002ff20003800000 */
.L_x_146:
[----:B------:R-:W-:Y:S01]  /*3e20*/  @!UP0 UPRMT UR4, UR45, 0x654, UR4 ;  /* 0x000006542d048896 */ /* 0x000fe20008000004 */
[----:B------:R-:W-:Y:S01]  /*3e30*/  UMOV UR5, 0xffff ;  /* 0x0000ffff00057882 */ /* 0x000fe20000000000 */
[----:B------:R-:W-:-:S07]  /*3e40*/  UMOV UR6, 0x1 ;  /* 0x0000000100067882 */ /* 0x000fce0000000000 */
[----:B------:R-:W-:Y:S01]  /*3e50*/  @!P0 SYNCS.ARRIVE.TRANS64.RED.A1T0 RZ, [UR4], RZ ;  /* 0x000000ffffff89a7 */ /* 0x000fe20008100404 */
[----:B------:R-:W-:Y:S01]  /*3e60*/  NOP ;  /* 0x0000000000007918 */ /* 0x000fe20000000000 */
[----:B-1----:R-:W1:Y:S01]  /*3e70*/  LDS R0, [UR8+0x14] ;  /* 0x00001408ff007984 */ /* 0x002e620008000800 */
[----:B------:R-:W-:-:S04]  /*3e80*/  ULOP3.LUT UR4, UR44, 0xffff, URZ, 0xc0, !UPT ;  /* 0x0000ffff2c047892 */ /* 0x000fc8000f8ec0ff */
[----:B------:R-:W-:-:S04]  /*3e90*/  USHF.R.U32.HI UR4, URZ, 0x5, UR4 ;  /* 0x00000005ff047899 */ /* 0x000fc80008011604 */
[----:B------:R-:W-:Y:S02]  /*3ea0*/  USHF.L.U32 UR5, UR5, UR4, URZ ;  /* 0x0000000405057299 */ /* 0x000fe400080006ff */
[----:B------:R-:W-:-:S04]  /*3eb0*/  USHF.L.U32 UR4, UR6, UR4, URZ ;  /* 0x0000000406047299 */ /* 0x000fc800080006ff */
[----:B-1----:R-:W-:-:S04]  /*3ec0*/  LOP3.LUT R0, R0, UR5, RZ, 0xc0, !PT ;  /* 0x0000000500007c12 */ /* 0x002fc8000f8ec0ff */
[----:B------:R-:W-:-:S13]  /*3ed0*/  ISETP.NE.AND P0, PT, R0, UR5, PT ;  /* 0x0000000500007c0c */ /* 0x000fda000bf05270 */
[----:B------:R-:W-:Y:S05]  /*3ee0*/  @P0 BRA `(.L_x_79) ;  /* 0x0000000000580947 */ /* 0x000fea0003800000 */
[----:B------:R-:W1:Y:S02]  /*3ef0*/  LDS R0, [UR8+0x18] ;  /* 0x00001808ff007984 */ /* 0x000e640008000800 */
[----:B-1----:R-:W-:-:S04]  /*3f00*/  LOP3.LUT R0, R0, UR4, RZ, 0xc0, !PT ;  /* 0x0000000400007c12 */ /* 0x002fc8000f8ec0ff */
[----:B------:R-:W-:-:S13]  /*3f10*/  ISETP.NE.AND P0, PT, R0, UR4, PT ;  /* 0x0000000400007c0c */ /* 0x000fda000bf05270 */
[----:B------:R-:W-:Y:S05]  /*3f20*/  @P0 BRA `(.L_x_80) ;  /* 0x00000000003c0947 */ /* 0x000fea0003800000 */
[----:B------:R-:W1:Y:S01]  /*3f30*/  S2R R2, SR_LANEID ;  /* 0x0000000000027919 */ /* 0x000e620000000000 */
[----:B------:R-:W-:-:S06]  /*3f40*/  ULOP3.LUT UR5, URZ, UR5, URZ, 0x33, !UPT ;  /* 0x00000005ff057292 */ /* 0x000fcc000f8e33ff */
[----:B------:R-:W-:-:S04]  /*3f50*/  IMAD.U32 R0, RZ, RZ, UR5 ;  /* 0x00000005ff007e24 */ /* 0x000fc8000f8e00ff */
[----:B------:R2:W3:Y:S02]  /*3f60*/  REDUX UR7, R0 ;  /* 0x00000000000773c4 */ /* 0x0004e40000000000 */
[----:B------:R4:W-:Y:S01]  /*3f70*/  UTCATOMSWS.AND URZ, UR5 ;  /* 0x0000000500ff79e3 */ /* 0x0009e20008000000 */
[----:B--2---:R-:W-:Y:S01]  /*3f80*/  LOP3.LUT R0, RZ, UR4, RZ, 0x33, !PT ;  /* 0x00000004ff007c12 */ /* 0x004fe2000f8e33ff */
[----:B------:R-:W-:Y:S02]  /*3f90*/  VOTEU.ANY UR4, UPT, PT ;  /* 0x0000000000047886 */ /* 0x000fe400038e0100 */
[----:B------:R-:W-:Y:S02]  /*3fa0*/  UFLO.U32 UR4, UR4 ;  /* 0x00000004000472bd */ /* 0x000fe400080e0000 */
[----:B------:R-:W2:Y:S04]  /*3fb0*/  REDUX UR6, R0 ;  /* 0x00000000000673c4 */ /* 0x000ea80000000000 */
[----:B-1----:R-:W-:-:S02]  /*3fc0*/  ISETP.EQ.U32.AND P0, PT, R2, UR4, PT ;  /* 0x0000000402007c0c */ /* 0x002fc4000bf02070 */
[----:B---3--:R-:W-:-:S11]  /*3fd0*/  MOV R2, UR7 ;  /* 0x0000000700027c02 */ /* 0x008fd60008000f00 */
[----:B------:R4:W-:Y:S01]  /*3fe0*/  @P0 ATOMS.AND RZ, [UR8+0x14], R2 ;  /* 0x00001402ffff098c */ /* 0x0009e2000a800008 */
[----:B--2---:R-:W-:-:S05]  /*3ff0*/  IMAD.U32 R0, RZ, RZ, UR6 ;  /* 0x00000006ff007e24 */ /* 0x004fca000f8e00ff */
[----:B------:R4:W-:Y:S01]  /*4000*/  @P0 ATOMS.AND RZ, [UR8+0x18], R0 ;  /* 0x00001800ffff098c */ /* 0x0009e2000a800008 */
[----:B------:R-:W-:Y:S05]  /*4010*/  BRA `(.L_x_81) ;  /* 0x0000000000147947 */ /* 0x000fea0003800000 */
.L_x_80:
[----:B------:R-:W-:Y:S02]  /*4020*/  MOV R2, 0x4040 ;  /* 0x0000404000027802 */ /* 0x000fe40000000f00 */
[----:B-----5:R-:W-:Y:S05]  /*4030*/  CALL.REL.NOINC `($__internal_0_$__cuda_sm10x_tcgen05_guardrail_trap_col_being_dealloced_not_returned_by_alloc) ;  /* 0x0000009000307944 */ /* 0x020fea0003c00000 */
[----:B------:R-:W-:Y:S05]  /*4040*/  BRA `(.L_x_81) ;  /* 0x0000000000087947 */ /* 0x000fea0003800000 */
.L_x_79:
[----:B------:R-:W-:Y:S02]  /*4050*/  MOV R2, 0x4070 ;  /* 0x0000407000027802 */ /* 0x000fe40000000f00 */
[----:B-----5:R-:W-:Y:S05]  /*4060*/  CALL.REL.NOINC `($__internal_2_$__cuda_sm10x_tcgen05_guardrail_trap_unallocated_columns_being_dealloced) ;  /* 0x00000090003c7944 */ /* 0x020fea0003c00000 */
.L_x_81:
[----:B------:R-:W-:Y:S01]  /*4070*/  NOP ;  /* 0x0000000000007918 */ /* 0x000fe20000000000 */
[----:B----4-:R-:W-:Y:S05]  /*4080*/  EXIT ;  /* 0x000000000000794d */ /* 0x010fea0003800000 */
.L_x_54:
[----:B------:R-:W-:-:S09]  /*4090*/  UISETP.NE.OR UP0, UPT, UR14, 0x3, !UP4 ;  /* 0x000000030e00788c */ /* 0x000fd2000e705670 */
[----:B------:R-:W-:Y:S05]  /*40a0*/  BRA.U UP0, `(.L_x_82) ;  /* 0x0000000d00e87547 */ /* 0x000fea000b800000 */
[----:B------:R-:W1:Y:S01]  /*40b0*/  LDCU.64 UR4, c[0x0][0x888] ;  /* 0x00011100ff0477ac */ /* 0x000e620008000a00 */
[----:B------:R-:W-:Y:S02]  /*40c0*/  HFMA2 R9, -RZ, RZ, 0, 0 ;  /* 0x00000000ff097431 */ /* 0x000fe400000001ff */
[----:B------:R-:W-:Y:S01]  /*40d0*/  IMAD.MOV.U32 R11, RZ, RZ, 0x1 ;  /* 0x00000001ff0b7424 */ /* 0x000fe200078e00ff */
[----:B------:R-:W-:Y:S01]  /*40e0*/  MOV R8, 0xe000 ;  /* 0x0000e00000087802 */ /* 0x000fe20000000f00 */
[----:B------:R-:W2:Y:S01]  /*40f0*/  LDCU UR44, c[0x0][0x370] ;  /* 0x00006e00ff2c77ac */ /* 0x000ea20008000800 */
[----:B------:R-:W-:Y:S01]  /*4100*/  IMAD.MOV.U32 R10, RZ, RZ, RZ ;  /* 0x000000ffff0a7224 */ /* 0x000fe200078e00ff */
[----:B------:R-:W2:Y:S01]  /*4110*/  LDCU.128 UR48, c[0x0][0xb10] ;  /* 0x00016200ff3077ac */ /* 0x000ea20008000c00 */
[----:B------:R-:W3:Y:S01]  /*4120*/  LDCU UR37, c[0x0][0x374] ;  /* 0x00006e80ff2577ac */ /* 0x000ee20008000800 */
[----:B------:R-:W4:Y:S01]  /*4130*/  LDCU.64 UR42, c[0x0][0x890] ;  /* 0x00011200ff2a77ac */ /* 0x000f220008000a00 */
[----:B------:R-:W4:Y:S01]  /*4140*/  LDCU UR29, c[0x0][0xb0c] ;  /* 0x00016180ff1d77ac */ /* 0x000f220008000800 */
[----:B-1----:R-:W-:Y:S01]  /*4150*/  UISETP.NE.U32.AND UP0, UPT, UR4, URZ, UPT ;  /* 0x000000ff0400728c */ /* 0x002fe2000bf05070 */
[----:B------:R-:W1:Y:S01]  /*4160*/  LDCU UR56, c[0x0][0xb20] ;  /* 0x00016400ff3877ac */ /* 0x000e620008000800 */
[----:B------:R-:W1:Y:S01]  /*4170*/  LDCU UR4, c[0x0][0xb30] ;  /* 0x00016600ff0477ac */ /* 0x000e620008000800 */
[----:B--2---:R-:W-:-:S02]  /*4180*/  UIMAD.WIDE.U32 UR8, UR44, UR48, URZ ;  /* 0x000000302c0872a5 */ /* 0x004fc4000f8e00ff */
[----:B---3--:R-:W-:Y:S02]  /*4190*/  UIMAD.WIDE.U32 UR10, UR37, UR51, URZ ;  /* 0x00000033250a72a5 */ /* 0x008fe4000f8e00ff */
[----:B----4-:R-:W-:Y:S02]  /*41a0*/  UISETP.NE.U32.AND UP6, UPT, UR42, URZ, UPT ;  /* 0x000000ff2a00728c */ /* 0x010fe4000bfc5070 */
[----:B------:R-:W-:Y:S01]  /*41b0*/  UISETP.NE.AND.EX UP5, UPT, UR5, URZ, UPT, UP0 ;  /* 0x000000ff0500728c */ /* 0x000fe2000bfa5300 */
[----:B------:R-:W-:Y:S01]  /*41c0*/  UMOV UR6, 0x400 ;  /* 0x0000040000067882 */ /* 0x000fe20000000000 */
[----:B------:R-:W-:Y:S01]  /*41d0*/  UISETP.NE.AND UP0, UPT, UR21, 0x1, UPT ;  /* 0x000000011500788c */ /* 0x000fe2000bf05270 */
[----:B------:R-:W-:Y:S01]  /*41e0*/  UMOV UR8, UR9 ;  /* 0x0000000900087c82 */ /* 0x000fe20008000000 */
[----:B------:R-:W-:Y:S01]  /*41f0*/  UMOV UR45, UR11 ;  /* 0x0000000b002d7c82 */ /* 0x000fe20008000000 */
[----:B------:R-:W-:Y:S01]  /*4200*/  UISETP.NE.AND UP0, UPT, UR29, 0x1, UPT ;  /* 0x000000011d00788c */ /* 0x000fe2000bf05270 */
[----:B------:R-:W2:Y:S01]  /*4210*/  LDCU.64 UR54, c[0x0][0x348] ;  /* 0x00006900ff3677ac */ /* 0x000ea20008000a00 */
[----:B------:R-:W-:Y:S01]  /*4220*/  UMOV UR30, URZ ;  /* 0x000000ff001e7c82 */ /* 0x000fe20008000000 */
[----:B------:R-:W-:-:S02]  /*4230*/  UPLOP3.LUT UP1, UPT, UPT, UPT, UPT, 0x40, 0x4 ;  /* 0x000000000004789c */ /* 0x000fc40003f2e870 */
[----:B------:R-:W-:Y:S01]  /*4240*/  UISETP.GE.AND UP3, UPT, UR21, 0x1, UPT ;  /* 0x000000011500788c */ /* 0x000fe2000bf66270 */
[----:B------:R-:W3:Y:S01]  /*4250*/  LDCU.64 UR22, c[0x0][0xb28] ;  /* 0x00016500ff1677ac */ /* 0x000ee20008000a00 */
[----:B------:R-:W-:Y:S02]  /*4260*/  ULEA UR6, UR15, UR6, 0x18 ;  /* 0x000000060f067291 */ /* 0x000fe4000f8ec0ff */
[----:B------:R-:W-:Y:S02]  /*4270*/  UISETP.NE.AND.EX UP6, UPT, UR43, URZ, UPT, UP6 ;  /* 0x000000ff2b00728c */ /* 0x000fe4000bfc5360 */
[----:B------:R-:W-:Y:S02]  /*4280*/  USHF.R.U32.HI UR52, URZ, UR49, UR8 ;  /* 0x00000031ff347299 */ /* 0x000fe40008011608 */
[----:B-1----:R-:W-:Y:S02]  /*4290*/  USHF.R.U32.HI UR45, URZ, UR56, UR45 ;  /* 0x00000038ff2d7299 */ /* 0x002fe4000801162d */
[----:B------:R-:W-:-:S02]  /*42a0*/  UISETP.NE.AND UP0, UPT, UR50, 0x1, UPT ;  /* 0x000000013200788c */ /* 0x000fc4000bf05270 */
[----:B------:R-:W-:-:S11]  /*42b0*/  UISETP.NE.AND UP4, UPT, UR4, 0x1, UPT ;  /* 0x000000010400788c */ /* 0x000fd6000bf85270 */
.L_x_90:
[C---:B------:R-:W-:Y:S02]  /*42c0*/  LEA R3, R10.reuse, UR6, 0x3 ;  /* 0x000000060a037c11 */ /* 0x040fe4000f8e18ff */
[----:B------:R-:W-:Y:S02]  /*42d0*/  SHF.L.U32 R0, R9, 0x1f, RZ ;  /* 0x0000001f09007819 */ /* 0x000fe400000006ff */
[----:B------:R-:W-:Y:S02]  /*42e0*/  LEA R4, R10, UR6, 0x4 ;  /* 0x000000060a047c11 */ /* 0x000fe4000f8e20ff */
[----:B-1----:R-:W1:Y:S02]  /*42f0*/  SYNCS.PHASECHK.TRANS64.TRYWAIT P0, [R3+URZ+0x60], R0 ;  /* 0x00006000030075a7 */ /* 0x002e6400080011ff */
[----:B-1----:R-:W-:Y:S05]  /*4300*/  @!P0 BRA `(.L_x_83) ;  /* 0x0000008800e08947 */ /* 0x002fea0003800000 */
.L_x_147:
[----:B------:R-:W4:Y:S01]  /*4310*/  LDS.128 R4, [R4+0xd0] ;  /* 0x0000d00004047984 */ /* 0x000f220000000c00 */
[----:B------:R-:W-:Y:S01]  /*4320*/  UISETP.GE.AND UP0, UPT, UR21, 0x1, UPT ;  /* 0x000000011500788c */ /* 0x000fe2000bf06270 */
[----:B------:R-:W-:Y:S01]  /*4330*/  @!PT LDS RZ, [RZ] ;  /* 0x00000000fffff984 */ /* 0x000fe20000000800 */
[----:B------:R-:W-:Y:S01]  /*4340*/  @!PT LDS RZ, [RZ] ;  /* 0x00000000fffff984 */ /* 0x000fe20000000800 */
[----:B------:R-:W-:Y:S01]  /*4350*/  @!PT LDS RZ, [RZ] ;  /* 0x00000000fffff984 */ /* 0x000fe20000000800 */
[----:B------:R-:W-:Y:S01]  /*4360*/  @!PT LDS RZ, [RZ] ;  /* 0x00000000fffff984 */ /* 0x000fe20000000800 */
[----:B------:R1:W-:Y:S06]  /*4370*/  MEMBAR.ALL.CTA ;  /* 0x0000000000007992 */ /* 0x0003ec0000008000 */
[----:B-1----:R-:W1:Y:S01]  /*4380*/  FENCE.VIEW.ASYNC.S ;  /* 0x00000000000073c6 */ /* 0x002e620000000000 */
[----:B----4-:R-:W-:Y:S11]  /*4390*/  LOP3.LUT P0, RZ, R6, 0x1, RZ, 0xc0, !PT ;  /* 0x0000000106ff7812 */ /* 0x010ff6000780c0ff */
[----:B------:R-:W-:Y:S02]  /*43a0*/  @!UPT UIADD3 URZ, UPT, UPT, URZ, URZ, URZ ;  /* 0x000000fffffff290 */ /* 0x000fe4000fffe0ff */
[----:B-1----:R-:W-:Y:S01]  /*43b0*/  VOTEU.ANY UP3, P0 ;  /* 0x0000000000ff7886 */ /* 0x002fe20000060100 */
[----:B------:R-:W-:Y:S11]  /*43c0*/  PLOP3.LUT P0, PT, PT, PT, UP3, 0x80, 0x8 ;  /* 0x000000000008781c */ /* 0x000ff60003f0f038 */
[----:B------:R-:W-:Y:S02]  /*43d0*/  @!UPT UIADD3 URZ, UPT, UPT, URZ, URZ, URZ ;  /* 0x000000fffffff290 */ /* 0x000fe4000fffe0ff */
[----:B------:R-:W-:Y:S02]  /*43e0*/  @P0 SHF.R.U32.HI R0, RZ, 0x10, R5 ;  /* 0x00000010ff000819 */ /* 0x000fe40000011605 */
[----:B------:R-:W-:Y:S02]  /*43f0*/  @P0 MOV R2, R4 ;  /* 0x0000000400020202 */ /* 0x000fe40000000f00 */
[----:B------:R-:W-:Y:S01]  /*4400*/  @P0 R2UR UR4, R0 ;  /* 0x00000000000402ca */ /* 0x000fe200000e0000 */
[----:B------:R-:W-:Y:S01]  /*4410*/  VIADD R0, R3, 0x70 ;  /* 0x0000007003007836 */ /* 0x000fe20000000000 */
[----:B------:R-:W-:Y:S02]  /*4420*/  @P0 LOP3.LUT R4, R5, 0xffff, RZ, 0xc0, !PT ;  /* 0x0000ffff05040812 */ /* 0x000fe400078ec0ff */
[----:B------:R-:W-:Y:S02]  /*4430*/  @P0 R2UR UR7, R2 ;  /* 0x00000000020702ca */ /* 0x000fe400000e0000 */
[----:B------:R-:W-:Y:S02]  /*4440*/  PRMT R0, RZ, 0x654, R0 ;  /* 0x00000654ff007816 */ /* 0x000fe40000000000 */
[----:B------:R-:W-:Y:S02]  /*4450*/  @P0 R2UR UR5, R4 ;  /* 0x00000000040502ca */ /* 0x000fe400000e0000 */
[----:B------:R1:W-:Y:S03]  /*4460*/  SYNCS.ARRIVE.TRANS64.RED.A1T0 RZ, [R0+URZ], RZ ;  /* 0x000000ff00ff79a7 */ /* 0x0003e600081004ff */
[----:B------:R-:W-:Y:S04]  /*4470*/  @UP3 UMOV UR31, UR4 ;  /* 0x00000004001f3c82 */ /* 0x000fe80008000000 */
[----:B------:R-:W-:Y:S04]  /*4480*/  @UP3 UMOV UR14, UR7 ;  /* 0x00000007000e3c82 */ /* 0x000fe80008000000 */
[----:B------:R-:W-:Y:S01]  /*4490*/  @UP3 UMOV UR13, UR5 ;  /* 0x00000005000d3c82 */ /* 0x000fe20008000000 */
[----:B------:R-:W-:Y:S05]  /*44a0*/  BRA.U !UP0, `(.L_x_84) ;  /* 0x0000000108c07547 */ /* 0x000fea000b800000 */
[----:B------:R-:W-:Y:S02]  /*44b0*/  UIMAD.WIDE.U32 UR10, UR13, UR51, URZ ;  /* 0x000000330d0a72a5 */ /* 0x000fe4000f8e00ff */
[----:B------:R-:W-:Y:S02]  /*44c0*/  UP2UR UR12, UPR, URZ, 0x4 ;  /* 0x00000004ff0c7883 */ /* 0x000fe40008000000 */
[----:B------:R-:W-:Y:S02]  /*44d0*/  UISETP.NE.AND UP2, UPT, UR50, 0x1, UPT ;  /* 0x000000013200788c */ /* 0x000fe4000bf45270 */
[----:B------:R-:W-:Y:S02]  /*44e0*/  UIMAD.WIDE.U32 UR16, UR14, UR48, URZ ;  /* 0x000000300e1072a5 */ /* 0x000fe4000f8e00ff */
[----:B------:R-:W-:Y:S02]  /*44f0*/  USEL UR4, UR37, UR45, !UP2 ;  /* 0x0000002d25047287 */ /* 0x000fe4000d000000 */
[----:B------:R-:W-:Y:S02]  /*4500*/  UISETP.NE.AND UP0, UPT, UR29, 0x1, UPT ;  /* 0x000000011d00788c */ /* 0x000fe4000bf05270 */
[----:B------:R-:W-:Y:S02]  /*4510*/  UP2UR UR20, UPR, URZ, 0x2 ;  /* 0x00000002ff147883 */ /* 0x000fe40008000000 */
[----:B------:R-:W-:Y:S02]  /*4520*/  UISETP.NE.AND UP1, UPT, UR21, 0x1, UPT ;  /* 0x000000011500788c */ /* 0x000fe4000bf25270 */
[----:B---3--:R-:W-:Y:S02]  /*4530*/  UIMAD.WIDE.U32 UR18, UR4, UR22, URZ ;  /* 0x00000016041272a5 */ /* 0x008fe4000f8e00ff */
[----:B------:R-:W-:Y:S01]  /*4540*/  USEL UR8, UR44, UR52, !UP0 ;  /* 0x000000342c087287 */ /* 0x000fe2000c000000 */
[----:B------:R-:W-:Y:S02]  /*4550*/  UMOV UR5, UR11 ;  /* 0x0000000b00057c82 */ /* 0x000fe40008000000 */
[----:B------:R-:W-:Y:S02]  /*4560*/  USHF.R.U32.HI UR7, URZ, UR56, UR5 ;  /* 0x00000038ff077299 */ /* 0x000fe40008011605 */
[----:B------:R-:W-:Y:S02]  /*4570*/  UIMAD.WIDE.U32 UR24, UR8, UR22, URZ ;  /* 0x00000016081872a5 */ /* 0x000fe4000f8e00ff */
[----:B------:R-:W-:Y:S02]  /*4580*/  USEL UR7, UR13, UR7, !UP2 ;  /* 0x000000070d077287 */ /* 0x000fe4000d000000 */
[----:B------:R-:W-:Y:S02]  /*4590*/  UISETP.NE.AND UP2, UPT, UR12, URZ, UPT ;  /* 0x000000ff0c00728c */ /* 0x000fe4000bf45270 */
[----:B------:R-:W-:Y:S01]  /*45a0*/  UIMAD.WIDE.U32 UR10, UR7, UR22, URZ ;  /* 0x00000016070a72a5 */ /* 0x000fe2000f8e00ff */
[----:B------:R-:W-:Y:S02]  /*45b0*/  UMOV UR5, UR17 ;  /* 0x0000001100057c82 */ /* 0x000fe40008000000 */
[----:B------:R-:W-:Y:S03]  /*45c0*/  USHF.R.U32.HI UR9, URZ, UR49, UR5 ;  /* 0x00000031ff097299 */ /* 0x000fe60008011605 */
[----:B------:R-:W-:Y:S02]  /*45d0*/  UMOV UR5, UR19 ;  /* 0x0000001300057c82 */ /* 0x000fe40008000000 */
[----:B------:R-:W-:Y:S03]  /*45e0*/  @UP1 USHF.R.U32.HI UR4, URZ, UR23, UR5 ;  /* 0x00000017ff041299 */ /* 0x000fe60008011605 */
[----:B------:R-:W-:Y:S01]  /*45f0*/  UMOV UR5, UR25 ;  /* 0x0000001900057c82 */ /* 0x000fe20008000000 */
[----:B------:R-:W-:Y:S02]  /*4600*/  UIMAD UR4, UR21, UR4, URZ ;  /* 0x00000004150472a4 */ /* 0x000fe4000f8e02ff */
[----:B------:R-:W-:Y:S02]  /*4610*/  @UP1 USHF.R.U32.HI UR8, URZ, UR23, UR5 ;  /* 0x00000017ff081299 */ /* 0x000fe40008011605 */
[----:B------:R-:W-:Y:S02]  /*4620*/  USEL UR5, UR14, UR9, !UP0 ;  /* 0x000000090e057287 */ /* 0x000fe4000c000000 */
[----:B------:R-:W-:Y:S02]  /*4630*/  UIMAD UR9, UR21, UR8, URZ ;  /* 0x00000008150972a4 */ /* 0x000fe4000f8e02ff */
[----:B------:R-:W-:Y:S03]  /*4640*/  UISETP.GE.AND UP0, UPT, UR7, UR4, UPT ;  /* 0x000000040700728c */ /* 0x000fe6000bf06270 */
[----:B------:R-:W-:Y:S01]  /*4650*/  UMOV UR4, UR11 ;  /* 0x0000000b00047c82 */ /* 0x000fe20008000000 */
[----:B------:R-:W-:Y:S02]  /*4660*/  UISETP.GE.OR UP0, UPT, UR5, UR9, UP0 ;  /* 0x000000090500728c */ /* 0x000fe40008706670 */
[----:B------:R-:W-:Y:S02]  /*4670*/  USHF.R.U32.HI UR4, URZ, UR23, UR4 ;  /* 0x00000017ff047299 */ /* 0x000fe40008011604 */
[----:B------:R-:W-:Y:S02]  /*4680*/  UIMAD.WIDE.U32 UR10, UR5, UR22, URZ ;  /* 0x00000016050a72a5 */ /* 0x000fe4000f8e00ff */
[----:B------:R-:W-:Y:S04]  /*4690*/  USEL UR12, UR7, UR4, !UP1 ;  /* 0x00000004070c7287 */ /* 0x000fe8000c800000 */
[----:B------:R-:W-:Y:S01]  /*46a0*/  UIADD3 UR9, UPT, UPT, -UR12, URZ, URZ ;  /* 0x000000ff0c097290 */ /* 0x000fe2000fffe1ff */
[----:B------:R-:W-:Y:S02]  /*46b0*/  @!UP0 UMOV UR4, UR11 ;  /* 0x0000000b00048c82 */ /* 0x000fe40008000000 */
[----:B------:R-:W-:Y:S02]  /*46c0*/  @!UP0 USHF.R.U32.HI UR4, URZ, UR23, UR4 ;  /* 0x00000017ff048299 */ /* 0x000fe40008011604 */
[----:B------:R-:W-:Y:S02]  /*46d0*/  UIMAD UR9, UR21, UR9, UR7 ;  /* 0x00000009150972a4 */ /* 0x000fe4000f8e0207 */
[----:B------:R-:W-:Y:S02]  /*46e0*/  @!UP0 USEL UR4, UR5, UR4, !UP1 ;  /* 0x0000000405048287 */ /* 0x000fe4000c800000 */
[----:B------:R-:W-:Y:S02]  /*46f0*/  UISETP.NE.AND UP1, UPT, UR20, URZ, UPT ;  /* 0x000000ff1400728c */ /* 0x000fe4000bf25270 */
[----:B------:R-:W-:Y:S02]  /*4700*/  @!UP0 UIMAD UR8, UR8, UR9, UR4 ;  /* 0x00000009080882a4 */ /* 0x000fe4000f8e0204 */
[----:B------:R-:W-:Y:S02]  /*4710*/  @!UP0 UIADD3 UR10, UPT, UPT, UR12, -UR4, URZ ;  /* 0x800000040c0a8290 */ /* 0x000fe4000fffe0ff */
[----:B------:R-:W-:Y:S02]  /*4720*/  UIADD3 UR9, UPT, UPT, -UR7, URZ, URZ ;  /* 0x000000ff07097290 */ /* 0x000fe4000fffe1ff */
[----:B------:R-:W-:Y:S02]  /*4730*/  UIADD3 UR4, UPT, UPT, -UR5, URZ, URZ ;  /* 0x000000ff05047290 */ /* 0x000fe4000fffe1ff */
[----:B------:R-:W-:Y:S03]  /*4740*/  @!UP0 UIMAD UR7, UR10, UR21, UR5 ;  /* 0x000000150a0782a4 */ /* 0x000fe6000f8e0205 */
[----:B------:R-:W-:Y:S01]  /*4750*/  @!UP0 UMOV UR5, UR8 ;  /* 0x0000000800058c82 */ /* 0x000fe20008000000 */
[----:B------:R-:W-:Y:S02]  /*4760*/  UIMAD UR8, UR29, UR4, UR14 ;  /* 0x000000041d0872a4 */ /* 0x000fe4000f8e020e */
[----:B------:R-:W-:Y:S02]  /*4770*/  UIMAD UR4, UR50, UR9, UR13 ;  /* 0x00000009320472a4 */ /* 0x000fe4000f8e020d */
[----:B------:R-:W-:Y:S02]  /*4780*/  UIMAD UR14, UR5, UR29, UR8 ;  /* 0x0000001d050e72a4 */ /* 0x000fe4000f8e0208 */
[----:B------:R-:W-:Y:S11]  /*4790*/  UIMAD UR13, UR7, UR50, UR4 ;  /* 0x00000032070d72a4 */ /* 0x000ff6000f8e0204 */
[----:B------:R-:W-:Y:S01]  /*47a0*/  @!UPT UIADD3 URZ, UPT, UPT, URZ, URZ, URZ ;  /* 0x000000fffffff290 */ /* 0x000fe2000fffe0ff */
.L_x_84:
[----:B------:R-:W4:Y:S01]  /*47b0*/  @!UP4 LDCU.128 UR16, c[0x0][0xb10] ;  /* 0x00016200ff10c7ac */ /* 0x000f220008000c00 */
[----:B------:R-:W-:Y:S04]  /*47c0*/  ISETP.NE.U32.AND P0, PT, RZ, UR42, PT ;  /* 0x0000002aff007c0c */ /* 0x000fe8000bf05070 */
[----:B------:R-:W-:Y:S01]  /*47d0*/  ISETP.NE.AND.EX P0, PT, RZ, UR43, PT, P0 ;  /* 0x0000002bff007c0c */ /* 0x000fe2000bf05300 */
[----:B------:R-:W2:Y:S01]  /*47e0*/  @!UP4 LDCU UR5, c[0x0][0xb0c] ;  /* 0x00016180ff05c7ac */ /* 0x000ea20008000800 */
[----:B----4-:R-:W-:Y:S02]  /*47f0*/  UIMAD.WIDE.U32 UR8, UR14, UR16, URZ ;  /* 0x000000100e0872a5 */ /* 0x010fe4000f8e00ff */
[----:B------:R-:W-:Y:S05]  /*4800*/  UIMAD.WIDE.U32 UR10, UR13, UR19, URZ ;  /* 0x000000130d0a72a5 */ /* 0x000fea000f8e00ff */
[----:B------:R-:W-:Y:S01]  /*4810*/  @!UP4 UMOV UR4, UR9 ;  /* 0x000000090004cc82 */ /* 0x000fe20008000000 */
[----:B--2---:R-:W-:Y:S02]  /*4820*/  @!UP4 UISETP.NE.AND UP0, UPT, UR5, 0x1, UPT ;  /* 0x000000010500c88c */ /* 0x004fe4000bf05270 */
[----:B------:R-:W-:Y:S01]  /*4830*/  @!UP4 USHF.R.U32.HI UR4, URZ, UR17, UR4 ;  /* 0x00000011ff04c299 */ /* 0x000fe20008011604 */
[----:B------:R-:W-:Y:S03]  /*4840*/  @!UP4 UMOV UR7, UR11 ;  /* 0x0000000b0007cc82 */ /* 0x000fe60008000000 */
[----:B------:R-:W-:Y:S02]  /*4850*/  @!UP4 USEL UR8, UR14, UR4, !UP0 ;  /* 0x000000040e08c287 */ /* 0x000fe4000c000000 */
[----:B------:R-:W-:Y:S05]  /*4860*/  @!UP4 UISETP.NE.AND UP0, UPT, UR18, 0x1, UPT ;  /* 0x000000011200c88c */ /* 0x000fea000bf05270 */
[----:B------:R-:W2:Y:S02]  /*4870*/  @!UP4 LDCU UR4, c[0x0][0xb20] ;  /* 0x00016400ff04c7ac */ /* 0x000ea40008000800 */
[----:B--2---:R-:W-:Y:S04]  /*4880*/  @!UP4 USHF.R.U32.HI UR7, URZ, UR4, UR7 ;  /* 0x00000004ff07c299 */ /* 0x004fe80008011607 */
[----:B------:R-:W-:Y:S04]  /*4890*/  @!UP4 USEL UR7, UR13, UR7, !UP0 ;  /* 0x000000070d07c287 */ /* 0x000fe8000c000000 */
[----:B------:R-:W-:Y:S02]  /*48a0*/  @!UP4 UIADD3 UR4, UPT, UPT, -UR8, UR7, URZ ;  /* 0x000000070804c290 */ /* 0x000fe4000fffe1ff */
[----:B------:R-:W-:Y:S02]  /*48b0*/  @!UP4 UIADD3 UR7, UPT, UPT, UR8, -UR7, URZ ;  /* 0x800000070807c290 */ /* 0x000fe4000fffe0ff */
[----:B------:R-:W-:Y:S02]  /*48c0*/  @!UP4 UIMAD UR14, UR4, UR5, UR14 ;  /* 0x00000005040ec2a4 */ /* 0x000fe4000f8e020e */
[----:B------:R-:W-:Y:S01]  /*48d0*/  @!UP4 UIMAD UR13, UR7, UR18, UR13 ;  /* 0x00000012070dc2a4 */ /* 0x000fe2000f8e020d */
[----:B------:R-:W-:Y:S11]  /*48e0*/  BRA.U UP1, `(.L_x_85) ;  /* 0x0000000101107547 */ /* 0x000ff6000b800000 */
[----:B------:R-:W-:Y:S04]  /*48f0*/  MOV R2, UR53 ;  /* 0x0000003500027c02 */ /* 0x000fe80008000f00 */
[----:B------:R-:W-:Y:S04]  /*4900*/  SHF.L.U32 R2, R2, 0x1f, RZ ;  /* 0x0000001f02027819 */ /* 0x000fe800000006ff */
[----:B------:R-:W2:Y:S02]  /*4910*/  SYNCS.PHASECHK.TRANS64.TRYWAIT P1, [UR6+0x58], R2 ;  /* 0x00005802ff0075a7 */ /* 0x000ea40008021106 */
[----:B--2---:R-:W-:Y:S05]  /*4920*/  @!P1 BRA `(.L_x_86) ;  /* 0x00000084006c9947 */ /* 0x004fea0003800000 */
.L_x_85:
[----:B------:R-:W-:Y:S05]  /*4930*/  BRA.U !UP6, `(.L_x_87) ;  /* 0x000000010e407547 */ /* 0x000fea000b800000 */
[----:B------:R-:W-:Y:S01]  /*4940*/  UPLOP3.LUT UP2, UPT, UPT, UPT, UP5, 0x80, 0x8 ;  /* 0x000000000008789c */ /* 0x000fe20003f4f050 */
[----:B-1----:R-:W-:Y:S01]  /*4950*/  IMAD.MOV.U32 R0, RZ, RZ, 0x1 ;  /* 0x00000001ff007424 */ /* 0x002fe200078e00ff */
[----:B------:R-:W1:Y:S04]  /*4960*/  LDCU.64 UR8, c[0x0][0x358] ;  /* 0x00006b00ff0877ac */ /* 0x000e680008000a00 */
[----:B------:R-:W-:Y:S05]  /*4970*/  PLOP3.LUT P1, PT, PT, PT, UP2, 0x80, 0x8 ;  /* 0x000000000008781c */ /* 0x000fea0003f2f028 */
[----:B------:R-:W2:Y:S01]  /*4980*/  @UP2 LDCU.64 UR4, c[0x0][0x888] ;  /* 0x00011100ff0427ac */ /* 0x000ea20008000a00 */
[----:B------:R-:W-:Y:S04]  /*4990*/  @UP2 UIMAD UR7, UR36, UR42, URZ ;  /* 0x0000002a240722a4 */ /* 0x000fe8000f8e02ff */
[----:B--2---:R-:W-:Y:S06]  /*49a0*/  @UP2 UIMAD.WIDE UR4, UR7, 0x4, UR4 ;  /* 0x00000004070428a5 */ /* 0x004fec000f8e0204 */
[----:B------:R-:W-:Y:S02]  /*49b0*/  IMAD.U32 R2, RZ, RZ, UR4 ;  /* 0x00000004ff027e24 */ /* 0x000fe4000f8e00ff */
[----:B------:R-:W-:Y:S03]  /*49c0*/  IMAD.U32 R3, RZ, RZ, UR5 ;  /* 0x00000005ff037e24 */ /* 0x000fe6000f8e00ff */
[----:B------:R-:W2:Y:S02]  /*49d0*/  @!UP2 LDCU UR4, c[0x0][0x880] ;  /* 0x00011000ff04a7ac */ /* 0x000ea40008000800 */
[----:B-1---5:R1:W5:Y:S02]  /*49e0*/  @P1 LDG.E R249, desc[UR8][R2.64] ;  /* 0x0000000802f91981 */ /* 0x022364000c1e1900 */
[----:B-1----:R-:W-:Y:S05]  /*49f0*/  HFMA2 R2, -RZ, RZ, 0, 5.9604644775390625e-08 ;  /* 0x00000001ff027431 */ /* 0x002fea00000001ff */
[----:B------:R-:W-:Y:S04]  /*4a00*/  @P1 PRMT R4, R2, 0x7610, R4 ;  /* 0x0000761002041816 */ /* 0x000fe80000000004 */
[----:B------:R-:W-:Y:S05]  /*4a10*/  @!P1 PRMT R4, R0, 0x7610, R4 ;  /* 0x0000761000049816 */ /* 0x000fea0000000004 */
[----:B------:R4:W-:Y:S02]  /*4a20*/  STL.S16 [R1+0x190], R4 ;  /* 0x0001900401007387 */ /* 0x0009e40000100600 */
[----:B--2-4-:R-:W-:Y:S07]  /*4a30*/  @!P1 MOV R249, UR4 ;  /* 0x0000000400f99c02 */ /* 0x014fee0008000f00 */
.L_x_87:
[----:B-----5:R-:W-:Y:S01]  /*4a40*/  @!P0 FSETP.EQ.AND P1, PT, R249, RZ, PT ;  /* 0x000000fff900820b */ /* 0x020fe20003f22000 */
[----:B------:R-:W-:Y:S01]  /*4a50*/  @!UPT UIADD3 URZ, UPT, UPT, URZ, URZ, URZ ;  /* 0x000000fffffff290 */ /* 0x000fe2000fffe0ff */
[----:B------:R-:W-:Y:S11]  /*4a60*/  @!P0 BRA `(.L_x_88) ;  /* 0x00000000001c8947 */ /* 0x000ff60003800000 */
[----:B------:R-:W-:Y:S01]  /*4a70*/  PLOP3.LUT P1, PT, PT, PT, UP2, 0x80, 0x8 ;  /* 0x000000000008781c */ /* 0x000fe20003f2f028 */
[----:B-1----:R-:W2:Y:S03]  /*4a80*/  LDL R0, [R1+0x190] ;  /* 0x0001900001007983 */ /* 0x002ea60000100800 */
[----:B------:R-:W-:Y:S02]  /*4a90*/  PLOP3.LUT P1, PT, P1, PT, PT, 0x8, 0x80 ;  /* 0x000000000080781c */ /* 0x000fe40000f2e170 */
[----:B--2---:R-:W-:Y:S11]  /*4aa0*/  LOP3.LUT P0, RZ, R0, 0xff, RZ, 0xc0, !PT ;  /* 0x000000ff00ff7812 */ /* 0x004ff6000780c0ff */
[----:B------:R-:W-:Y:S02]  /*4ab0*/  @!UPT UIADD3 URZ, UPT, UPT, URZ, URZ, URZ ;  /* 0x000000fffffff290 */ /* 0x000fe4000fffe0ff */
[----:B------:R-:W-:Y:S11]  /*4ac0*/  @P0 FSETP.EQ.AND P1, PT, R249, RZ, PT ;  /* 0x000000fff900020b */ /* 0x000ff60003f22000 */
[----:B------:R-:W-:Y:S02]  /*4ad0*/  @!UPT UIADD3 URZ, UPT, UPT, URZ, URZ, URZ ;  /* 0x000000fffffff290 */ /* 0x000fe4000fffe0ff */
.L_x_88:
[----:B------:R-:W-:Y:S01]  /*4ae0*/  ULEA UR5, UR30, UR6, 0x3 ;  /* 0x000000061e057291 */ /* 0x000fe2000f8e18ff */
[----:B-1----:R-:W-:Y:S02]  /*4af0*/  SHF.L.U32 R0, R11, 0x1f, RZ ;  /* 0x0000001f0b007819 */ /* 0x002fe400000006ff */
[----:B------:R-:W-:Y:S01]  /*4b00*/  ELECT P0, URZ, PT ;  /* 0x0000000000ff782f */ /* 0x000fe20003800000 */
[----:B------:R-:W-:Y:S05]  /*4b10*/  VIADD R10, R10, 0x1 ;  /* 0x000000010a0a7836 */ /* 0x000fea0000000000 */
[----:B------:R-:W1:Y:S02]  /*4b20*/  SYNCS.PHASECHK.TRANS64.TRYWAIT P2, [UR5+0x40], R0 ;  /* 0x00004000ff0075a7 */ /* 0x000e640008041105 */
[----:B-1----:R-:W-:Y:S05]  /*4b30*/  @!P2 BRA `(.L_x_89) ;  /* 0x000000840000a947 */ /* 0x002fea0003800000 */
.L_x_150:
[----:B------:R-:W-:Y:S01]  /*4b40*/  UIADD3 UR33, UPT, UPT, UR5, 0x30, URZ ;  /* 0x0000003005217890 */ /* 0x000fe2000fffe0ff */
[----:B------:R-:W-:Y:S01]  /*4b50*/  PLOP3.LUT P0, PT, P1, P0, PT, 0xf2, 0x2f ;  /* 0x00000000002f781c */ /* 0x000fe20000f01e72 */
[----:B------:R-:W-:Y:S01]  /*4b60*/  UMOV UR40, 0x0 ;  /* 0x0000000000287882 */ /* 0x000fe20000000000 */
[----:B------:R-:W-:Y:S01]  /*4b70*/  UMOV UR41, 0x10000000 ;  /* 0x1000000000297882 */ /* 0x000fe20000000000 */
[----:B------:R-:W-:Y:S01]  /*4b80*/  UMOV UR12, UR36 ;  /* 0x00000024000c7c82 */ /* 0x000fe20008000000 */
[----:B------:R-:W-:Y:S01]  /*4b90*/  UMOV UR20, UR36 ;  /* 0x0000002400147c82 */ /* 0x000fe20008000000 */
[----:B------:R-:W-:Y:S01]  /*4ba0*/  UMOV UR28, UR36 ;  /* 0x00000024001c7c82 */ /* 0x000fe20008000000 */
[----:B------:R-:W-:Y:S01]  /*4bb0*/  UMOV UR9, UR33 ;  /* 0x0000002100097c82 */ /* 0x000fe20008000000 */
[----:B------:R-:W-:Y:S01]  /*4bc0*/  UMOV UR17, UR33 ;  /* 0x0000002100117c82 */ /* 0x000fe20008000000 */
[----:B------:R-:W-:Y:S01]  /*4bd0*/  UMOV UR25, UR33 ;  /* 0x0000002100197c82 */ /* 0x000fe20008000000 */
[C---:B------:R-:W-:Y:S04]  /*4be0*/  ISETP.NE.AND P1, PT, R10.reuse, 0x2, PT ;  /* 0x000000020a00780c */ /* 0x040fe80003f25270 */
[----:B------:R-:W-:Y:S01]  /*4bf0*/  VOTEU.ALL UP0, P0 ;  /* 0x0000000000ff7886 */ /* 0x000fe20000000000 */
[----:B-1----:R-:W-:Y:S02]  /*4c00*/  SEL R0, RZ, 0x1, P1 ;  /* 0x00000001ff007807 */ /* 0x002fe40000800000 */
[----:B------:R-:W-:Y:S02]  /*4c10*/  SEL R10, R10, RZ, P1 ;  /* 0x000000ff0a0a7207 */ /* 0x000fe40000800000 */
[----:B------:R-:W-:Y:S01]  /*4c20*/  @!UP0 UIADD3 UR38, UP1, UPT, UR54, 0x580, URZ ;  /* 0x0000058036268890 */ /* 0x000fe2000ff3e0ff */
[----:B------:R-:W-:Y:S01]  /*4c30*/  LOP3.LUT R9, R9, R0, RZ, 0x3c, !PT ;  /* 0x0000000009097212 */ /* 0x000fe200078e3cff */
[----:B------:R-:W-:Y:S02]  /*4c40*/  @!UP0 UIMAD UR4, UR30, 0xe000, UR6 ;  /* 0x0000e0001e0488a4 */ /* 0x000fe4000f8e0206 */
[----:B------:R-:W-:Y:S02]  /*4c50*/  @!UP0 UIADD3.X UR39, UPT, UPT, URZ, UR55, URZ, UP1, !UPT ;  /* 0x00000037ff278290 */ /* 0x000fe40008ffe4ff */
[----:B------:R-:W-:Y:S02]  /*4c60*/  @!UP0 USHF.L.U32 UR35, UR46, 0x7, URZ ;  /* 0x000000072e238899 */ /* 0x000fe400080006ff */
[----:B------:R-:W-:Y:S02]  /*4c70*/  @!UP0 UIMAD UR34, UR47, 0xe0, URZ ;  /* 0x000000e02f2288a4 */ /* 0x000fe4000f8e02ff */
[----:B------:R-:W-:Y:S01]  /*4c80*/  @!UP0 UIADD3 UR32, UPT, UPT, UR4, 0x200, URZ ;  /* 0x0000020004208890 */ /* 0x000fe2000fffe0ff */
[----:B------:R-:W-:Y:S01]  /*4c90*/  VOTEU.ALL UP1, P0 ;  /* 0x0000000000ff7886 */ /* 0x000fe20000020000 */
[----:B------:R-:W-:Y:S02]  /*4ca0*/  @!UP0 UIADD3 UR10, UPT, UPT, UR34, 0x20, URZ ;  /* 0x00000020220a8890 */ /* 0x000fe4000fffe0ff */
[----:B------:R-:W-:Y:S01]  /*4cb0*/  @!UP0 UIADD3 UR8, UPT, UPT, UR4, 0x2200, URZ ;  /* 0x0000220004088890 */ /* 0x000fe2000fffe0ff */
[----:B------:R-:W-:Y:S01]  /*4cc0*/  UMOV UR11, UR35 ;  /* 0x00000023000b7c82 */ /* 0x000fe20008000000 */
[----:B------:R-:W-:Y:S03]  /*4cd0*/  @!UP0 UIADD3 UR18, UPT, UPT, UR34, 0x40, URZ ;  /* 0x0000004022128890 */ /* 0x000fe6000fffe0ff */
[----:B------:R1:W-:Y:S01]  /*4ce0*/  @!UP1 UTMALDG.3D [UR32], [UR38], desc[UR40] ;  /* 0x00002820260095b4 */ /* 0x0003e20008011000 */
[----:B------:R-:W-:Y:S01]  /*4cf0*/  VOTEU.ALL UP1, P0 ;  /* 0x0000000000ff7886 */ /* 0x000fe20000020000 */
[----:B------:R-:W-:Y:S01]  /*4d00*/  @!UP0 UIADD3 UR16, UPT, UPT, UR4, 0x4200, URZ ;  /* 0x0000420004108890 */ /* 0x000fe2000fffe0ff */
[----:B------:R-:W-:Y:S01]  /*4d10*/  UMOV UR19, UR35 ;  /* 0x0000002300137c82 */ /* 0x000fe20008000000 */
[----:B------:R-:W-:Y:S02]  /*4d20*/  @!UP0 UIADD3 UR26, UPT, UPT, UR34, 0x60, URZ ;  /* 0x00000060221a8890 */ /* 0x000fe4000fffe0ff */
[----:B------:R-:W-:Y:S01]  /*4d30*/  @!UP0 UIADD3 UR24, UPT, UPT, UR4, 0x6200, URZ ;  /* 0x0000620004188890 */ /* 0x000fe2000fffe0ff */
[----:B------:R2:W-:Y:S01]  /*4d40*/  @!UP1 UTMALDG.3D [UR8], [UR38], desc[UR40] ;  /* 0x00002808260095b4 */ /* 0x0005e20008011000 */
[----:B------:R-:W-:Y:S01]  /*4d50*/  VOTEU.ALL UP1, P0 ;  /* 0x0000000000ff7886 */ /* 0x000fe20000020000 */
[----:B------:R-:W-:Y:S01]  /*4d60*/  UMOV UR27, UR35 ;  /* 0x00000023001b7c82 */ /* 0x000fe20008000000 */
[----:B------:R-:W-:Y:S02]  /*4d70*/  UIADD3 UR47, UPT, UPT, UR13, UR61, URZ ;  /* 0x0000003d0d2f7290 */ /* 0x000fe4000fffe0ff */
[----:B------:R-:W-:Y:S01]  /*4d80*/  UIADD3 UR46, UPT, UPT, UR14, UR60, URZ ;  /* 0x0000003c0e2e7290 */ /* 0x000fe2000fffe0ff */
[----:B------:R4:W-:Y:S01]  /*4d90*/  @!UP1 UTMALDG.3D [UR16], [UR38], desc[UR40] ;  /* 0x00002810260095b4 */ /* 0x0009e20008011000 */
[----:B------:R-:W-:Y:S05]  /*4da0*/  VOTEU.ALL UP1, P0 ;  /* 0x0000000000ff7886 */ /* 0x000fea0000020000 */
[----:B------:R-:W-:Y:S01]  /*4db0*/  @!UP1 UTMALDG.3D [UR24], [UR38], desc[UR40] ;  /* 0x00002818260095b4 */ /* 0x000fe20008011000 */
[----:B------:R-:W-:Y:S01]  /*4dc0*/  VOTEU.ALL UP1, P0 ;  /* 0x0000000000ff7886 */ /* 0x000fe20000020000 */
[----:B-1----:R-:W-:Y:S01]  /*4dd0*/  UMOV UR36, UR31 ;  /* 0x0000001f00247c82 */ /* 0x002fe20008000000 */
[----:B--2---:R-:W-:Y:S02]  /*4de0*/  @!UP0 UIADD3 UR10, UPT, UPT, UR34, 0x80, URZ ;  /* 0x00000080220a8890 */ /* 0x004fe4000fffe0ff */
[----:B------:R-:W-:Y:S02]  /*4df0*/  @!UP0 UIADD3 UR8, UPT, UPT, UR4, 0x8200, URZ ;  /* 0x0000820004088890 */ /* 0x000fe4000fffe0ff */
[----:B----4-:R-:W-:Y:S02]  /*4e00*/  @!UP0 UIADD3 UR18, UPT, UPT, UR34, 0xa0, URZ ;  /* 0x000000a022128890 */ /* 0x010fe4000fffe0ff */
[----:B------:R-:W-:Y:S05]  /*4e10*/  @!UP0 UIADD3 UR16, UPT, UPT, UR4, 0xa200, URZ ;  /* 0x0000a20004108890 */ /* 0x000fea000fffe0ff */
[----:B------:R1:W-:Y:S01]  /*4e20*/  @!UP1 UTMALDG.3D [UR8], [UR38], desc[UR40] ;  /* 0x00002808260095b4 */ /* 0x0003e20008011000 */
[----:B------:R-:W-:Y:S02]  /*4e30*/  UPLOP3.LUT UP1, UPT, UPT, UPT, UPT, 0x80, 0x8 ;  /* 0x000000000008789c */ /* 0x000fe40003f2f070 */
[----:B-1----:R-:W-:Y:S02]  /*4e40*/  @!UP0 UIADD3 UR10, UPT, UPT, UR34, 0xc0, URZ ;  /* 0x000000c0220a8890 */ /* 0x002fe4000fffe0ff */
[----:B------:R-:W-:Y:S01]  /*4e50*/  @!UP0 UIADD3 UR8, UPT, UPT, UR4, 0xc200, URZ ;  /* 0x0000c20004088890 */ /* 0x000fe2000fffe0ff */
[----:B------:R-:W-:Y:S01]  /*4e60*/  VOTEU.ALL UP0, P0 ;  /* 0x0000000000ff7886 */ /* 0x000fe20000000000 */
[----:B------:R-:W-:Y:S04]  /*4e70*/  UIADD3 UR4, UPT, UPT, UR30, 0x1, URZ ;  /* 0x000000011e047890 */ /* 0x000fe8000fffe0ff */
[----:B------:R1:W-:Y:S01]  /*4e80*/  @!UP0 UTMALDG.3D [UR16], [UR38], desc[UR40] ;  /* 0x00002810260085b4 */ /* 0x0003e20008011000 */
[----:B------:R-:W-:Y:S04]  /*4e90*/  UISETP.NE.AND UP0, UPT, UR4, 0x2, UPT ;  /* 0x000000020400788c */ /* 0x000fe8000bf05270 */
[----:B------:R-:W-:Y:S02]  /*4ea0*/  USEL UR7, URZ, 0x1, UP0 ;  /* 0x00000001ff077887 */ /* 0x000fe40008000000 */
[----:B------:R-:W-:Y:S02]  /*4eb0*/  USEL UR30, UR4, URZ, UP0 ;  /* 0x000000ff041e7287 */ /* 0x000fe40008000000 */
[----:B------:R-:W-:Y:S01]  /*4ec0*/  VOTEU.ALL UP0, P0 ;  /* 0x0000000000ff7886 */ /* 0x000fe20000000000 */
[----:B------:R-:W-:Y:S01]  /*4ed0*/  UPRMT UR4, UR15, 0x654, UR33 ;  /* 0x000006540f047896 */ /* 0x000fe20008000021 */
[----:B------:R-:W-:Y:S03]  /*4ee0*/  LOP3.LUT R11, R11, UR7, RZ, 0x3c, !PT ;  /* 0x000000070b0b7c12 */ /* 0x000fe6000f8e3cff */
[----:B------:R1:W-:Y:S01]  /*4ef0*/  @!UP0 UTMALDG.3D [UR8], [UR38], desc[UR40] ;  /* 0x00002808260085b4 */ /* 0x0003e20008011000 */
[----:B------:R1:W-:Y:S04]  /*4f00*/  @!P0 SYNCS.ARRIVE.TRANS64.RED.A0TR RZ, [UR5+0x30], R8 ;  /* 0x00003008ffff89a7 */ /* 0x0003e80008300405 */
[----:B------:R-:W-:Y:S01]  /*4f10*/  SYNCS.ARRIVE.TRANS64.RED.A1T0 RZ, [UR4], RZ ;  /* 0x000000ffffff79a7 */ /* 0x000fe20008100404 */
[----:B------:R-:W-:Y:S05]  /*4f20*/  BRA.U UP3, `(.L_x_90) ;  /* 0xfffffff103e47547 */ /* 0x000fea000b83ffff */
[----:B------:R-:W-:Y:S01]  /*4f30*/  UIADD3 UR6, UPT, UPT, UR6, 0x40, URZ ;  /* 0x0000004006067890 */ /* 0x000fe2000fffe0ff */
[----:B------:R-:W-:-:S03]  /*4f40*/  SHF.L.U32 R2, R11, 0x1f, RZ ;  /* 0x0000001f0b027819 */ /* 0x000fc600000006ff */
[----:B------:R-:W-:-:S09]  /*4f50*/  ULEA UR4, UR30, UR6, 0x3 ;  /* 0x000000061e047291 */ /* 0x000fd2000f8e18ff */
[----:B------:R-:W2:Y:S02]  /*4f60*/  SYNCS.PHASECHK.TRANS64.TRYWAIT P0, [UR4], R2 ;  /* 0x00000002ff0075a7 */ /* 0x000ea40008001104 */
[----:B--2---:R-:W-:Y:S05]  /*4f70*/  @!P0 BRA `(.L_x_91) ;  /* 0x0000008000088947 */ /* 0x004fea0003800000 */
.L_x_152:
[----:B------:R-:W-:-:S04]  /*4f80*/  UIADD3 UR4, UPT, UPT, UR30, 0x1, URZ ;  /* 0x000000011e047890 */ /* 0x000fc8000fffe0ff */
[----:B------:R-:W-:-:S04]  /*4f90*/  UISETP.NE.AND UP0, UPT, UR4, 0x2, UPT ;  /* 0x000000020400788c */ /* 0x000fc8000bf05270 */
[----:B------:R-:W-:Y:S02]  /*4fa0*/  USEL UR5, URZ, 0x1, UP0 ;  /* 0x00000001ff057887 */ /* 0x000fe40008000000 */
[----:B------:R-:W-:-:S04]  /*4fb0*/  USEL UR4, UR4, URZ, UP0 ;  /* 0x000000ff04047287 */ /* 0x000fc80008000000 */
[----:B------:R-:W-:Y:S01]  /*4fc0*/  ULEA UR4, UR4, UR6, 0x3 ;  /* 0x0000000604047291 */ /* 0x000fe2000f8e18ff */
[----:B--2---:R-:W-:-:S04]  /*4fd0*/  LOP3.LUT R2, R11, UR5, RZ, 0x3c, !PT ;  /* 0x000000050b027c12 */ /* 0x004fc8000f8e3cff */
[----:B------:R-:W-:Y:S01]  /*4fe0*/  SHF.L.U32 R2, R2, 0x1f, RZ ;  /* 0x0000001f02027819 */ /* 0x000fe200000006ff */
[----:B------:R-:W-:-:S07]  /*4ff0*/  IMAD.U32 R0, RZ, RZ, UR4 ;  /* 0x00000004ff007e24 */ /* 0x000fce000f8e00ff */
.L_x_92:
[----:B--2---:R2:W4:Y:S02]  /*5000*/  SYNCS.PHASECHK.TRANS64.TRYWAIT P0, [R0+URZ], R2 ;  /* 0x00000002000075a7 */ /* 0x00452400080011ff */
[----:B----4-:R-:W-:Y:S05]  /*5010*/  @!P0 NANOSLEEP.SYNCS 0x989680 ;  /* 0x009896800000895d */ /* 0x010fea0003900000 */
[----:B------:R-:W4:Y:S02]  /*5020*/  @!P0 SYNCS.PHASECHK.TRANS64 P0, [R0+URZ], R2 ;  /* 0x00000002000085a7 */ /* 0x000f2400080010ff */
[----:B-1-34-:R-:W-:Y:S05]  /*5030*/  @P0 EXIT ;  /* 0x000000000000094d */ /* 0x01afea0003800000 */
[----:B------:R-:W-:Y:S05]  /*5040*/  BRA `(.L_x_92) ;  /* 0xfffffffc00ec7947 */ /* 0x000fea000383ffff */
.L_x_82:
[----:B------:R-:W-:-:S06]  /*5050*/  UISETP.GE.AND UP0, UPT, UR14, 0x4, UPT ;  /* 0x000000040e00788c */ /* 0x000fcc000bf06270 */
[----:B------:R-:W-:-:S13]  /*5060*/  PLOP3.LUT P0, PT, PT, PT, UP0, 0x80, 0x8 ;  /* 0x000000000008781c */ /* 0x000fda0003f0f008 */
[----:B------:R-:W-:Y:S05]  /*5070*/  @!P0 EXIT ;  /* 0x000000000000894d */ /* 0x000fea0003800000 */
[----:B------:R-:W-:Y:S01]  /*5080*/  BAR.SYNC.DEFER_BLOCKING 0x6, 0xa0 ;  /* 0x0182800000007b1d */ /* 0x000fe20000010000 */
[----:B------:R-:W-:-:S05]  /*5090*/  IMAD.U32 R2, R4, 0x10000, RZ ;  /* 0x0001000004027824 */ /* 0x000fca00078e00ff */
[----:B------:R-:W-:Y:S01]  /*50a0*/  UMOV UR4, 0x400 ;  /* 0x0000040000047882 */ /* 0x000fe20000000000 */
[----:B------:R-:W-:Y:S01]  /*50b0*/  LOP3.LUT R2, R2, 0x600000, RZ, 0xc0, !PT ;  /* 0x0060000002027812 */ /* 0x000fe200078ec0ff */
[----:B------:R-:W-:Y:S01]  /*50c0*/  ULEA UR4, UR15, UR4, 0x18 ;  /* 0x000000040f047291 */ /* 0x000fe2000f8ec0ff */
[----:B------:R-:W1:Y:S01]  /*50d0*/  LDCU UR41, c[0x0][0xb0c] ;  /* 0x00016180ff2977ac */ /* 0x000e620008000800 */
[----:B------:R-:W2:Y:S01]  /*50e0*/  LDCU UR40, c[0x0][0xb30] ;  /* 0x00016600ff2877ac */ /* 0x000ea20008000800 */
[----:B------:R-:W3:Y:S01]  /*50f0*/  LDCU.64 UR62, c[0x0][0x888] ;  /* 0x00011100ff3e77ac */ /* 0x000ee20008000a00 */
[----:B------:R-:W4:Y:S05]  /*5100*/  LDCU.64 UR42, c[0x0][0xb28] ;  /* 0x00016500ff2a77ac */ /* 0x000f2a0008000a00 */
[----:B------:R-:W1:Y:S01]  /*5110*/  LDS R0, [UR4+0xf0] ;  /* 0x0000f004ff007984 */ /* 0x000e620008000800 */
[----:B------:R-:W1:Y:S01]  /*5120*/  LDCU.128 UR56, c[0x0][0xb10] ;  /* 0x00016200ff3877ac */ /* 0x000e620008000c00 */
[----:B------:R-:W-:Y:S01]  /*5130*/  UMOV UR53, 0x1 ;  /* 0x0000000100357882 */ /* 0x000fe20000000000 */
[----:B------:R-:W-:Y:S01]  /*5140*/  UMOV UR45, URZ ;  /* 0x000000ff002d7c82 */ /* 0x000fe20008000000 */
[----:B------:R-:W-:Y:S01]  /*5150*/  UMOV UR52, URZ ;  /* 0x000000ff00347c82 */ /* 0x000fe20008000000 */
[----:B------:R-:W-:Y:S01]  /*5160*/  UMOV UR18, URZ ;  /* 0x000000ff00127c82 */ /* 0x000fe20008000000 */
[----:B------:R-:W-:Y:S01]  /*5170*/  UMOV UR51, URZ ;  /* 0x000000ff00337c82 */ /* 0x000fe20008000000 */
[----:B------:R-:W-:Y:S01]  /*5180*/  UMOV UR44, URZ ;  /* 0x000000ff002c7c82 */ /* 0x000fe20008000000 */
[----:B------:R-:W-:Y:S01]  /*5190*/  UMOV UR50, URZ ;  /* 0x000000ff00327c82 */ /* 0x000fe20008000000 */
[----:B------:R-:W-:Y:S01]  /*51a0*/  UMOV UR49, URZ ;  /* 0x000000ff00317c82 */ /* 0x000fe20008000000 */
[----:B-1234-:R-:W-:-:S07]  /*51b0*/  IADD3 R2, PT, PT, R0, R2, RZ ;  /* 0x0000000200027210 */ /* 0x01efce0007ffe0ff */
.L_x_118:
[----:B-1----:R-:W1:Y:S01]  /*51c0*/  S2UR UR4, SR_CgaCtaId ;  /* 0x00000000000479c3 */ /* 0x002e620000008800 */
[----:B------:R-:W-:Y:S01]  /*51d0*/  UMOV UR5, 0x400 ;  /* 0x0000040000057882 */ /* 0x000fe20000000000 */
[----:B------:R-:W-:Y:S04]  /*51e0*/  MOV R3, UR51 ;  /* 0x0000003300037c02 */ /* 0x000fe80008000f00 */
[----:B------:R-:W-:Y:S01]  /*51f0*/  SHF.L.U32 R3, R3, 0x1f, RZ ;  /* 0x0000001f03037819 */ /* 0x000fe200000006ff */
[----:B-1----:R-:W-:Y:S04]  /*5200*/  ULEA UR39, UR4, UR5, 0x18 ;  /* 0x0000000504277291 */ /* 0x002fe8000f8ec0ff */
[----:B------:R-:W-:Y:S09]  /*5210*/  ULEA UR4, UR18, UR39, 0x3 ;  /* 0x0000002712047291 */ /* 0x000ff2000f8e18ff */
[----:B------:R-:W1:Y:S02]  /*5220*/  SYNCS.PHASECHK.TRANS64.TRYWAIT P0, [UR4+0x60], R3 ;  /* 0x00006003ff0075a7 */ /* 0x000e640008001104 */
[----:B-12--5:R-:W-:Y:S05]  /*5230*/  @!P0 BRA `(.L_x_93) ;  /* 0x0000007c00708947 */ /* 0x026fea0003800000 */
.L_x_154:
[----:B------:R-:W-:Y:S02]  /*5240*/  ULEA UR5, UR18, UR39, 0x4 ;  /* 0x0000002712057291 */ /* 0x000fe4000f8e20ff */
[----:B------:R-:W-:Y:S01]  /*5250*/  UIADD3 UR4, UPT, UPT, UR4, 0x70, URZ ;  /* 0x0000007004047890 */ /* 0x000fe2000fffe0ff */
[----:B------:R-:W2:Y:S03]  /*5260*/  LDCU UR10, c[0x0][0xb24] ;  /* 0x00016480ff0a77ac */ /* 0x000ea60008000800 */
[----:B------:R-:W-:Y:S03]  /*5270*/  UPRMT UR4, URZ, 0x654, UR4 ;  /* 0x00000654ff047896 */ /* 0x000fe60008000004 */
[----:B------:R-:W3:Y:S01]  /*5280*/  LDS.128 R4, [UR5+0xd0] ;  /* 0x0000d005ff047984 */ /* 0x000ee20008000c00 */
[----:B------:R-:W-:Y:S01]  /*5290*/  @!PT LDS RZ, [RZ] ;  /* 0x00000000fffff984 */ /* 0x000fe20000000800 */
[----:B------:R-:W-:Y:S01]  /*52a0*/  @!PT LDS RZ, [RZ] ;  /* 0x00000000fffff984 */ /* 0x000fe20000000800 */
[----:B------:R-:W-:Y:S01]  /*52b0*/  @!PT LDS RZ, [RZ] ;  /* 0x00000000fffff984 */ /* 0x000fe20000000800 */
[----:B------:R-:W-:Y:S01]  /*52c0*/  @!PT LDS RZ, [RZ] ;  /* 0x00000000fffff984 */ /* 0x000fe20000000800 */
[----:B------:R4:W-:Y:S07]  /*52d0*/  MEMBAR.ALL.CTA ;  /* 0x0000000000007992 */ /* 0x0009ee0000008000 */
[----:B----4-:R-:W4:Y:S02]  /*52e0*/  FENCE.VIEW.ASYNC.S ;  /* 0x00000000000073c6 */ /* 0x010f240000000000 */
[----:B----4-:R-:W-:Y:S01]  /*52f0*/  SYNCS.ARRIVE.TRANS64.RED.A1T0 RZ, [UR4], RZ ;  /* 0x000000ffffff79a7 */ /* 0x010fe20008100404 */
[----:B---3--:R-:W-:Y:S11]  /*5300*/  LOP3.LUT P0, RZ, R6, 0x1, RZ, 0xc0, !PT ;  /* 0x0000000106ff7812 */ /* 0x008ff6000780c0ff */
[----:B------:R-:W-:Y:S02]  /*5310*/  @!UPT UIADD3 URZ, UPT, UPT, URZ, URZ, URZ ;  /* 0x000000fffffff290 */ /* 0x000fe4000fffe0ff */
[----:B------:R-:W-:Y:S01]  /*5320*/  VOTEU.ANY UP0, P0 ;  /* 0x0000000000ff7886 */ /* 0x000fe20000000100 */
[----:B------:R-:W-:Y:S01]  /*5330*/  PLOP3.LUT P3, PT, PT, PT, UP0, 0x80, 0x8 ;  /* 0x000000000008781c */ /* 0x000fe20003f6f008 */
[----:B------:R-:W-:Y:S01]  /*5340*/  UP2UR UR54, UPR, URZ, 0x1 ;  /* 0x00000001ff367883 */ /* 0x000fe20008000000 */
[----:B------:R-:W-:Y:S02]  /*5350*/  PLOP3.LUT P1, PT, PT, PT, UP0, 0x80, 0x8 ;  /* 0x000000000008781c */ /* 0x000fe40003f2f008 */
[----:B------:R-:W-:Y:S02]  /*5360*/  PLOP3.LUT P2, PT, PT, PT, UP0, 0x80, 0x8 ;  /* 0x000000000008781c */ /* 0x000fe40003f4f008 */
[----:B------:R-:W-:Y:S01]  /*5370*/  PLOP3.LUT P0, PT, PT, PT, UP0, 0x80, 0x8 ;  /* 0x000000000008781c */ /* 0x000fe20003f0f008 */
[----:B--2---:R-:W-:Y:S06]  /*5380*/  UISETP.GE.AND UP0, UPT, UR10, 0x1, UPT ;  /* 0x000000010a00788c */ /* 0x004fec000bf06270 */
[----:B-1----:R-:W-:Y:S02]  /*5390*/  @P3 MOV R3, R4 ;  /* 0x0000000400033202 */ /* 0x002fe40000000f00 */
[----:B------:R-:W-:Y:S02]  /*53a0*/  @P1 LOP3.LUT R0, R5, 0xffff, RZ, 0xc0, !PT ;  /* 0x0000ffff05001812 */ /* 0x000fe400078ec0ff */
[----:B------:R-:W-:Y:S02]  /*53b0*/  @P2 R2UR UR38, R3 ;  /* 0x00000000032622ca */ /* 0x000fe400000e0000 */
[----:B------:R-:W-:Y:S01]  /*53c0*/  @P0 R2UR UR37, R0 ;  /* 0x00000000002502ca */ /* 0x000fe200000e0000 */
[----:B------:R-:W-:Y:S03]  /*53d0*/  @!UPT UIADD3 URZ, UPT, UPT, URZ, URZ, URZ ;  /* 0x000000fffffff290 */ /* 0x000fe6000fffe0ff */
[----:B------:R-:W-:Y:S11]  /*53e0*/  BRA.U !UP0, `(.L_x_94) ;  /* 0x0000000108cc7547 */ /* 0x000ff6000b800000 */
[----:B------:R-:W1:Y:S01]  /*53f0*/  LDCU UR6, c[0x0][0xb20] ;  /* 0x00016400ff0677ac */ /* 0x000e620008000800 */
[----:B------:R-:W2:Y:S01]  /*5400*/  LDCU UR7, c[0x0][0x370] ;  /* 0x00006e00ff0777ac */ /* 0x000ea20008000800 */
[----:B------:R-:W3:Y:S01]  /*5410*/  LDCU UR4, c[0x0][0x374] ;  /* 0x00006e80ff0477ac */ /* 0x000ee20008000800 */
[----:B------:R-:W-:Y:S02]  /*5420*/  UISETP.NE.AND UP0, UPT, UR58, 0x1, UPT ;  /* 0x000000013a00788c */ /* 0x000fe4000bf05270 */
[----:B------:R-:W-:Y:S02]  /*5430*/  UIMAD.WIDE.U32 UR12, UR37, UR59, URZ ;  /* 0x0000003b250c72a5 */ /* 0x000fe4000f8e00ff */
[----:B------:R-:W-:Y:S02]  /*5440*/  UISETP.NE.AND UP1, UPT, UR41, 0x1, UPT ;  /* 0x000000012900788c */ /* 0x000fe4000bf25270 */
[----:B------:R-:W-:Y:S02]  /*5450*/  UISETP.NE.AND UP2, UPT, UR10, 0x1, UPT ;  /* 0x000000010a00788c */ /* 0x000fe4000bf45270 */
[----:B------:R-:W-:Y:S02]  /*5460*/  UIMAD.WIDE.U32 UR16, UR38, UR56, URZ ;  /* 0x00000038261072a5 */ /* 0x000fe4000f8e00ff */
[----:B--2---:R-:W-:Y:S02]  /*5470*/  UIMAD.WIDE.U32 UR14, UR7, UR56, URZ ;  /* 0x00000038070e72a5 */ /* 0x004fe4000f8e00ff */
[----:B---3--:R-:W-:Y:S07]  /*5480*/  UIMAD.WIDE.U32 UR8, UR4, UR59, URZ ;  /* 0x0000003b040872a5 */ /* 0x008fee000f8e00ff */
[----:B------:R-:W-:Y:S02]  /*5490*/  UMOV UR5, UR9 ;  /* 0x0000000900057c82 */ /* 0x000fe40008000000 */
[----:B-1----:R-:W-:Y:S03]  /*54a0*/  @UP0 USHF.R.U32.HI UR4, URZ, UR6, UR5 ;  /* 0x00000006ff040299 */ /* 0x002fe60008011605 */
[----:B------:R-:W-:Y:S01]  /*54b0*/  UMOV UR5, UR13 ;  /* 0x0000000d00057c82 */ /* 0x000fe20008000000 */
[----:B------:R-:W-:Y:S02]  /*54c0*/  UIMAD.WIDE.U32 UR8, UR4, UR42, URZ ;  /* 0x0000002a040872a5 */ /* 0x000fe4000f8e00ff */
[----:B------:R-:W-:Y:S03]  /*54d0*/  USHF.R.U32.HI UR6, URZ, UR6, UR5 ;  /* 0x00000006ff067299 */ /* 0x000fe60008011605 */
[----:B------:R-:W-:Y:S01]  /*54e0*/  UMOV UR5, UR15 ;  /* 0x0000000f00057c82 */ /* 0x000fe20008000000 */
[----:B------:R-:W-:Y:S02]  /*54f0*/  USEL UR6, UR37, UR6, !UP0 ;  /* 0x0000000625067287 */ /* 0x000fe4000c000000 */
[----:B------:R-:W-:Y:S01]  /*5500*/  @UP1 USHF.R.U32.HI UR7, URZ, UR57, UR5 ;  /* 0x00000039ff071299 */ /* 0x000fe20008011605 */
[----:B------:R-:W-:Y:S02]  /*5510*/  UMOV UR8, UR9 ;  /* 0x0000000900087c82 */ /* 0x000fe40008000000 */
[----:B------:R-:W-:Y:S01]  /*5520*/  UMOV UR5, UR17 ;  /* 0x0000001100057c82 */ /* 0x000fe20008000000 */
[----:B------:R-:W-:Y:S02]  /*5530*/  UIMAD.WIDE.U32 UR12, UR7, UR42, URZ ;  /* 0x0000002a070c72a5 */ /* 0x000fe4000f8e00ff */
[----:B------:R-:W-:Y:S02]  /*5540*/  @UP2 USHF.R.U32.HI UR4, URZ, UR43, UR8 ;  /* 0x0000002bff042299 */ /* 0x000fe40008011608 */
[----:B------:R-:W-:Y:S02]  /*5550*/  USHF.R.U32.HI UR5, URZ, UR57, UR5 ;  /* 0x00000039ff057299 */ /* 0x000fe40008011605 */
[----:B------:R-:W-:Y:S02]  /*5560*/  UIMAD UR4, UR10, UR4, URZ ;  /* 0x000000040a0472a4 */ /* 0x000fe4000f8e02ff */
[----:B------:R-:W-:Y:S02]  /*5570*/  USEL UR5, UR38, UR5, !UP1 ;  /* 0x0000000526057287 */ /* 0x000fe4000c800000 */
[----:B------:R-:W-:Y:S01]  /*5580*/  UISETP.GE.AND UP0, UPT, UR6, UR4, UPT ;  /* 0x000000040600728c */ /* 0x000fe2000bf06270 */
[----:B------:R-:W-:Y:S01]  /*5590*/  UMOV UR8, UR13 ;  /* 0x0000000d00087c82 */ /* 0x000fe20008000000 */
[----:B------:R-:W-:Y:S02]  /*55a0*/  UIMAD.WIDE.U32 UR12, UR6, UR42, URZ ;  /* 0x0000002a060c72a5 */ /* 0x000fe4000f8e00ff */
[----:B------:R-:W-:Y:S04]  /*55b0*/  @UP2 USHF.R.U32.HI UR7, URZ, UR43, UR8 ;  /* 0x0000002bff072299 */ /* 0x000fe80008011608 */
[----:B------:R-:W-:Y:S01]  /*55c0*/  UIMAD UR8, UR10, UR7, URZ ;  /* 0x000000070a0872a4 */ /* 0x000fe2000f8e02ff */
[----:B------:R-:W-:Y:S03]  /*55d0*/  UMOV UR4, UR13 ;  /* 0x0000000d00047c82 */ /* 0x000fe60008000000 */
[----:B------:R-:W-:Y:S02]  /*55e0*/  UISETP.GE.OR UP0, UPT, UR5, UR8, UP0 ;  /* 0x000000080500728c */ /* 0x000fe40008706670 */
[----:B------:R-:W-:Y:S02]  /*55f0*/  USHF.R.U32.HI UR4, URZ, UR43, UR4 ;  /* 0x0000002bff047299 */ /* 0x000fe40008011604 */
[----:B------:R-:W-:Y:S02]  /*5600*/  UIMAD.WIDE.U32 UR8, UR5, UR42, URZ ;  /* 0x0000002a050872a5 */ /* 0x000fe4000f8e00ff */
[----:B------:R-:W-:Y:S02]  /*5610*/  USEL UR12, UR6, UR4, !UP2 ;  /* 0x00000004060c7287 */ /* 0x000fe4000d000000 */
[----:B------:R-:W-:Y:S02]  /*5620*/  UIADD3 UR8, UPT, UPT, -UR5, URZ, URZ ;  /* 0x000000ff05087290 */ /* 0x000fe4000fffe1ff */
[----:B------:R-:W-:Y:S01]  /*5630*/  UIADD3 UR11, UPT, UPT, -UR12, URZ, URZ ;  /* 0x000000ff0c0b7290 */ /* 0x000fe2000fffe1ff */
[----:B------:R-:W-:Y:S01]  /*5640*/  @!UP0 UMOV UR4, UR9 ;  /* 0x0000000900048c82 */ /* 0x000fe20008000000 */
[----:B------:R-:W-:Y:S02]  /*5650*/  UIADD3 UR9, UPT, UPT, -UR6, URZ, URZ ;  /* 0x000000ff06097290 */ /* 0x000fe4000fffe1ff */
[----:B------:R-:W-:Y:S02]  /*5660*/  @!UP0 USHF.R.U32.HI UR4, URZ, UR43, UR4 ;  /* 0x0000002bff048299 */ /* 0x000fe40008011604 */
[----:B------:R-:W-:Y:S02]  /*5670*/  UIMAD UR11, UR10, UR11, UR6 ;  /* 0x0000000b0a0b72a4 */ /* 0x000fe4000f8e0206 */
[----:B------:R-:W-:Y:S04]  /*5680*/  @!UP0 USEL UR4, UR5, UR4, !UP2 ;  /* 0x0000000405048287 */ /* 0x000fe8000d000000 */
[----:B------:R-:W-:Y:S02]  /*5690*/  @!UP0 UIMAD UR11, UR7, UR11, UR4 ;  /* 0x0000000b070b82a4 */ /* 0x000fe4000f8e0204 */
[----:B------:R-:W-:Y:S02]  /*56a0*/  @!UP0 UIADD3 UR12, UPT, UPT, UR12, -UR4, URZ ;  /* 0x800000040c0c8290 */ /* 0x000fe4000fffe0ff */
[----:B------:R-:W-:Y:S02]  /*56b0*/  UIMAD UR7, UR41, UR8, UR38 ;  /* 0x00000008290772a4 */ /* 0x000fe4000f8e0226 */
[----:B------:R-:W-:Y:S02]  /*56c0*/  @!UP0 UIMAD UR6, UR12, UR10, UR5 ;  /* 0x0000000a0c0682a4 */ /* 0x000fe4000f8e0205 */
[----:B------:R-:W-:Y:S01]  /*56d0*/  UIMAD UR4, UR58, UR9, UR37 ;  /* 0x000000093a0472a4 */ /* 0x000fe2000f8e0225 */
[----:B------:R-:W-:Y:S02]  /*56e0*/  @!UP0 UMOV UR5, UR11 ;  /* 0x0000000b00058c82 */ /* 0x000fe40008000000 */
[----:B------:R-:W-:Y:S02]  /*56f0*/  UIMAD UR38, UR5, UR41, UR7 ;  /* 0x00000029052672a4 */ /* 0x000fe4000f8e0207 */
[----:B------:R-:W-:Y:S11]  /*5700*/  UIMAD UR37, UR6, UR58, UR4 ;  /* 0x0000003a062572a4 */ /* 0x000ff6000f8e0204 */
[----:B------:R-:W-:Y:S01]  /*5710*/  @!UPT UIADD3 URZ, UPT, UPT, URZ, URZ, URZ ;  /* 0x000000fffffff290 */ /* 0x000fe2000fffe0ff */
.L_x_94:
[----:B------:R-:W-:Y:S02]  /*5720*/  UISETP.NE.AND UP0, UPT, UR40, 0x1, UPT ;  /* 0x000000012800788c */ /* 0x000fe4000bf05270 */
[----:B------:R-:W-:Y:S02]  /*5730*/  UISETP.NE.AND UP1, UPT, UR54, URZ, UPT ;  /* 0x000000ff3600728c */ /* 0x000fe4000bf25270 */
[----:B------:R-:W-:Y:S04]  /*5740*/  UIADD3 UR48, UPT, UPT, UR18, 0x1, URZ ;  /* 0x0000000112307890 */ /* 0x000fe8000fffe0ff */
[----:B------:R-:W-:Y:S02]  /*5750*/  PLOP3.LUT P1, PT, PT, PT, UP1, 0x80, 0x8 ;  /* 0x000000000008781c */ /* 0x000fe40003f2f018 */
[----:B------:R-:W-:Y:S01]  /*5760*/  PLOP3.LUT P0, PT, PT, PT, UP1, 0x80, 0x8 ;  /* 0x000000000008781c */ /* 0x000fe20003f0f018 */
[----:B------:R-:W1:Y:S01]  /*5770*/  @!UP0 LDCU.128 UR12, c[0x0][0xb10] ;  /* 0x00016200ff0c87ac */ /* 0x000e620008000c00 */
[----:B------:R-:W2:Y:S09]  /*5780*/  @!UP0 LDCU UR5, c[0x0][0xb0c] ;  /* 0x00016180ff0587ac */ /* 0x000eb20008000800 */
[----:B------:R-:W-:Y:S01]  /*5790*/  @P1 SHF.R.U32.HI R4, RZ, 0x10, R5 ;  /* 0x00000010ff041819 */ /* 0x000fe20000011605 */
[----:B------:R-:W3:Y:S03]  /*57a0*/  @!UP0 LDCU UR10, c[0x0][0xb20] ;  /* 0x00016400ff0a87ac */ /* 0x000ee60008000800 */
[----:B------:R-:W-:Y:S01]  /*57b0*/  @P0 R2UR UR55, R4 ;  /* 0x00000000043702ca */ /* 0x000fe200000e0000 */
[----:B-1----:R-:W-:Y:S02]  /*57c0*/  UIMAD.WIDE.U32 UR8, UR38, UR12, URZ ;  /* 0x0000000c260872a5 */ /* 0x002fe4000f8e00ff */
[----:B------:R-:W-:Y:S02]  /*57d0*/  UIMAD.WIDE.U32 UR6, UR37, UR15, URZ ;  /* 0x0000000f250672a5 */ /* 0x000fe4000f8e00ff */
[----:B------:R-:W-:Y:S03]  /*57e0*/  @!UP0 UISETP.NE.AND UP1, UPT, UR14, 0x1, UPT ;  /* 0x000000010e00888c */ /* 0x000fe6000bf25270 */
[----:B------:R-:W-:Y:S01]  /*57f0*/  @!UP0 UMOV UR4, UR9 ;  /* 0x0000000900048c82 */ /* 0x000fe20008000000 */
[----:B--2---:R-:W-:Y:S02]  /*5800*/  @!UP0 UISETP.NE.AND UP2, UPT, UR5, 0x1, UPT ;  /* 0x000000010500888c */ /* 0x004fe4000bf45270 */
[----:B------:R-:W-:Y:S01]  /*5810*/  @!UP0 USHF.R.U32.HI UR4, URZ, UR13, UR4 ;  /* 0x0000000dff048299 */ /* 0x000fe20008011604 */
[----:B------:R-:W-:Y:S02]  /*5820*/  @!UP0 UMOV UR6, UR7 ;  /* 0x0000000700068c82 */ /* 0x000fe40008000000 */
[----:B---3--:R-:W-:Y:S02]  /*5830*/  @!UP0 USHF.R.U32.HI UR6, URZ, UR10, UR6 ;  /* 0x0000000aff068299 */ /* 0x008fe40008011606 */
[----:B------:R-:W-:Y:S02]  /*5840*/  @!UP0 USEL UR7, UR38, UR4, !UP2 ;  /* 0x0000000426078287 */ /* 0x000fe4000d000000 */
[----:B------:R-:W-:Y:S04]  /*5850*/  @!UP0 USEL UR6, UR37, UR6, !UP1 ;  /* 0x0000000625068287 */ /* 0x000fe8000c800000 */
[----:B------:R-:W-:Y:S02]  /*5860*/  @!UP0 UIADD3 UR4, UPT, UPT, -UR7, UR6, URZ ;  /* 0x0000000607048290 */ /* 0x000fe4000fffe1ff */
[----:B------:R-:W-:Y:S02]  /*5870*/  @!UP0 UIADD3 UR6, UPT, UPT, UR7, -UR6, URZ ;  /* 0x8000000607068290 */ /* 0x000fe4000fffe0ff */
[----:B------:R-:W-:Y:S02]  /*5880*/  UIADD3 UR7, UPT, UPT, UR39, 0x200, URZ ;  /* 0x0000020027077890 */ /* 0x000fe4000fffe0ff */
[----:B------:R-:W-:Y:S02]  /*5890*/  @!UP0 UIMAD UR38, UR4, UR5, UR38 ;  /* 0x00000005042682a4 */ /* 0x000fe4000f8e0226 */
[----:B------:R-:W-:Y:S02]  /*58a0*/  @!UP0 UIMAD UR37, UR6, UR14, UR37 ;  /* 0x0000000e062582a4 */ /* 0x000fe4000f8e0225 */
[----:B------:R-:W-:Y:S09]  /*58b0*/  ULOP3.LUT UP0, URZ, UR7, 0x1b0, URZ, 0xc0, !UPT ;  /* 0x000001b007ff7892 */ /* 0x000ff2000f80c0ff */
[----:B------:R-:W-:Y:S05]  /*58c0*/  BRA.U !UP0, `(.L_x_95) ;  /* 0x00000001087c7547 */ /* 0x000fea000b800000 */
[----:B------:R-:W1:Y:S01]  /*58d0*/  LDCU.64 UR8, c[0x4][0x80] ;  /* 0x01001000ff0877ac */ /* 0x000e620008000a00 */
[----:B------:R-:W-:Y:S01]  /*58e0*/  MOV R16, 0x0 ;  /* 0x0000000000107802 */ /* 0x000fe20000000f00 */
[----:B------:R-:W-:Y:S02]  /*58f0*/  HFMA2 R12, -RZ, RZ, 0, 5.9604644775390625e-08 ;  /* 0x00000001ff0c7431 */ /* 0x000fe400000001ff */
[----:B------:R-:W-:Y:S01]  /*5900*/  IMAD.MOV.U32 R8, RZ, RZ, 0x70 ;  /* 0x00000070ff087424 */ /* 0x000fe200078e00ff */
[----:B------:R2:W3:Y:S01]  /*5910*/  LDC.64 R14, c[0x4][R16] ;  /* 0x01000000100e7b82 */ /* 0x0004e20000000a00 */
[----:B------:R-:W4:Y:S01]  /*5920*/  LDCU.64 UR6, c[0x4][0x88] ;  /* 0x01001100ff0677ac */ /* 0x000f220008000a00 */
[----:B------:R-:W-:Y:S01]  /*5930*/  IMAD.MOV.U32 R13, RZ, RZ, RZ ;  /* 0x000000ffff0d7224 */ /* 0x000fe200078e00ff */
[----:B------:R-:W2:Y:S01]  /*5940*/  LDCU.64 UR4, c[0x4][0x8] ;  /* 0x01000100ff0477ac */ /* 0x000ea20008000a00 */
[----:B-1----:R-:W-:Y:S01]  /*5950*/  MOV R5, UR9 ;  /* 0x0000000900057c02 */ /* 0x002fe20008000f00 */
[----:B------:R-:W-:Y:S01]  /*5960*/  IMAD.U32 R4, RZ, RZ, UR8 ;  /* 0x00000008ff047e24 */ /* 0x000fe2000f8e00ff */
[----:B----4-:R-:W-:Y:S01]  /*5970*/  MOV R7, UR7 ;  /* 0x0000000700077c02 */ /* 0x010fe20008000f00 */
[----:B------:R-:W-:Y:S01]  /*5980*/  IMAD.U32 R6, RZ, RZ, UR6 ;  /* 0x00000006ff067e24 */ /* 0x000fe2000f8e00ff */
[----:B--2---:R-:W-:Y:S01]  /*5990*/  MOV R11, UR5 ;  /* 0x00000005000b7c02 */ /* 0x004fe20008000f00 */
[----:B------:R-:W-:Y:S02]  /*59a0*/  IMAD.U32 R10, RZ, RZ, UR4 ;  /* 0x00000004ff0a7e24 */ /* 0x000fe4000f8e00ff */
[----:B------:R-:W-:Y:S07]  /*59b0*/  LEPC R20, `(.L_x_96) ;  /* 0x000000001014794e */ /* 0x000fee0000000000 */
[----:B---3-5:R-:W-:Y:S05]  /*59c0*/  CALL.ABS.NOINC R14 ;  /* 0x000000000e007343 */ /* 0x028fea0003c00000 */
.L_x_96:
[----:B------:R-:W1:Y:S01]  /*59d0*/  LDCU.64 UR8, c[0x4][0x80] ;  /* 0x01001000ff0877ac */ /* 0x000e620008000a00 */
[----:B------:R-:W2:Y:S01]  /*59e0*/  LDC.64 R16, c[0x4][R16] ;  /* 0x0100000010107b82 */ /* 0x000ea20000000a00 */
[----:B------:R-:W-:Y:S02]  /*59f0*/  HFMA2 R12, -RZ, RZ, 0, 5.9604644775390625e-08 ;  /* 0x00000001ff0c7431 */ /* 0x000fe400000001ff */
[----:B------:R-:W-:Y:S02]  /*5a00*/  IMAD.MOV.U32 R8, RZ, RZ, 0x70 ;  /* 0x00000070ff087424 */ /* 0x000fe400078e00ff */
[----:B------:R-:W-:Y:S01]  /*5a10*/  IMAD.MOV.U32 R13, RZ, RZ, RZ ;  /* 0x000000ffff0d7224 */ /* 0x000fe200078e00ff */
[----:B------:R-:W3:Y:S01]  /*5a20*/  LDCU.64 UR6, c[0x4][0x88] ;  /* 0x01001100ff0677ac */ /* 0x000ee20008000a00 */
[----:B------:R-:W4:Y:S01]  /*5a30*/  LDCU.64 UR4, c[0x4][0x8] ;  /* 0x01000100ff0477ac */ /* 0x000f220008000a00 */
[----:B-1----:R-:W-:Y:S02]  /*5a40*/  MOV R4, UR8 ;  /* 0x0000000800047c02 */ /* 0x002fe40008000f00 */
[----:B------:R-:W-:Y:S02]  /*5a50*/  MOV R5, UR9 ;  /* 0x0000000900057c02 */ /* 0x000fe40008000f00 */
[----:B---3--:R-:W-:Y:S01]  /*5a60*/  MOV R7, UR7 ;  /* 0x0000000700077c02 */ /* 0x008fe20008000f00 */
[----:B------:R-:W-:Y:S01]  /*5a70*/  IMAD.U32 R6, RZ, RZ, UR6 ;  /* 0x00000006ff067e24 */ /* 0x000fe2000f8e00ff */
[----:B----4-:R-:W-:Y:S01]  /*5a80*/  MOV R11, UR5 ;  /* 0x00000005000b7c02 */ /* 0x010fe20008000f00 */
[----:B------:R-:W-:Y:S02]  /*5a90*/  IMAD.U32 R10, RZ, RZ, UR4 ;  /* 0x00000004ff0a7e24 */ /* 0x000fe4000f8e00ff */
[----:B------:R-:W-:Y:S07]  /*5aa0*/  LEPC R20, `(.L_x_95) ;  /* 0x000000001014794e */ /* 0x000fee0000000000 */
[----:B--2---:R-:W-:Y:S05]  /*5ab0*/  CALL.ABS.NOINC R16 ;  /* 0x0000000010007343 */ /* 0x004fea0003c00000 */
.L_x_95:
[----:B------:R-:W-:Y:S01]  /*5ac0*/  PLOP3.LUT P1, PT, PT, PT, PT, 0x8, 0x80 ;  /* 0x000000000080781c */ /* 0x000fe20003f2e170 */
[----:B------:R-:W2:Y:S01]  /*5ad0*/  LDL R17, [R1+0x194] ;  /* 0x0001940001117983 */ /* 0x000ea20000100800 */
[----:B------:R-:W1:Y:S03]  /*5ae0*/  LDC.64 R6, c[0x0][0x890] ;  /* 0x00022400ff067b82 */ /* 0x000e660000000a00 */
[----:B------:R3:W5:Y:S05]  /*5af0*/  LDL R16, [R1+0x190] ;  /* 0x0001900001107983 */ /* 0x00076a0000100800 */
[----:B------:R-:W4:Y:S01]  /*5b00*/  LDC.64 R4, c[0x0][0x8b0] ;  /* 0x00022c00ff047b82 */ /* 0x000f220000000a00 */
[----:B------:R-:W1:Y:S01]  /*5b10*/  S2R R3, SR_TID.X ;  /* 0x0000000000037919 */ /* 0x000e620000002100 */
[----:B--2---:R-:W-:Y:S02]  /*5b20*/  R2UR UR4, R17 ;  /* 0x00000000110472ca */ /* 0x004fe400000e0000 */
[----:B-1----:R-:W-:Y:S02]  /*5b30*/  ISETP.NE.U32.AND P3, PT, R6, RZ, PT ;  /* 0x000000ff0600720c */ /* 0x002fe40003f65070 */
[----:B----4-:R-:W-:Y:S02]  /*5b40*/  ISETP.NE.U32.AND P4, PT, R4, RZ, PT ;  /* 0x000000ff0400720c */ /* 0x010fe40003f85070 */
[----:B------:R-:W-:Y:S02]  /*5b50*/  ISETP.NE.AND.EX P3, PT, R7, RZ, PT, P3 ;  /* 0x000000ff0700720c */ /* 0x000fe40003f65330 */
[----:B------:R-:W-:Y:S05]  /*5b60*/  ISETP.NE.AND.EX P4, PT, R5, RZ, PT, P4 ;  /* 0x000000ff0500720c */ /* 0x000fea0003f85340 */
[----:B------:R-:W-:Y:S06]  /*5b70*/  UISETP.NE.AND UP1, UPT, UR4, URZ, UPT ;  /* 0x000000ff0400728c */ /* 0x000fec000bf25270 */
[----:B------:R-:W-:Y:S05]  /*5b80*/  PLOP3.LUT P0, PT, PT, PT, UP1, 0x80, 0x8 ;  /* 0x000000000008781c */ /* 0x000fea0003f0f018 */
[----:B------:R-:W1:Y:S08]  /*5b90*/  @UP1 LDCU.64 UR4, c[0x0][0x888] ;  /* 0x00011100ff0417ac */ /* 0x000e700008000a00 */
[----:B------:R-:W-:Y:S01]  /*5ba0*/  @P0 PLOP3.LUT P1, PT, P3, PT, PT, 0x80, 0x8 ;  /* 0x000000000008081c */ /* 0x000fe20001f2f070 */
[----:B-1----:R-:W-:Y:S04]  /*5bb0*/  @UP1 UISETP.NE.U32.AND UP0, UPT, UR4, URZ, UPT ;  /* 0x000000ff0400128c */ /* 0x002fe8000bf05070 */
[----:B------:R-:W-:Y:S04]  /*5bc0*/  @UP1 UISETP.NE.AND.EX UP0, UPT, UR5, URZ, UPT, UP0 ;  /* 0x000000ff0500128c */ /* 0x000fe8000bf05300 */
[----:B------:R-:W-:Y:S01]  /*5bd0*/  @UP1 USEL UR4, URZ, 0xffffffff, UP0 ;  /* 0xffffffffff041887 */ /* 0x000fe20008000000 */
[----:B---3--:R-:W-:Y:S11]  /*5be0*/  @!P3 BRA `(.L_x_97) ;  /* 0x00000000003cb947 */ /* 0x008ff60003800000 */
[----:B------:R-:W1:Y:S01]  /*5bf0*/  LDC.64 R8, c[0x0][0x888] ;  /* 0x00022200ff087b82 */ /* 0x000e620000000a00 */
[----:B------:R-:W2:Y:S01]  /*5c00*/  LDCU.64 UR6, c[0x0][0x358] ;  /* 0x00006b00ff0677ac */ /* 0x000ea20008000a00 */
[----:B------:R-:W-:Y:S02]  /*5c10*/  IMAD.MOV.U32 R5, RZ, RZ, 0x1 ;  /* 0x00000001ff057424 */ /* 0x000fe400078e00ff */
[----:B------:R-:W-:Y:S01]  /*5c20*/  IMAD.MOV.U32 R0, RZ, RZ, 0x1 ;  /* 0x00000001ff007424 */ /* 0x000fe200078e00ff */
[----:B-1----:R-:W-:Y:S04]  /*5c30*/  ISETP.NE.U32.AND P2, PT, R8, RZ, PT ;  /* 0x000000ff0800720c */ /* 0x002fe80003f45070 */
[----:B------:R-:W-:Y:S11]  /*5c40*/  ISETP.NE.AND.EX P2, PT, R9, RZ, PT, P2 ;  /* 0x000000ff0900720c */ /* 0x000ff60003f45320 */
[----:B------:R-:W-:Y:S02]  /*5c50*/  @!UPT UIADD3 URZ, UPT, UPT, URZ, URZ, URZ ;  /* 0x000000fffffff290 */ /* 0x000fe4000fffe0ff */
[----:B------:R-:W1:Y:S01]  /*5c60*/  @P2 LDC.64 R8, c[0x0][0x888] ;  /* 0x00022200ff082b82 */ /* 0x000e620000000a00 */
[----:B------:R-:W-:Y:S01]  /*5c70*/  @P2 IMAD R6, R6, UR36, RZ ;  /* 0x0000002406062c24 */ /* 0x000fe2000f8e02ff */
[----:B-----5:R-:W-:Y:S04]  /*5c80*/  @P2 PRMT R16, R5, 0x7610, R16 ;  /* 0x0000761005102816 */ /* 0x020fe80000000010 */
[----:B------:R-:W-:Y:S05]  /*5c90*/  @!P2 PRMT R16, R0, 0x7610, R16 ;  /* 0x000076100010a816 */ /* 0x000fea0000000010 */
[----:B------:R3:W-:Y:S01]  /*5ca0*/  STL.S16 [R1+0x190], R16 ;  /* 0x0001901001007387 */ /* 0x0007e20000100600 */
[----:B-1----:R-:W-:Y:S05]  /*5cb0*/  @P2 IMAD.WIDE R8, R6, 0x4, R8 ;  /* 0x0000000406082825 */ /* 0x002fea00078e0208 */
[----:B--2---:R3:W5:Y:S02]  /*5cc0*/  @P2 LDG.E R249, desc[UR6][R8.64] ;  /* 0x0000000608f92981 */ /* 0x004764000c1e1900 */
[----:B---3--:R-:W1:Y:S02]  /*5cd0*/  @!P2 LDC R249, c[0x0][0x880] ;  /* 0x00022000fff9ab82 */ /* 0x008e640000000800 */
.L_x_97:
[----:B------:R-:W-:Y:S05]  /*5ce0*/  @!P4 BRA `(.L_x_98) ;  /* 0x000000000028c947 */ /* 0x000fea0003800000 */
[----:B------:R-:W2:Y:S01]  /*5cf0*/  LDC.64 R6, c[0x0][0x8a8] ;  /* 0x00022a00ff067b82 */ /* 0x000ea20000000a00 */
[----:B------:R-:W3:Y:S01]  /*5d00*/  LDCU.64 UR6, c[0x0][0x358] ;  /* 0x00006b00ff0677ac */ /* 0x000ee20008000a00 */
[----:B--2---:R-:W-:Y:S04]  /*5d10*/  ISETP.NE.U32.AND P2, PT, R6, RZ, PT ;  /* 0x000000ff0600720c */ /* 0x004fe80003f45070 */
[----:B------:R-:W-:Y:S11]  /*5d20*/  ISETP.NE.AND.EX P2, PT, R7, RZ, PT, P2 ;  /* 0x000000ff0700720c */ /* 0x000ff60003f45320 */
[----:B------:R-:W-:Y:S02]  /*5d30*/  @!UPT UIADD3 URZ, UPT, UPT, URZ, URZ, URZ ;  /* 0x000000fffffff290 */ /* 0x000fe4000fffe0ff */
[----:B------:R-:W2:Y:S01]  /*5d40*/  @P2 LDC.64 R6, c[0x0][0x8a8] ;  /* 0x00022a00ff062b82 */ /* 0x000ea20000000a00 */
[----:B------:R-:W-:Y:S04]  /*5d50*/  @P2 IMAD R4, R4, UR36, RZ ;  /* 0x0000002404042c24 */ /* 0x000fe8000f8e02ff */
[----:B--2---:R-:W-:Y:S05]  /*5d60*/  @P2 IMAD.WIDE R6, R4, 0x4, R6 ;  /* 0x0000000404062825 */ /* 0x004fea00078e0206 */
[----:B---3-5:R2:W5:Y:S02]  /*5d70*/  @P2 LDG.E R248, desc[UR6][R6.64] ;  /* 0x0000000606f82981 */ /* 0x028564000c1e1900 */
[----:B--2---:R-:W3:Y:S02]  /*5d80*/  @!P2 LDC R248, c[0x0][0x8a0] ;  /* 0x00022800fff8ab82 */ /* 0x004ee40000000800 */
.L_x_98:
[----:B-1---5:R-:W-:Y:S01]  /*5d90*/  @P0 FSETP.NEU.AND P4, PT, R249, RZ, PT ;  /* 0x000000fff900020b */ /* 0x022fe20003f8d000 */
[----:B------:R-:W-:Y:S01]  /*5da0*/  IMAD.U32 R0, RZ, RZ, UR4 ;  /* 0x00000004ff007e24 */ /* 0x000fe2000f8e00ff */
[----:B------:R-:W-:Y:S01]  /*5db0*/  @P0 LOP3.LUT P2, RZ, R16, 0xff, RZ, 0xc0, !PT ;  /* 0x000000ff10ff0812 */ /* 0x000fe2000784c0ff */
[----:B------:R-:W-:Y:S01]  /*5dc0*/  IMAD.U32 R8, RZ, RZ, UR44 ;  /* 0x0000002cff087e24 */ /* 0x000fe2000f8e00ff */
[----:B------:R-:W-:Y:S01]  /*5dd0*/  @P0 SEL R4, RZ, 0xffffffff, P4 ;  /* 0xffffffffff040807 */ /* 0x000fe20002000000 */
[C---:B------:R-:W-:Y:S01]  /*5de0*/  IMAD.SHL.U32 R5, R3.reuse, 0x20, RZ ;  /* 0x0000002003057824 */ /* 0x040fe200078e00ff */
[----:B------:R-:W-:Y:S01]  /*5df0*/  BSSY B1, `(.L_x_99) ;  /* 0x0000120000017945 */ /* 0x000fe20003800000 */
[----:B------:R-:W-:Y:S01]  /*5e00*/  IMAD.U32 R6, RZ, RZ, UR53 ;  /* 0x00000035ff067e24 */ /* 0x000fe2000f8e00ff */
[----:B------:R-:W-:Y:S01]  /*5e10*/  @P1 SEL R4, R0, R4, !P2 ;  /* 0x0000000400041207 */ /* 0x000fe20005000000 */
[----:B------:R-:W-:Y:S01]  /*5e20*/  IMAD.SHL.U32 R0, R3, 0x4, RZ ;  /* 0x0000000403007824 */ /* 0x000fe200078e00ff */
[----:B------:R-:W-:Y:S02]  /*5e30*/  LEA R8, R8, UR39, 0x3 ;  /* 0x0000002708087c11 */ /* 0x000fe4000f8e18ff */
[----:B------:R-:W-:Y:S02]  /*5e40*/  CS2R R218, SRZ ;  /* 0x0000000000da7805 */ /* 0x000fe4000001ff00 */
[----:B------:R-:W-:Y:S02]  /*5e50*/  @P0 LOP3.LUT R4, R4, 0x1, RZ, 0xc0, !PT ;  /* 0x0000000104040812 */ /* 0x000fe400078ec0ff */
[----:B------:R-:W-:Y:S02]  /*5e60*/  CS2R R216, SRZ ;  /* 0x0000000000d87805 */ /* 0x000fe4000001ff00 */
[----:B------:R-:W-:Y:S02]  /*5e70*/  LOP3.LUT R6, R6, 0x1, RZ, 0x3c, !PT ;  /* 0x0000000106067812 */ /* 0x000fe400078e3cff */
[----:B------:R-:W-:Y:S02]  /*5e80*/  CS2R R222, SRZ ;  /* 0x0000000000de7805 */ /* 0x000fe4000001ff00 */
[----:B------:R-:W-:Y:S02]  /*5e90*/  ISETP.NE.U32.OR P6, PT, R4, 0x1, !P0 ;  /* 0x000000010400780c */ /* 0x000fe400047c5470 */
[----:B------:R-:W-:Y:S02]  /*5ea0*/  CS2R R220, SRZ ;  /* 0x0000000000dc7805 */ /* 0x000fe4000001ff00 */
[----:B------:R-:W-:Y:S02]  /*5eb0*/  LOP3.LUT R4, R5, 0xc0, RZ, 0xc0, !PT ;  /* 0x000000c005047812 */ /* 0x000fe400078ec0ff */
[----:B------:R-:W-:Y:S02]  /*5ec0*/  CS2R R226, SRZ ;  /* 0x0000000000e27805 */ /* 0x000fe4000001ff00 */
[----:B------:R-:W-:Y:S02]  /*5ed0*/  P2R R7, PR, RZ, 0x40 ;  /* 0x00000040ff077803 */ /* 0x000fe40000000000 */
[----:B------:R-:W-:Y:S02]  /*5ee0*/  CS2R R224, SRZ ;  /* 0x0000000000e07805 */ /* 0x000fe4000001ff00 */
[----:B------:R-:W-:Y:S02]  /*5ef0*/  LOP3.LUT R0, R4, 0x18, R0, 0xf8, !PT ;  /* 0x0000001804007812 */ /* 0x000fe400078ef800 */
[----:B------:R-:W-:Y:S01]  /*5f00*/  PLOP3.LUT P5, PT, PT, PT, PT, 0x8, 0x80 ;  /* 0x000000000080781c */ /* 0x000fe20003fae170 */
[----:B------:R1:W-:Y:S01]  /*5f10*/  STL [R1+0x198], R7 ;  /* 0x0001980701007387 */ /* 0x0003e20000100800 */
[----:B------:R-:W-:Y:S01]  /*5f20*/  LOP3.LUT R0, R0, 0xf20, R5, 0xf8, !PT ;  /* 0x00000f2000007812 */ /* 0x000fe200078ef805 */
[----:B------:R-:W-:Y:S02]  /*5f30*/  IMAD.U32 R5, RZ, RZ, UR45 ;  /* 0x0000002dff057e24 */ /* 0x000fe4000f8e00ff */
[----:B------:R2:W-:Y:S01]  /*5f40*/  STL [R1+0x148], RZ ;  /* 0x000148ff01007387 */ /* 0x0005e20000100800 */
[----:B------:R-:W-:Y:S02]  /*5f50*/  @P6 SHF.L.U32 R4, R6, 0x1f, RZ ;  /* 0x0000001f06046819 */ /* 0x000fe400000006ff */
[----:B------:R-:W-:Y:S01]  /*5f60*/  LEA R5, R5, UR39, 0x3 ;  /* 0x0000002705057c11 */ /* 0x000fe2000f8e18ff */
[----:B------:R2:W-:Y:S01]  /*5f70*/  STL [R1+0x14c], RZ ;  /* 0x00014cff01007387 */ /* 0x0005e20000100800 */
[----:B------:R-:W4:Y:S01]  /*5f80*/  @P6 SYNCS.PHASECHK.TRANS64.TRYWAIT P0, [R8+URZ+0x30], R4 ;  /* 0x00003004080065a7 */ /* 0x000f2200080011ff */
[----:B------:R-:W-:Y:S02]  /*5f90*/  LEA R0, R0, UR39, 0x1 ;  /* 0x0000002700007c11 */ /* 0x000fe4000f8e08ff */
[----:B------:R2:W-:Y:S04]  /*5fa0*/  STL [R1+0x140], RZ ;  /* 0x000140ff01007387 */ /* 0x0005e80000100800 */
[----:B------:R2:W-:Y:S04]  /*5fb0*/  STL [R1+0x144], RZ ;  /* 0x000144ff01007387 */ /* 0x0005e80000100800 */
[----:B------:R2:W-:Y:S04]  /*5fc0*/  STL [R1+0x128], RZ ;  /* 0x000128ff01007387 */ /* 0x0005e80000100800 */
[----:B------:R2:W-:Y:S01]  /*5fd0*/  STL [R1+0x12c], RZ ;  /* 0x00012cff01007387 */ /* 0x0005e20000100800 */
[----:B-1----:R-:W-:Y:S03]  /*5fe0*/  IMAD.U32 R7, RZ, RZ, UR52 ;  /* 0x00000034ff077e24 */ /* 0x002fe6000f8e00ff */
[----:B------:R2:W-:Y:S02]  /*5ff0*/  STL [R1+0x120], RZ ;  /* 0x000120ff01007387 */ /* 0x0005e40000100800 */
[----:B------:R-:W-:Y:S02]  /*6000*/  SHF.L.U32 R7, R7, 0x1f, RZ ;  /* 0x0000001f07077819 */ /* 0x000fe400000006ff */
[----:B------:R2:W-:Y:S02]  /*6010*/  STL [R1+0x124], RZ ;  /* 0x000124ff01007387 */ /* 0x0005e40000100800 */
[----:B------:R2:W1:Y:S02]  /*6020*/  SYNCS.PHASECHK.TRANS64.TRYWAIT P4, [R5+URZ+0x80], R7 ;  /* 0x00008007050075a7 */ /* 0x00046400080811ff */
[----:B------:R2:W-:Y:S04]  /*6030*/  STL [R1+0x108], RZ ;  /* 0x000108ff01007387 */ /* 0x0005e80000100800 */
        /* <DEDUP_REMOVED lines=14> */
[----:B------:R2:W-:Y:S01]  /*6120*/  STL [R1+0xb4], RZ ;  /* 0x0000b4ff01007387 */ /* 0x0005e20000100800 */
[----:B----4-:R-:W-:Y:S03]  /*6130*/  @P6 PLOP3.LUT P5, PT, P0, PT, PT, 0x8, 0x80 ;  /* 0x000000000080681c */ /* 0x010fe600007ae170 */
        /* <DEDUP_REMOVED lines=30> */
[----:B------:R2:W-:Y:S04]  /*6320*/  STL [R1], RZ ;  /* 0x000000ff01007387 */ /* 0x0005e80000100800 */
        /* <DEDUP_REMOVED lines=45> */
[----:B-1----:R-:W-:Y:S05]  /*6600*/  @!P6 BRA `(.L_x_100) ;  /* 0x000000080078e947 */ /* 0x002fea0003800000 */
[----:B------:R-:W-:Y:S01]  /*6610*/  ISETP.NE.U32.AND P0, PT, RZ, UR62, PT ;  /* 0x0000003eff007c0c */ /* 0x000fe2000bf05070 */
[----:B------:R-:W-:Y:S01]  /*6620*/  IMAD.U32 R4, RZ, RZ, UR44 ;  /* 0x0000002cff047e24 */ /* 0x000fe2000f8e00ff */
[----:B------:R-:W-:Y:S01]  /*6630*/  FSETP.NEU.AND P2, PT, R249, RZ, PT ;  /* 0x000000fff900720b */ /* 0x000fe20003f4d000 */
[----:B------:R-:W-:Y:S01]  /*6640*/  BSSY B0, `(.L_x_101) ;  /* 0x000000c000007945 */ /* 0x000fe20003800000 */
[----:B------:R-:W-:Y:S01]  /*6650*/  ISETP.NE.AND.EX P0, PT, RZ, UR63, PT, P0 ;  /* 0x0000003fff007c0c */ /* 0x000fe2000bf05300 */
[----:B------:R-:W-:Y:S01]  /*6660*/  IMAD R0, R4, 0xe000, R0 ;  /* 0x0000e00004007824 */ /* 0x000fe200078e0200 */
[----:B------:R-:W-:Y:S02]  /*6670*/  LOP3.LUT P1, RZ, R16, 0xff, RZ, 0xc0, !PT ;  /* 0x000000ff10ff7812 */ /* 0x000fe4000782c0ff */
[----:B------:R-:W-:Y:S02]  /*6680*/  SEL R9, RZ, 0xffffffff, P2 ;  /* 0xffffffffff097807 */ /* 0x000fe40001000000 */
[----:B------:R-:W-:Y:S04]  /*6690*/  SEL R10, RZ, 0xffffffff, P0 ;  /* 0xffffffffff0a7807 */ /* 0x000fe80000000000 */
[----:B------:R-:W-:Y:S04]  /*66a0*/  @P3 SEL R9, R10, R9, !P1 ;  /* 0x000000090a093207 */ /* 0x000fe80004800000 */
[----:B------:R-:W-:Y:S01]  /*66b0*/  LOP3.LUT R9, R9, 0x1, RZ, 0xc0, !PT ;  /* 0x0000000109097812 */ /* 0x000fe200078ec0ff */
[----:B------:R-:W-:Y:S06]  /*66c0*/  @!P5 BRA `(.L_x_102) ;  /* 0x00000000000cd947 */ /* 0x000fec0003800000 */
[----:B------:R-:W-:Y:S04]  /*66d0*/  SHF.L.U32 R6, R6, 0x1f, RZ ;  /* 0x0000001f06067819 */ /* 0x000fe800000006ff */
[----:B------:R-:W1:Y:S02]  /*66e0*/  SYNCS.PHASECHK.TRANS64.TRYWAIT P0, [R8+URZ+0x30], R6 ;  /* 0x00003006080075a7 */ /* 0x000e6400080011ff */
[----:B-1----:R-:W-:Y:S05]  /*66f0*/  @!P0 BRA `(.L_x_103) ;  /* 0x0000006800588947 */ /* 0x002fea0003800000 */
.L_x_102:
[----:B------:R-:W-:Y:S05]  /*6700*/  BSYNC B0 ;  /* 0x0000000000007941 */ /* 0x000fea0003800000 */
.L_x_101:
[----:B------:R-:W-:Y:S02]  /*6710*/  ISETP.NE.U32.AND P0, PT, R9, 0x1, PT ;  /* 0x000000010900780c */ /* 0x000fe40003f05070 */
[----:B------:R-:W-:Y:S02]  /*6720*/  CS2R R58, SRZ ;  /* 0x00000000003a7805 */ /* 0x000fe4000001ff00 */
        /* <DEDUP_REMOVED lines=10> */
[----:B------:R-:W-:Y:S01]  /*67d0*/  CS2R R36, SRZ ;  /* 0x0000000000247805 */ /* 0x000fe2000001ff00 */
[----:B------:R-:W4:Y:S01]  /*67e0*/  @P0 LDS.128 R56, [R0+0x2200] ;  /* 0x0022000000380984 */ /* 0x000f220000000c00 */
[----:B------:R-:W-:Y:S02]  /*67f0*/  CS2R R34, SRZ ;  /* 0x0000000000227805 */ /* 0x000fe4000001ff00 */
[----:B------:R-:W-:Y:S02]  /*6800*/  CS2R R32, SRZ ;  /* 0x0000000000207805 */ /* 0x000fe4000001ff00 */
[----:B------:R-:W-:Y:S01]  /*6810*/  CS2R R30, SRZ ;  /* 0x00000000001e7805 */ /* 0x000fe2000001ff00 */
[----:B------:R-:W5:Y:S01]  /*6820*/  @P0 LDS.128 R52, [R0+0x4200] ;  /* 0x0042000000340984 */ /* 0x000f620000000c00 */
[----:B------:R-:W-:Y:S02]  /*6830*/  CS2R R28, SRZ ;  /* 0x00000000001c7805 */ /* 0x000fe4000001ff00 */
[----:B------:R-:W-:Y:S02]  /*6840*/  CS2R R26, SRZ ;  /* 0x00000000001a7805 */ /* 0x000fe4000001ff00 */
[----:B------:R-:W-:Y:S01]  /*6850*/  CS2R R24, SRZ ;  /* 0x0000000000187805 */ /* 0x000fe2000001ff00 */
[----:B------:R-:W2:Y:S01]  /*6860*/  @P0 LDS.128 R48, [R0+0x6200] ;  /* 0x0062000000300984 */ /* 0x000ea20000000c00 */
[----:B------:R-:W-:Y:S02]  /*6870*/  CS2R R22, SRZ ;  /* 0x0000000000167805 */ /* 0x000fe4000001ff00 */
[----:B------:R-:W-:Y:S02]  /*6880*/  CS2R R20, SRZ ;  /* 0x0000000000147805 */ /* 0x000fe4000001ff00 */
[----:B------:R-:W-:Y:S01]  /*6890*/  CS2R R18, SRZ ;  /* 0x0000000000127805 */ /* 0x000fe2000001ff00 */
[----:B------:R-:W3:Y:S01]  /*68a0*/  @P0 LDS.128 R44, [R0+0x8200] ;  /* 0x00820000002c0984 */ /* 0x000ee20000000c00 */
[----:B------:R-:W-:Y:S02]  /*68b0*/  CS2R R16, SRZ ;  /* 0x0000000000107805 */ /* 0x000fe4000001ff00 */
[----:B------:R-:W-:Y:S02]  /*68c0*/  CS2R R14, SRZ ;  /* 0x00000000000e7805 */ /* 0x000fe4000001ff00 */
[----:B------:R-:W-:Y:S01]  /*68d0*/  CS2R R12, SRZ ;  /* 0x00000000000c7805 */ /* 0x000fe2000001ff00 */
[----:B------:R-:W3:Y:S01]  /*68e0*/  @P0 LDS.128 R40, [R0+0xa200] ;  /* 0x00a2000000280984 */ /* 0x000ee20000000c00 */
[----:B-1----:R-:W-:Y:S01]  /*68f0*/  IMAD.SHL.U32 R8, R3, 0x10, RZ ;  /* 0x0000001003087824 */ /* 0x002fe200078e00ff */
[----:B------:R-:W-:Y:S02]  /*6900*/  CS2R R10, SRZ ;  /* 0x00000000000a7805 */ /* 0x000fe4000001ff00 */
[----:B------:R-:W-:Y:S01]  /*6910*/  CS2R R226, SRZ ;  /* 0x0000000000e27805 */ /* 0x000fe2000001ff00 */
[----:B------:R-:W1:Y:S01]  /*6920*/  @P0 LDS.128 R36, [R0+0xc200] ;  /* 0x00c2000000240984 */ /* 0x000e620000000c00 */
[----:B------:R-:W-:Y:S02]  /*6930*/  CS2R R224, SRZ ;  /* 0x0000000000e07805 */ /* 0x000fe4000001ff00 */
[----:B------:R-:W-:Y:S02]  /*6940*/  LOP3.LUT R6, R8, 0x20, RZ, 0xc0, !PT ;  /* 0x0000002008067812 */ /* 0x000fe400078ec0ff */
[----:B------:R-:W-:Y:S02]  /*6950*/  CS2R R222, SRZ ;  /* 0x0000000000de7805 */ /* 0x000fe4000001ff00 */
[----:B------:R-:W-:Y:S02]  /*6960*/  CS2R R220, SRZ ;  /* 0x0000000000dc7805 */ /* 0x000fe4000001ff00 */
[----:B------:R-:W-:Y:S02]  /*6970*/  CS2R R218, SRZ ;  /* 0x0000000000da7805 */ /* 0x000fe4000001ff00 */
[--C-:B------:R-:W-:Y:S01]  /*6980*/  IADD3 R6, PT, PT, -R6, 0x200, R0.reuse ;  /* 0x0000020006067810 */ /* 0x100fe20007ffe100 */
[----:B------:R4:W-:Y:S01]  /*6990*/  @P0 LDS.128 R224, [R0+0x200] ;  /* 0x0002000000e00984 */ /* 0x0009e20000000c00 */
[----:B------:R-:W-:Y:S02]  /*69a0*/  CS2R R216, SRZ ;  /* 0x0000000000d87805 */ /* 0x000fe4000001ff00 */
[----:B------:R-:W-:Y:S01]  /*69b0*/  LOP3.LUT R8, R8, 0x40, RZ, 0xc0, !PT ;  /* 0x0000004008087812 */ /* 0x000fe200078ec0ff */
[----:B------:R-:W1:Y:S03]  /*69c0*/  @P0 LDS.128 R32, [R6+0x2010] ;  /* 0x0020100006200984 */ /* 0x000e660000000c00 */
[----:B------:R-:W-:Y:S01]  /*69d0*/  IADD3 R4, PT, PT, -R8, 0x200, R0 ;  /* 0x0000020008047810 */ /* 0x000fe20007ffe100 */
[----:B------:R-:W1:Y:S04]  /*69e0*/  @P0 LDS.128 R28, [R6+0x4010] ;  /* 0x00401000061c0984 */ /* 0x000e680000000c00 */
[----:B------:R-:W1:Y:S04]  /*69f0*/  @P0 LDS.128 R24, [R6+0x6010] ;  /* 0x0060100006180984 */ /* 0x000e680000000c00 */
[----:B------:R-:W1:Y:S04]  /*6a00*/  @P0 LDS.128 R20, [R6+0x8010] ;  /* 0x0080100006140984 */ /* 0x000e680000000c00 */
[----:B------:R-:W1:Y:S01]  /*6a10*/  @P0 LDS.128 R16, [R6+0xa010] ;  /* 0x00a0100006100984 */ /* 0x000e620000000c00 */
[----:B----4-:R-:W-:Y:S03]  /*6a20*/  IMAD.IADD R0, R6, 0x1, -R8 ;  /* 0x0000000106007824 */ /* 0x010fe600078e0a08 */
[----:B------:R-:W4:Y:S01]  /*6a30*/  @P0 LDS.128 R12, [R6+0xc010] ;  /* 0x00c01000060c0984 */ /* 0x000f220000000c00 */
[----:B------:R-:W-:Y:S03]  /*6a40*/  CS2R R8, SRZ ;  /* 0x0000000000087805 */ /* 0x000fe6000001ff00 */
[----:B------:R-:W-:Y:S04]  /*6a50*/  STL.64 [R1+0x170], R56 ;  /* 0x0001703801007387 */ /* 0x000fe80000100a00 */
[----:B------:R-:W4:Y:S04]  /*6a60*/  @P0 LDS.128 R8, [R4+0x2020] ;  /* 0x0020200004080984 */ /* 0x000f280000000c00 */
[----:B------:R-:W-:Y:S04]  /*6a70*/  STL.64 [R1+0x178], R58 ;  /* 0x0001783a01007387 */ /* 0x000fe80000100a00 */
[----:B-----5:R-:W-:Y:S04]  /*6a80*/  STL.64 [R1+0x110], R52 ;  /* 0x0001103401007387 */ /* 0x020fe80000100a00 */
[----:B------:R-:W-:Y:S04]  /*6a90*/  STL.64 [R1+0x118], R54 ;  /* 0x0001183601007387 */ /* 0x000fe80000100a00 */
[----:B--2---:R-:W-:Y:S04]  /*6aa0*/  STL.64 [R1+0x30], R48 ;  /* 0x0000303001007387 */ /* 0x004fe80000100a00 */
[----:B------:R-:W-:Y:S04]  /*6ab0*/  STL.64 [R1+0x38], R50 ;  /* 0x0000383201007387 */ /* 0x000fe80000100a00 */
[----:B---3--:R-:W-:Y:S04]  /*6ac0*/  STL.64 [R1+0x40], R44 ;  /* 0x0000402c01007387 */ /* 0x008fe80000100a00 */
[----:B------:R-:W-:Y:S04]  /*6ad0*/  STL.64 [R1+0x48], R46 ;  /* 0x0000482e01007387 */ /* 0x000fe80000100a00 */
[----:B------:R-:W-:Y:S04]  /*6ae0*/  STL.64 [R1+0x80], R40 ;  /* 0x0000802801007387 */ /* 0x000fe80000100a00 */
[----:B------:R-:W-:Y:S04]  /*6af0*/  STL.64 [R1+0x88], R42 ;  /* 0x0000882a01007387 */ /* 0x000fe80000100a00 */
[----:B-1----:R-:W-:Y:S04]  /*6b00*/  STL.64 [R1+0xe0], R36 ;  /* 0x0000e02401007387 */ /* 0x002fe80000100a00 */
[----:B------:R-:W-:Y:S04]  /*6b10*/  STL.64 [R1+0xe8], R38 ;  /* 0x0000e82601007387 */ /* 0x000fe80000100a00 */
[----:B------:R1:W-:Y:S04]  /*6b20*/  STL.64 [R1+0x160], R32 ;  /* 0x0001602001007387 */ /* 0x0003e80000100a00 */
[----:B------:R2:W-:Y:S04]  /*6b30*/  STL.64 [R1+0x168], R34 ;  /* 0x0001682201007387 */ /* 0x0005e80000100a00 */
[----:B------:R3:W-:Y:S04]  /*6b40*/  STL.64 [R1+0xf0], R28 ;  /* 0x0000f01c01007387 */ /* 0x0007e80000100a00 */
[----:B------:R5:W-:Y:S04]  /*6b50*/  STL.64 [R1+0xf8], R30 ;  /* 0x0000f81e01007387 */ /* 0x000be80000100a00 */
[----:B------:R4:W-:Y:S04]  /*6b60*/  STL.64 [R1+0x10], R24 ;  /* 0x0000101801007387 */ /* 0x0009e80000100a00 */
[----:B------:R4:W-:Y:S04]  /*6b70*/  STL.64 [R1+0x18], R26 ;  /* 0x0000181a01007387 */ /* 0x0009e80000100a00 */
[----:B------:R4:W-:Y:S01]  /*6b80*/  STL.64 [R1+0x50], R20 ;  /* 0x0000501401007387 */ /* 0x0009e20000100a00 */
[----:B-1----:R-:W-:Y:S03]  /*6b90*/  CS2R R32, SRZ ;  /* 0x0000000000207805 */ /* 0x002fe6000001ff00 */
[----:B------:R1:W-:Y:S01]  /*6ba0*/  STL.64 [R1+0x58], R22 ;  /* 0x0000581601007387 */ /* 0x0003e20000100a00 */
[----:B--2---:R-:W-:Y:S03]  /*6bb0*/  CS2R R34, SRZ ;  /* 0x0000000000227805 */ /* 0x004fe6000001ff00 */
[----:B------:R2:W-:Y:S01]  /*6bc0*/  STL.64 [R1+0x90], R16 ;  /* 0x0000901001007387 */ /* 0x0005e20000100a00 */
[----:B---3--:R-:W-:Y:S03]  /*6bd0*/  CS2R R28, SRZ ;  /* 0x00000000001c7805 */ /* 0x008fe6000001ff00 */
[----:B------:R3:W-:Y:S01]  /*6be0*/  STL.64 [R1+0x98], R18 ;  /* 0x0000981201007387 */ /* 0x0007e20000100a00 */
[----:B-----5:R-:W-:Y:S03]  /*6bf0*/  CS2R R30, SRZ ;  /* 0x00000000001e7805 */ /* 0x020fe6000001ff00 */
[----:B------:R-:W-:Y:S01]  /*6c00*/  @P0 LDS.128 R32, [R0+0x30] ;  /* 0x0000300000200984 */ /* 0x000fe20000000c00 */
[----:B----4-:R-:W-:Y:S03]  /*6c10*/  CS2R R24, SRZ ;  /* 0x0000000000187805 */ /* 0x010fe6000001ff00 */
[----:B------:R4:W-:Y:S01]  /*6c20*/  STL.64 [R1+0x100], R12 ;  /* 0x0001000c01007387 */ /* 0x0009e20000100a00 */
[----:B------:R-:W-:Y:S03]  /*6c30*/  CS2R R26, SRZ ;  /* 0x00000000001a7805 */ /* 0x000fe6000001ff00 */
[----:B------:R-:W5:Y:S01]  /*6c40*/  @P0 LDS.128 R28, [R4+0x4020] ;  /* 0x00402000041c0984 */ /* 0x000f620000000c00 */
[----:B------:R-:W-:Y:S03]  /*6c50*/  CS2R R20, SRZ ;  /* 0x0000000000147805 */ /* 0x000fe6000001ff00 */
[----:B------:R4:W-:Y:S01]  /*6c60*/  STL.64 [R1+0x108], R14 ;  /* 0x0001080e01007387 */ /* 0x0009e20000100a00 */
[----:B-1----:R-:W-:Y:S03]  /*6c70*/  CS2R R22, SRZ ;  /* 0x0000000000167805 */ /* 0x002fe6000001ff00 */
[----:B------:R-:W1:Y:S01]  /*6c80*/  @P0 LDS.128 R24, [R4+0x6020] ;  /* 0x0060200004180984 */ /* 0x000e620000000c00 */
[----:B--2---:R-:W-:Y:S03]  /*6c90*/  CS2R R16, SRZ ;  /* 0x0000000000107805 */ /* 0x004fe6000001ff00 */
[----:B------:R2:W-:Y:S01]  /*6ca0*/  STL.64 [R1+0x150], R8 ;  /* 0x0001500801007387 */ /* 0x0005e20000100a00 */
[----:B---3--:R-:W-:Y:S03]  /*6cb0*/  CS2R R18, SRZ ;  /* 0x0000000000127805 */ /* 0x008fe6000001ff00 */
[----:B------:R-:W3:Y:S04]  /*6cc0*/  @P0 LDS.128 R20, [R4+0x8020] ;  /* 0x0080200004140984 */ /* 0x000ee80000000c00 */
[----:B------:R5:W-:Y:S01]  /*6cd0*/  STL.64 [R1+0x158], R10 ;  /* 0x0001580a01007387 */ /* 0x000be20000100a00 */
[----:B----4-:R-:W-:Y:S03]  /*6ce0*/  CS2R R12, SRZ ;  /* 0x00000000000c7805 */ /* 0x010fe6000001ff00 */
[----:B------:R-:W4:Y:S04]  /*6cf0*/  @P0 LDS.128 R16, [R4+0xa020] ;  /* 0x00a0200004100984 */ /* 0x000f280000000c00 */
[----:B------:R-:W-:Y:S01]  /*6d00*/  @P0 LDS.128 R220, [R6+0x10] ;  /* 0x0000100006dc0984 */ /* 0x000fe20000000c00 */
[----:B------:R-:W-:Y:S03]  /*6d10*/  CS2R R14, SRZ ;  /* 0x00000000000e7805 */ /* 0x000fe6000001ff00 */
[----:B------:R-:W-:Y:S04]  /*6d20*/  @P0 LDS.128 R216, [R4+0x20] ;  /* 0x0000200004d80984 */ /* 0x000fe80000000c00 */
[----:B------:R-:W4:Y:S01]  /*6d30*/  @P0 LDS.128 R12, [R4+0xc020] ;  /* 0x00c02000040c0984 */ /* 0x000f220000000c00 */
[----:B--2---:R-:W-:Y:S03]  /*6d40*/  CS2R R8, SRZ ;  /* 0x0000000000087805 */ /* 0x004fe6000001ff00 */
[----:B-----5:R2:W5:Y:S01]  /*6d50*/  LDL.LU R10, [R1+0x148] ;  /* 0x00014800010a7983 */ /* 0x0205620000300800 */
[----:B------:R-:W-:Y:S03]  /*6d60*/  IMAD.MOV.U32 R11, RZ, RZ, RZ ;  /* 0x000000ffff0b7224 */ /* 0x000fe600078e00ff */
[----:B------:R2:W-:Y:S04]  /*6d70*/  STL.64 [R1+0xd0], R28 ;  /* 0x0000d01c01007387 */ /* 0x0005e80000100a00 */
[----:B------:R2:W-:Y:S04]  /*6d80*/  STL.64 [R1+0xd8], R30 ;  /* 0x0000d81e01007387 */ /* 0x0005e80000100a00 */
[----:B-1----:R1:W-:Y:S04]  /*6d90*/  STL.64 [R1], R24 ;  /* 0x0000001801007387 */ /* 0x0023e80000100a00 */
[----:B------:R1:W-:Y:S04]  /*6da0*/  STL.64 [R1+0x8], R26 ;  /* 0x0000081a01007387 */ /* 0x0003e80000100a00 */
[----:B---3--:R3:W-:Y:S04]  /*6db0*/  STL.64 [R1+0x60], R20 ;  /* 0x0000601401007387 */ /* 0x0087e80000100a00 */
[----:B------:R3:W-:Y:S04]  /*6dc0*/  STL.64 [R1+0x68], R22 ;  /* 0x0000681601007387 */ /* 0x0007e80000100a00 */
[----:B----4-:R4:W-:Y:S01]  /*6dd0*/  STL.64 [R1+0xb0], R16 ;  /* 0x0000b01001007387 */ /* 0x0109e20000100a00 */
[----:B--2---:R-:W-:Y:S03]  /*6de0*/  CS2R R28, SRZ ;  /* 0x00000000001c7805 */ /* 0x004fe6000001ff00 */
[----:B------:R2:W-:Y:S01]  /*6df0*/  STL.64 [R1+0xb8], R18 ;  /* 0x0000b81201007387 */ /* 0x0005e20000100a00 */
[----:B------:R-:W-:Y:S03]  /*6e00*/  CS2R R30, SRZ ;  /* 0x00000000001e7805 */ /* 0x000fe6000001ff00 */
[----:B------:R2:W-:Y:S01]  /*6e10*/  STL.64 [R1+0x120], R12 ;  /* 0x0001200c01007387 */ /* 0x0005e20000100a00 */
[----:B-1----:R-:W-:Y:S03]  /*6e20*/  CS2R R24, SRZ ;  /* 0x0000000000187805 */ /* 0x002fe6000001ff00 */
[----:B------:R1:W-:Y:S01]  /*6e30*/  STL.64 [R1+0x128], R14 ;  /* 0x0001280e01007387 */ /* 0x0003e20000100a00 */
[----:B------:R-:W-:Y:S03]  /*6e40*/  CS2R R26, SRZ ;  /* 0x00000000001a7805 */ /* 0x000fe6000001ff00 */
[----:B------:R-:W1:Y:S01]  /*6e50*/  @P0 LDS.128 R28, [R0+0x2030] ;  /* 0x00203000001c0984 */ /* 0x000e620000000c00 */
[----:B---3--:R-:W-:Y:S03]  /*6e60*/  CS2R R20, SRZ ;  /* 0x0000000000147805 */ /* 0x008fe6000001ff00 */
[----:B------:R-:W-:Y:S01]  /*6e70*/  STL.64 [R1+0x180], R32 ;  /* 0x0001802001007387 */ /* 0x000fe20000100a00 */
[----:B------:R-:W-:Y:S03]  /*6e80*/  CS2R R22, SRZ ;  /* 0x0000000000167805 */ /* 0x000fe6000001ff00 */
[----:B------:R-:W3:Y:S01]  /*6e90*/  @P0 LDS.128 R24, [R0+0x4030] ;  /* 0x0040300000180984 */ /* 0x000ee20000000c00 */
[----:B----4-:R-:W-:Y:S03]  /*6ea0*/  CS2R R16, SRZ ;  /* 0x0000000000107805 */ /* 0x010fe6000001ff00 */
[----:B------:R-:W-:Y:S01]  /*6eb0*/  STL.64 [R1+0x188], R34 ;  /* 0x0001882201007387 */ /* 0x000fe20000100a00 */
[----:B--2---:R-:W-:Y:S03]  /*6ec0*/  CS2R R18, SRZ ;  /* 0x0000000000127805 */ /* 0x004fe6000001ff00 */
[----:B------:R-:W2:Y:S01]  /*6ed0*/  @P0 LDS.128 R20, [R0+0x6030] ;  /* 0x0060300000140984 */ /* 0x000ea20000000c00 */
[----:B------:R-:W-:Y:S03]  /*6ee0*/  CS2R R12, SRZ ;  /* 0x00000000000c7805 */ /* 0x000fe6000001ff00 */
[----:B------:R-:W-:Y:S01]  /*6ef0*/  @P0 LDS.128 R16, [R0+0x8030] ;  /* 0x0080300000100984 */ /* 0x000fe20000000c00 */
[----:B-1----:R-:W-:Y:S06]  /*6f00*/  CS2R R14, SRZ ;  /* 0x00000000000e7805 */ /* 0x002fec000001ff00 */
[----:B------:R-:W-:Y:S04]  /*6f10*/  @P0 LDS.128 R12, [R0+0xa030] ;  /* 0x00a03000000c0984 */ /* 0x000fe80000000c00 */
[----:B------:R-:W-:Y:S04]  /*6f20*/  STL.64 [R1+0x130], R28 ;  /* 0x0001301c01007387 */ /* 0x000fe80000100a00 */
[----:B------:R-:W-:Y:S04]  /*6f30*/  STL.64 [R1+0x138], R30 ;  /* 0x0001381e01007387 */ /* 0x000fe80000100a00 */
[----:B---3--:R-:W-:Y:S04]  /*6f40*/  STL.64 [R1+0xa0], R24 ;  /* 0x0000a01801007387 */ /* 0x008fe80000100a00 */
[----:B------:R-:W-:Y:S04]  /*6f50*/  STL.64 [R1+0xa8], R26 ;  /* 0x0000a81a01007387 */ /* 0x000fe80000100a00 */
[----:B--2---:R-:W-:Y:S04]  /*6f60*/  STL.64 [R1+0x20], R20 ;  /* 0x0000201401007387 */ /* 0x004fe80000100a00 */
[----:B------:R-:W-:Y:S04]  /*6f70*/  STL.64 [R1+0x28], R22 ;  /* 0x0000281601007387 */ /* 0x000fe80000100a00 */
[----:B-----5:R-:W1:Y:S04]  /*6f80*/  @P0 LDS.128 R8, [R0+0xc030] ;  /* 0x00c0300000080984 */ /* 0x020e680000000c00 */
[----:B-1----:R1:W-:Y:S04]  /*6f90*/  STL.64 [R1+0x140], R8 ;  /* 0x0001400801007387 */ /* 0x0023e80000100a00 */
[----:B------:R1:W-:Y:S04]  /*6fa0*/  STL.64 [R1+0x70], R16 ;  /* 0x0000701001007387 */ /* 0x0003e80000100a00 */
[----:B------:R1:W-:Y:S04]  /*6fb0*/  STL.64 [R1+0x78], R18 ;  /* 0x0000781201007387 */ /* 0x0003e80000100a00 */
[----:B------:R1:W-:Y:S04]  /*6fc0*/  STL.64 [R1+0x148], R10 ;  /* 0x0001480a01007387 */ /* 0x0003e80000100a00 */
[----:B------:R1:W-:Y:S04]  /*6fd0*/  STL.64 [R1+0xc0], R12 ;  /* 0x0000c00c01007387 */ /* 0x0003e80000100a00 */
[----:B------:R1:W-:Y:S02]  /*6fe0*/  STL.64 [R1+0xc8], R14 ;  /* 0x0000c80e01007387 */ /* 0x0003e40000100a00 */
.L_x_100:
[----:B------:R-:W-:Y:S05]  /*6ff0*/  BSYNC B1 ;  /* 0x0000000000017941 */ /* 0x000fea0003800000 */
.L_x_99:
[----:B-1----:R-:W-:Y:S01]  /*7000*/  SHF.R.U32.HI R17, RZ, 0x5, R3 ;  /* 0x00000005ff117819 */ /* 0x002fe20000011603 */
[----:B------:R-:W-:Y:S04]  /*7010*/  IMAD.U32 R0, RZ, RZ, UR45 ;  /* 0x0000002dff007e24 */ /* 0x000fe8000f8e00ff */
[----:B------:R-:W-:Y:S05]  /*7020*/  IMAD R16, R0, 0xe0, R2 ;  /* 0x000000e000107824 */ /* 0x000fea00078e0202 */
[----:B------:R-:W-:Y:S04]  /*7030*/  SHF.R.U32.HI R0, RZ, 0x15, R16 ;  /* 0x00000015ff007819 */ /* 0x000fe80000011610 */
[----:B------:R-:W-:Y:S01]  /*7040*/  LOP3.LUT P0, RZ, R0, 0x3, R17, 0x48, !PT ;  /* 0x0000000300ff7812 */ /* 0x000fe20007804811 */
[----:B------:R-:W-:Y:S01]  /*7050*/  @!UPT UIADD3 URZ, UPT, UPT, URZ, URZ, URZ ;  /* 0x000000fffffff290 */ /* 0x000fe2000fffe0ff */
[----:B------:R-:W-:Y:S11]  /*7060*/  @P4 BRA `(.L_x_104) ;  /* 0x0000000000084947 */ /* 0x000ff60003800000 */
[----:B------:R-:W1:Y:S02]  /*7070*/  SYNCS.PHASECHK.TRANS64.TRYWAIT P1, [R5+URZ+0x80], R7 ;  /* 0x00008007050075a7 */ /* 0x000e6400080211ff */
[----:B-1----:R-:W-:Y:S05]  /*7080*/  @!P1 BRA `(.L_x_105) ;  /* 0x0000006000089947 */ /* 0x002fea0003800000 */
.L_x_104:
[----:B------:R-:W-:Y:S05]  /*7090*/  @!P0 BRA `(.L_x_106) ;  /* 0x0000000000408947 */ /* 0x000fea0003800000 */
[----:B------:R-:W1:Y:S01]  /*70a0*/  LDCU.64 UR8, c[0x4][0x70] ;  /* 0x01000e00ff0877ac */ /* 0x000e620008000a00 */
[----:B------:R-:W-:Y:S01]  /*70b0*/  MOV R15, 0x0 ;  /* 0x00000000000f7802 */ /* 0x000fe20000000f00 */
[----:B------:R-:W-:Y:S02]  /*70c0*/  HFMA2 R12, -RZ, RZ, 0, 5.9604644775390625e-08 ;  /* 0x00000001ff0c7431 */ /* 0x000fe400000001ff */
[----:B------:R-:W-:Y:S02]  /*70d0*/  IMAD.MOV.U32 R8, RZ, RZ, 0x192 ;  /* 0x00000192ff087424 */ /* 0x000fe400078e00ff */
[----:B------:R-:W-:Y:S01]  /*70e0*/  IMAD.MOV.U32 R13, RZ, RZ, RZ ;  /* 0x000000ffff0d7224 */ /* 0x000fe200078e00ff */
[----:B------:R-:W4:Y:S01]  /*70f0*/  LDCU.64 UR6, c[0x4][0x78] ;  /* 0x01000f00ff0677ac */ /* 0x000f220008000a00 */
[----:B------:R-:W3:Y:S01]  /*7100*/  LDC.64 R14, c[0x4][R15] ;  /* 0x010000000f0e7b82 */ /* 0x000ee20000000a00 */
[----:B------:R-:W5:Y:S01]  /*7110*/  LDCU.64 UR4, c[0x4][0x10] ;  /* 0x01000200ff0477ac */ /* 0x000f620008000a00 */
[----:B-12---:R-:W-:Y:S01]  /*7120*/  MOV R5, UR9 ;  /* 0x0000000900057c02 */ /* 0x006fe20008000f00 */
[----:B------:R-:W-:Y:S01]  /*7130*/  IMAD.U32 R4, RZ, RZ, UR8 ;  /* 0x00000008ff047e24 */ /* 0x000fe2000f8e00ff */
[----:B----4-:R-:W-:Y:S01]  /*7140*/  MOV R7, UR7 ;  /* 0x0000000700077c02 */ /* 0x010fe20008000f00 */
[----:B------:R-:W-:Y:S01]  /*7150*/  IMAD.U32 R6, RZ, RZ, UR6 ;  /* 0x00000006ff067e24 */ /* 0x000fe2000f8e00ff */
[----:B-----5:R-:W-:Y:S01]  /*7160*/  MOV R11, UR5 ;  /* 0x00000005000b7c02 */ /* 0x020fe20008000f00 */
[----:B------:R-:W-:Y:S02]  /*7170*/  IMAD.U32 R10, RZ, RZ, UR4 ;  /* 0x00000004ff0a7e24 */ /* 0x000fe4000f8e00ff */
[----:B------:R-:W-:Y:S07]  /*7180*/  LEPC R20, `(.L_x_106) ;  /* 0x000000001014794e */ /* 0x000fee0000000000 */
[----:B---3--:R-:W-:Y:S05]  /*7190*/  CALL.ABS.NOINC R14 ;  /* 0x000000000e007343 */ /* 0x008fea0003c00000 */
.L_x_106:
[----:B------:R-:W-:Y:S05]  /*71a0*/  WARPSYNC.ALL ;  /* 0x0000000000007948 */ /* 0x000fea0003800000 */
[C---:B------:R-:W-:Y:S01]  /*71b0*/  R2UR UR4, R16.reuse ;  /* 0x00000000100472ca */ /* 0x040fe200000e0000 */
[----:B------:R-:W-:Y:S05]  /*71c0*/  VIADD R0, R16, 0x20 ;  /* 0x0000002010007836 */ /* 0x000fea0000000000 */
[----:B------:R-:W-:Y:S04]  /*71d0*/  SHF.R.U32.HI R0, RZ, 0x15, R0 ;  /* 0x00000015ff007819 */ /* 0x000fe80000011600 */
[----:B------:R-:W-:Y:S03]  /*71e0*/  LOP3.LUT P0, RZ, R0, 0x3, R17, 0x48, !PT ;  /* 0x0000000300ff7812 */ /* 0x000fe60007804811 */
[----:B------:R-:W4:Y:S10]  /*71f0*/  LDTM.x32 R184, tmem[UR4] ;  /* 0x0000000400b879ee */ /* 0x000f3400082c0000 */
[----:B----4-:R-:W-:Y:S05]  /*7200*/  @!P0 BRA `(.L_x_107) ;  /* 0x0000000000408947 */ /* 0x010fea0003800000 */
        /* <DEDUP_REMOVED lines=16> */
.L_x_107:
[----:B------:R-:W-:Y:S05]  /*7310*/  WARPSYNC.ALL ;  /* 0x0000000000007948 */ /* 0x000fea0003800000 */
[C---:B------:R-:W-:Y:S01]  /*7320*/  R2UR UR4, R16.reuse ;  /* 0x00000000100472ca */ /* 0x040fe200000e0000 */
[----:B------:R-:W-:Y:S05]  /*7330*/  VIADD R0, R16, 0x40 ;  /* 0x0000004010007836 */ /* 0x000fea0000000000 */
[----:B------:R-:W-:Y:S04]  /*7340*/  SHF.R.U32.HI R0, RZ, 0x15, R0 ;  /* 0x00000015ff007819 */ /* 0x000fe80000011600 */
[----:B------:R-:W-:Y:S03]  /*7350*/  LOP3.LUT P0, RZ, R0, 0x3, R17, 0x48, !PT ;  /* 0x0000000300ff7812 */ /* 0x000fe60007804811 */
[----:B------:R-:W4:Y:S10]  /*7360*/  LDTM.x32 R152, tmem[UR4+0x20] ;  /* 0x00002004009879ee */ /* 0x000f3400082c0000 */
        /* <DEDUP_REMOVED lines=17> */
.L_x_108:
        /* <DEDUP_REMOVED lines=23> */
.L_x_109:
        /* <DEDUP_REMOVED lines=23> */
.L_x_110:
[----:B------:R-:W4:Y:S01]  /*7760*/  S2R R0, SR_TID.X ;  /* 0x0000000000007919 */ /* 0x000f220000002100 */
[----:B------:R-:W-:Y:S05]  /*7770*/  WARPSYNC.ALL ;  /* 0x0000000000007948 */ /* 0x000fea0003800000 */
[C---:B------:R-:W-:Y:S01]  /*7780*/  R2UR UR4, R16.reuse ;  /* 0x00000000100472ca */ /* 0x040fe200000e0000 */
[----:B------:R-:W-:Y:S05]  /*7790*/  VIADD R3, R16, 0xa0 ;  /* 0x000000a010037836 */ /* 0x000fea0000000000 */
[----:B------:R-:W-:Y:S07]  /*77a0*/  SHF.R.U32.HI R3, RZ, 0x15, R3 ;  /* 0x00000015ff037819 */ /* 0x000fee0000011603 */
[----:B------:R-:W1:Y:S01]  /*77b0*/  LDTM.x32 R56, tmem[UR4+0x80] ;  /* 0x00008004003879ee */ /* 0x000e6200082c0000 */
[----:B----4-:R-:W-:Y:S04]  /*77c0*/  SHF.R.U32.HI R0, RZ, 0x5, R0 ;  /* 0x00000005ff007819 */ /* 0x010fe80000011600 */
[----:B------:R-:W-:Y:S11]  /*77d0*/  LOP3.LUT P0, RZ, R3, 0x3, R0, 0x48, !PT ;  /* 0x0000000303ff7812 */ /* 0x000ff60007804800 */
[----:B------:R-:W-:Y:S02]  /*77e0*/  @!UPT UIADD3 URZ, UPT, UPT, URZ, URZ, URZ ;  /* 0x000000fffffff290 */ /* 0x000fe4000fffe0ff */
[----:B-1----:R-:W-:Y:S05]  /*77f0*/  @!P0 BRA `(.L_x_111) ;  /* 0x0000000000408947 */ /* 0x002fea0003800000 */
[----:B------:R-:W2:Y:S01]  /*7800*/  LDCU.64 UR8, c[0x4][0x70] ;  /* 0x01000e00ff0877ac */ /* 0x000ea20008000a00 */
[----:B------:R-:W-:Y:S01]  /*7810*/  MOV R15, 0x0 ;  /* 0x00000000000f7802 */ /* 0x000fe20000000f00 */
[----:B------:R-:W-:Y:S02]  /*7820*/  HFMA2 R12, -RZ, RZ, 0, 5.9604644775390625e-08 ;  /* 0x00000001ff0c7431 */ /* 0x000fe400000001ff */
[----:B------:R-:W-:Y:S02]  /*7830*/  IMAD.MOV.U32 R8, RZ, RZ, 0x192 ;  /* 0x00000192ff087424 */ /* 0x000fe400078e00ff */
[----:B------:R-:W-:Y:S01]  /*7840*/  IMAD.MOV.U32 R13, RZ, RZ, RZ ;  /* 0x000000ffff0d7224 */ /* 0x000fe200078e00ff */
[----:B------:R-:W1:Y:S01]  /*7850*/  LDCU.64 UR6, c[0x4][0x78] ;  /* 0x01000f00ff0677ac */ /* 0x000e620008000a00 */
[----:B------:R-:W4:Y:S01]  /*7860*/  LDC.64 R14, c[0x4][R15] ;  /* 0x010000000f0e7b82 */ /* 0x000f220000000a00 */
[----:B------:R-:W5:Y:S01]  /*7870*/  LDCU.64 UR4, c[0x4][0x10] ;  /* 0x01000200ff0477ac */ /* 0x000f620008000a00 */
[----:B--2---:R-:W-:Y:S01]  /*7880*/  MOV R5, UR9 ;  /* 0x0000000900057c02 */ /* 0x004fe20008000f00 */
[----:B------:R-:W-:Y:S01]  /*7890*/  IMAD.U32 R4, RZ, RZ, UR8 ;  /* 0x00000008ff047e24 */ /* 0x000fe2000f8e00ff */
[----:B-1----:R-:W-:Y:S01]  /*78a0*/  MOV R7, UR7 ;  /* 0x0000000700077c02 */ /* 0x002fe20008000f00 */
[----:B------:R-:W-:Y:S01]  /*78b0*/  IMAD.U32 R6, RZ, RZ, UR6 ;  /* 0x00000006ff067e24 */ /* 0x000fe2000f8e00ff */
[----:B-----5:R-:W-:Y:S01]  /*78c0*/  MOV R11, UR5 ;  /* 0x00000005000b7c02 */ /* 0x020fe20008000f00 */
[----:B------:R-:W-:Y:S02]  /*78d0*/  IMAD.U32 R10, RZ, RZ, UR4 ;  /* 0x00000004ff0a7e24 */ /* 0x000fe4000f8e00ff */
[----:B------:R-:W-:Y:S07]  /*78e0*/  LEPC R20, `(.L_x_111) ;  /* 0x000000001014794e */ /* 0x000fee0000000000 */
[----:B---34-:R-:W-:Y:S05]  /*78f0*/  CALL.ABS.NOINC R14 ;  /* 0x000000000e007343 */ /* 0x018fea0003c00000 */
.L_x_111:
[----:B------:R-:W1:Y:S01]  /*7900*/  S2R R0, SR_TID.X ;  /* 0x0000000000007919 */ /* 0x000e620000002100 */
[----:B------:R-:W-:Y:S05]  /*7910*/  WARPSYNC.ALL ;  /* 0x0000000000007948 */ /* 0x000fea0003800000 */
[C---:B------:R-:W-:Y:S01]  /*7920*/  R2UR UR4, R16.reuse ;  /* 0x00000000100472ca */ /* 0x040fe200000e0000 */
[----:B------:R-:W-:Y:S05]  /*7930*/  VIADD R3, R16, 0xc0 ;  /* 0x000000c010037836 */ /* 0x000fea0000000000 */
[----:B------:R-:W-:Y:S07]  /*7940*/  SHF.R.U32.HI R3, RZ, 0x15, R3 ;  /* 0x00000015ff037819 */ /* 0x000fee0000011603 */
[----:B------:R-:W4:Y:S01]  /*7950*/  LDTM.x32 R24, tmem[UR4+0xa0] ;  /* 0x0000a004001879ee */ /* 0x000f2200082c0000 */
[----:B-1----:R-:W-:Y:S04]  /*7960*/  SHF.R.U32.HI R0, RZ, 0x5, R0 ;  /* 0x00000005ff007819 */ /* 0x002fe80000011600 */
[----:B------:R-:W-:Y:S11]  /*7970*/  LOP3.LUT P0, RZ, R3, 0x3, R0, 0x48, !PT ;  /* 0x0000000303ff7812 */ /* 0x000ff60007804800 */
[----:B------:R-:W-:Y:S02]  /*7980*/  @!UPT UIADD3 URZ, UPT, UPT, URZ, URZ, URZ ;  /* 0x000000fffffff290 */ /* 0x000fe4000fffe0ff */
[----:B----4-:R-:W-:Y:S05]  /*7990*/  @!P0 BRA `(.L_x_112) ;  /* 0x0000000000408947 */ /* 0x010fea0003800000 */
        /* <DEDUP_REMOVED lines=16> */
.L_x_112:
[----:B------:R-:W1:Y:S01]  /*7aa0*/  S2R R15, SR_TID.X ;  /* 0x00000000000f7919 */ /* 0x000e620000002100 */
[----:B------:R-:W-:Y:S05]  /*7ab0*/  WARPSYNC.ALL ;  /* 0x0000000000007948 */ /* 0x000fea0003800000 */
[----:B-1----:R-:W-:Y:S01]  /*7ac0*/  LOP3.LUT P1, R250, R15, 0x60, RZ, 0xc0, !PT ;  /* 0x000000600ffa7812 */ /* 0x002fe2000782c0ff */
[----:B------:R-:W4:Y:S01]  /*7ad0*/  LDL.LU R228, [R1+0x180] ;  /* 0x0001800001e47983 */ /* 0x000f220000300800 */
[----:B------:R-:W-:Y:S01]  /*7ae0*/  SHF.L.U32 R3, R224, 0x10, RZ ;  /* 0x00000010e0037819 */ /* 0x000fe200000006ff */
[----:B---3--:R-:W-:Y:S01]  /*7af0*/  FMUL R0, R248, R184 ;  /* 0x000000b8f8007220 */ /* 0x008fe20000400000 */
[----:B------:R-:W-:Y:S01]  /*7b00*/  LOP3.LUT R4, R224, 0xffff0000, RZ, 0xc0, !PT ;  /* 0xffff0000e0047812 */ /* 0x000fe200078ec0ff */
[----:B------:R-:W3:Y:S01]  /*7b10*/  LDL.LU R252, [R1+0x18c] ;  /* 0x00018c0001fc7983 */ /* 0x000ee20000300800 */
[----:B--2---:R-:W-:Y:S01]  /*7b20*/  SHF.L.U32 R5, R225, 0x10, RZ ;  /* 0x00000010e1057819 */ /* 0x004fe200000006ff */
[----:B------:R-:W-:Y:S01]  /*7b30*/  FFMA R0, R249, R3, R0 ;  /* 0x00000003f9007223 */ /* 0x000fe20000000000 */
[----:B------:R-:W-:Y:S01]  /*7b40*/  LOP3.LUT R6, R225, 0xffff0000, RZ, 0xc0, !PT ;  /* 0xffff0000e1067812 */ /* 0x000fe200078ec0ff */
[----:B------:R1:W-:Y:S01]  /*7b50*/  STL [R1+0x1a4], R54 ;  /* 0x0001a43601007387 */ /* 0x0003e20000100800 */
[----:B------:R-:W-:Y:S01]  /*7b60*/  SHF.L.U32 R7, R226, 0x10, RZ ;  /* 0x00000010e2077819 */ /* 0x000fe200000006ff */
[----:B------:R-:W-:Y:S01]  /*7b70*/  FMUL R3, R248, R185 ;  /* 0x000000b9f8037220 */ /* 0x000fe20000400000 */
[----:B------:R-:W-:Y:S01]  /*7b80*/  LOP3.LUT R8, R226, 0xffff0000, RZ, 0xc0, !PT ;  /* 0xffff0000e2087812 */ /* 0x000fe200078ec0ff */
[C---:B------:R-:W-:Y:S01]  /*7b90*/  FMUL R9, R248.reuse, R191 ;  /* 0x000000bff8097220 */ /* 0x040fe20000400000 */
[----:B------:R-:W-:Y:S01]  /*7ba0*/  SHF.L.U32 R10, R227, 0x10, RZ ;  /* 0x00000010e30a7819 */ /* 0x000fe200000006ff */
[----:B------:R-:W-:Y:S01]  /*7bb0*/  FFMA R3, R249, R4, R3 ;  /* 0x00000004f9037223 */ /* 0x000fe20000000003 */
[----:B------:R-:W-:Y:S01]  /*7bc0*/  LOP3.LUT R11, R227, 0xffff0000, RZ, 0xc0, !PT ;  /* 0xffff0000e30b7812 */ /* 0x000fe200078ec0ff */
[----:B------:R-:W-:Y:S01]  /*7bd0*/  FMUL R4, R248, R186 ;  /* 0x000000baf8047220 */ /* 0x000fe20000400000 */
[----:B------:R-:W-:Y:S01]  /*7be0*/  SHF.L.U32 R13, R220, 0x10, RZ ;  /* 0x00000010dc0d7819 */ /* 0x000fe200000006ff */
[----:B------:R-:W-:Y:S01]  /*7bf0*/  FMUL R108, R248, R108 ;  /* 0x0000006cf86c7220 */ /* 0x000fe20000400000 */
[----:B------:R-:W-:Y:S01]  /*7c00*/  LOP3.LUT R14, R220, 0xffff0000, RZ, 0xc0, !PT ;  /* 0xffff0000dc0e7812 */ /* 0x000fe200078ec0ff */
[----:B------:R-:W-:Y:S01]  /*7c10*/  FFMA R4, R249, R5, R4 ;  /* 0x00000005f9047223 */ /* 0x000fe20000000004 */
[----:B------:R-:W-:Y:S01]  /*7c20*/  FMUL R5, R248, R187 ;  /* 0x000000bbf8057220 */ /* 0x000fe20000400000 */
[----:B------:R-:W-:Y:S01]  /*7c30*/  R2UR UR5, R16 ;  /* 0x00000000100572ca */ /* 0x000fe200000e0000 */
[----:B------:R-:W-:Y:S01]  /*7c40*/  FMUL R109, R248, R109 ;  /* 0x0000006df86d7220 */ /* 0x000fe20000400000 */
[----:B------:R-:W-:Y:S01]  /*7c50*/  LOP3.LUT R16, R221, 0xffff0000, RZ, 0xc0, !PT ;  /* 0xffff0000dd107812 */ /* 0x000fe200078ec0ff */
[----:B------:R-:W-:Y:S01]  /*7c60*/  FFMA R5, R249, R6, R5 ;  /* 0x00000006f9057223 */ /* 0x000fe20000000005 */
[----:B------:R-:W-:Y:S01]  /*7c70*/  SHF.L.U32 R17, R222, 0x10, RZ ;  /* 0x00000010de117819 */ /* 0x000fe200000006ff */
[C---:B------:R-:W-:Y:S01]  /*7c80*/  FMUL R6, R248.reuse, R188 ;  /* 0x000000bcf8067220 */ /* 0x040fe20000400000 */
[----:B------:R-:W-:Y:S01]  /*7c90*/  F2FP.BF16.F32.PACK_AB R188, R3, R0 ;  /* 0x0000000003bc723e */ /* 0x000fe200000010ff */
[----:B------:R-:W-:Y:S01]  /*7ca0*/  FMUL R0, R248, R192 ;  /* 0x000000c0f8007220 */ /* 0x000fe20000400000 */
[----:B------:R-:W-:Y:S01]  /*7cb0*/  LOP3.LUT R18, R222, 0xffff0000, RZ, 0xc0, !PT ;  /* 0xffff0000de127812 */ /* 0x000fe200078ec0ff */
[----:B------:R-:W-:Y:S01]  /*7cc0*/  FFMA R6, R249, R7, R6 ;  /* 0x00000007f9067223 */ /* 0x000fe20000000006 */
[C---:B------:R-:W-:Y:S01]  /*7cd0*/  SHF.L.U32 R19, R223.reuse, 0x10, RZ ;  /* 0x00000010df137819 */ /* 0x040fe200000006ff */
[----:B-1----:R-:W2:Y:S01]  /*7ce0*/  LDL.LU R54, [R1+0x188] ;  /* 0x0001880001367983 */ /* 0x002ea20000300800 */
[----:B------:R-:W-:Y:S01]  /*7cf0*/  LOP3.LUT R20, R223, 0xffff0000, RZ, 0xc0, !PT ;  /* 0xffff0000df147812 */ /* 0x000fe200078ec0ff */
[C---:B------:R-:W-:Y:S01]  /*7d00*/  FMUL R7, R248.reuse, R189 ;  /* 0x000000bdf8077220 */ /* 0x040fe20000400000 */
[----:B------:R-:W-:Y:S01]  /*7d10*/  F2FP.BF16.F32.PACK_AB R189, R5, R4 ;  /* 0x0000000405bd723e */ /* 0x000fe200000010ff */
[----:B------:R1:W-:Y:S01]  /*7d20*/  STL [R1+0x1a0], R55 ;  /* 0x0001a03701007387 */ /* 0x0003e20000100800 */
[----:B------:R-:W-:Y:S01]  /*7d30*/  SHF.L.U32 R21, R217, 0x10, RZ ;  /* 0x00000010d9157819 */ /* 0x000fe200000006ff */
[----:B------:R-:W-:Y:S01]  /*7d40*/  FFMA R7, R249, R8, R7 ;  /* 0x00000008f9077223 */ /* 0x000fe20000000007 */
[----:B------:R-:W-:Y:S01]  /*7d50*/  LOP3.LUT R22, R217, 0xffff0000, RZ, 0xc0, !PT ;  /* 0xffff0000d9167812 */ /* 0x000fe200078ec0ff */
[----:B------:R-:W-:Y:S01]  /*7d60*/  FMUL R8, R248, R190 ;  /* 0x000000bef8087220 */ /* 0x000fe20000400000 */
[----:B------:R-:W-:Y:S01]  /*7d70*/  SHF.L.U32 R23, R218, 0x10, RZ ;  /* 0x00000010da177819 */ /* 0x000fe200000006ff */
[----:B------:R-:W-:Y:S01]  /*7d80*/  FMUL R3, R248, R193 ;  /* 0x000000c1f8037220 */ /* 0x000fe20000400000 */
[----:B------:R-:W-:Y:S01]  /*7d90*/  F2FP.BF16.F32.PACK_AB R190, R7, R6 ;  /* 0x0000000607be723e */ /* 0x000fe200000010ff */
[C---:B------:R-:W-:Y:S01]  /*7da0*/  FFMA R8, R249.reuse, R10, R8 ;  /* 0x0000000af9087223 */ /* 0x040fe20000000008 */
[----:B------:R-:W-:Y:S01]  /*7db0*/  LOP3.LUT R184, R218, 0xffff0000, RZ, 0xc0, !PT ;  /* 0xffff0000dab87812 */ /* 0x000fe200078ec0ff */
[----:B------:R-:W-:Y:S01]  /*7dc0*/  FFMA R9, R249, R11, R9 ;  /* 0x0000000bf9097223 */ /* 0x000fe20000000009 */
[----:B------:R-:W-:Y:S01]  /*7dd0*/  SHF.L.U32 R185, R219, 0x10, RZ ;  /* 0x00000010dbb97819 */ /* 0x000fe200000006ff */
[----:B------:R-:W-:Y:S01]  /*7de0*/  FFMA R0, R249, R13, R0 ;  /* 0x0000000df9007223 */ /* 0x000fe20000000000 */
[----:B------:R-:W-:Y:S01]  /*7df0*/  SHF.L.U32 R13, R221, 0x10, RZ ;  /* 0x00000010dd0d7819 */ /* 0x000fe200000006ff */
[----:B------:R-:W-:Y:S01]  /*7e00*/  FFMA R3, R249, R14, R3 ;  /* 0x0000000ef9037223 */ /* 0x000fe20000000003 */
[----:B------:R-:W-:Y:S01]  /*7e10*/  F2FP.BF16.F32.PACK_AB R191, R9, R8 ;  /* 0x0000000809bf723e */ /* 0x000fe200000010ff */
[C---:B------:R-:W-:Y:S01]  /*7e20*/  FMUL R4, R248.reuse, R198 ;  /* 0x000000c6f8047220 */ /* 0x040fe20000400000 */
[----:B------:R-:W-:Y:S01]  /*7e30*/  LOP3.LUT R186, R219, 0xffff0000, RZ, 0xc0, !PT ;  /* 0xffff0000dbba7812 */ /* 0x000fe200078ec0ff */
[C---:B------:R-:W-:Y:S01]  /*7e40*/  FMUL R5, R248.reuse, R199 ;  /* 0x000000c7f8057220 */ /* 0x040fe20000400000 */
[----:B------:R-:W-:Y:S01]  /*7e50*/  F2FP.BF16.F32.PACK_AB R192, R3, R0 ;  /* 0x0000000003c0723e */ /* 0x000fe200000010ff */
[----:B------:R-:W-:Y:S01]  /*7e60*/  FMUL R6, R248, R202 ;  /* 0x000000caf8067220 */ /* 0x000fe20000400000 */
[----:B------:R-:W-:Y:S01]  /*7e70*/  ISETP.NE.AND P0, PT, R250, RZ, PT ;  /* 0x000000fffa00720c */ /* 0x000fe20003f05270 */
[C---:B------:R-:W-:Y:S01]  /*7e80*/  FMUL R7, R248.reuse, R203 ;  /* 0x000000cbf8077220 */ /* 0x040fe20000400000 */
[C---:B------:R-:W-:Y:S01]  /*7e90*/  FMUL R8, R248.reuse, R204 ;  /* 0x000000ccf8087220 */ /* 0x040fe20000400000 */
[C---:B------:R-:W-:Y:S01]  /*7ea0*/  FMUL R110, R248.reuse, R110 ;  /* 0x0000006ef86e7220 */ /* 0x040fe20000400000 */
[----:B-1----:R-:W2:Y:S01]  /*7eb0*/  LDL.LU R55, [R1+0x184] ;  /* 0x0001840001377983 */ /* 0x002ea20000300800 */
[----:B------:R-:W1:Y:S01]  /*7ec0*/  S2UR UR6, SR_CgaCtaId ;  /* 0x00000000000679c3 */ /* 0x000e620000008800 */
[C---:B------:R-:W-:Y:S01]  /*7ed0*/  SHF.L.U32 R11, R15.reuse, 0x5, RZ ;  /* 0x000000050f0b7819 */ /* 0x040fe200000006ff */
[----:B------:R-:W-:Y:S01]  /*7ee0*/  UMOV UR4, 0x400 ;  /* 0x0000040000047882 */ /* 0x000fe20000000000 */
[----:B------:R1:W-:Y:S01]  /*7ef0*/  STL [R1+0x19c], R2 ;  /* 0x00019c0201007387 */ /* 0x0003e20000100800 */
[----:B------:R-:W-:Y:S01]  /*7f00*/  SHF.L.U32 R10, R15, 0x2, RZ ;  /* 0x000000020f0a7819 */ /* 0x000fe200000006ff */
[C---:B------:R-:W-:Y:S01]  /*7f10*/  FMUL R0, R248.reuse, R200 ;  /* 0x000000c8f8007220 */ /* 0x040fe20000400000 */
[----:B------:R-:W-:Y:S01]  /*7f20*/  LOP3.LUT R12, R11, 0xc0, RZ, 0xc0, !PT ;  /* 0x000000c00b0c7812 */ /* 0x000fe200078ec0ff */
[C---:B------:R-:W-:Y:S01]  /*7f30*/  FMUL R3, R248.reuse, R201 ;  /* 0x000000c9f8037220 */ /* 0x040fe20000400000 */
[----:B------:R-:W-:Y:S01]  /*7f40*/  SHF.L.U32 R15, R15, 0x4, RZ ;  /* 0x000000040f0f7819 */ /* 0x000fe200000006ff */
[----:B------:R-:W-:Y:S01]  /*7f50*/  FMUL R88, R248, R88 ;  /* 0x00000058f8587220 */ /* 0x000fe20000400000 */
[----:B------:R-:W-:Y:S01]  /*7f60*/  LOP3.LUT R12, R12, 0x18, R10, 0xf8, !PT ;  /* 0x000000180c0c7812 */ /* 0x000fe200078ef80a */
[C---:B------:R-:W-:Y:S01]  /*7f70*/  FMUL R10, R248.reuse, R194 ;  /* 0x000000c2f80a7220 */ /* 0x040fe20000400000 */
[C---:B------:R-:W-:Y:S01]  /*7f80*/  FMUL R89, R248.reuse, R89 ;  /* 0x00000059f8597220 */ /* 0x040fe20000400000 */
[----:B------:R-:W-:Y:S01]  /*7f90*/  FMUL R90, R248, R90 ;  /* 0x0000005af85a7220 */ /* 0x000fe20000400000 */
[----:B------:R-:W-:Y:S01]  /*7fa0*/  LOP3.LUT R14, R12, 0xf20, R11, 0xf8, !PT ;  /* 0x00000f200c0e7812 */ /* 0x000fe200078ef80b */
[C---:B------:R-:W-:Y:S01]  /*7fb0*/  FMUL R11, R248.reuse, R195 ;  /* 0x000000c3f80b7220 */ /* 0x040fe20000400000 */
[C---:B------:R-:W-:Y:S01]  /*7fc0*/  FMUL R12, R248.reuse, R196 ;  /* 0x000000c4f80c7220 */ /* 0x040fe20000400000 */
[C---:B------:R-:W-:Y:S01]  /*7fd0*/  FFMA R10, R249.reuse, R13, R10 ;  /* 0x0000000df90a7223 */ /* 0x040fe2000000000a */
[----:B------:R-:W-:Y:S01]  /*7fe0*/  FMUL R13, R248, R197 ;  /* 0x000000c5f80d7220 */ /* 0x000fe20000400000 */
[C---:B------:R-:W-:Y:S01]  /*7ff0*/  FFMA R11, R249.reuse, R16, R11 ;  /* 0x00000010f90b7223 */ /* 0x040fe2000000000b */
[C---:B------:R-:W-:Y:S01]  /*8000*/  FFMA R12, R249.reuse, R17, R12 ;  /* 0x00000011f90c7223 */ /* 0x040fe2000000000c */
[C---:B------:R-:W-:Y:S01]  /*8010*/  SHF.L.U32 R17, R216.reuse, 0x10, RZ ;  /* 0x00000010d8117819 */ /* 0x040fe200000006ff */
[C---:B------:R-:W-:Y:S01]  /*8020*/  FFMA R13, R249.reuse, R18, R13 ;  /* 0x00000012f90d7223 */ /* 0x040fe2000000000d */
[----:B------:R-:W-:Y:S01]  /*8030*/  LOP3.LUT R18, R216, 0xffff0000, RZ, 0xc0, !PT ;  /* 0xffff0000d8127812 */ /* 0x000fe200078ec0ff */
[C---:B------:R-:W-:Y:S01]  /*8040*/  FFMA R4, R249.reuse, R19, R4 ;  /* 0x00000013f9047223 */ /* 0x040fe20000000004 */
[C---:B------:R-:W-:Y:S01]  /*8050*/  FFMA R5, R249.reuse, R20, R5 ;  /* 0x00000014f9057223 */ /* 0x040fe20000000005 */
[----:B------:R-:W-:Y:S01]  /*8060*/  MOV R16, UR44 ;  /* 0x0000002c00107c02 */ /* 0x000fe20008000f00 */
[C---:B------:R-:W-:Y:S01]  /*8070*/  FFMA R0, R249.reuse, R17, R0 ;  /* 0x00000011f9007223 */ /* 0x040fe20000000000 */
[C---:B------:R-:W-:Y:S01]  /*8080*/  FFMA R3, R249.reuse, R18, R3 ;  /* 0x00000012f9037223 */ /* 0x040fe20000000003 */
[C---:B------:R-:W-:Y:S01]  /*8090*/  FFMA R6, R249.reuse, R21, R6 ;  /* 0x00000015f9067223 */ /* 0x040fe20000000006 */
[C---:B------:R-:W-:Y:S01]  /*80a0*/  FFMA R7, R249.reuse, R22, R7 ;  /* 0x00000016f9077223 */ /* 0x040fe20000000007 */
[----:B------:R-:W-:Y:S01]  /*80b0*/  FFMA R8, R249, R23, R8 ;  /* 0x00000017f9087223 */ /* 0x000fe20000000008 */
[----:B------:R-:W-:Y:S01]  /*80c0*/  F2FP.BF16.F32.PACK_AB R195, R5, R4 ;  /* 0x0000000405c3723e */ /* 0x000fe200000010ff */
[C---:B------:R-:W-:Y:S01]  /*80d0*/  FMUL R4, R248.reuse, R207 ;  /* 0x000000cff8047220 */ /* 0x040fe20000400000 */
[----:B------:R-:W-:Y:S01]  /*80e0*/  F2FP.BF16.F32.PACK_AB R193, R11, R10 ;  /* 0x0000000a0bc1723e */ /* 0x000fe200000010ff */
[C---:B------:R-:W-:Y:S01]  /*80f0*/  FMUL R5, R248.reuse, R208 ;  /* 0x000000d0f8057220 */ /* 0x040fe20000400000 */
[----:B------:R-:W-:Y:S01]  /*8100*/  F2FP.BF16.F32.PACK_AB R17, R7, R6 ;  /* 0x000000060711723e */ /* 0x000fe200000010ff */
[C---:B------:R-:W-:Y:S01]  /*8110*/  FMUL R6, R248.reuse, R209 ;  /* 0x000000d1f8067220 */ /* 0x040fe20000400000 */
[----:B------:R-:W-:Y:S01]  /*8120*/  F2FP.BF16.F32.PACK_AB R194, R13, R12 ;  /* 0x0000000c0dc2723e */ /* 0x000fe200000010ff */
[C---:B------:R-:W-:Y:S01]  /*8130*/  FMUL R91, R248.reuse, R91 ;  /* 0x0000005bf85b7220 */ /* 0x040fe20000400000 */
        /* <DEDUP_REMOVED lines=86> */
[----:B------:R-:W-:Y:S01]  /*86a0*/  FMUL R51, R248, R51 ;  /* 0x00000033f8337220 */ /* 0x000fe20000400000 */
[----:B------:R-:W-:Y:S01]  /*86b0*/  UIADD3 UR10, UPT, UPT, UR44, 0x1, URZ ;  /* 0x000000012c0a7890 */ /* 0x000fe2000fffe0ff */
[----:B------:R-:W-:Y:S01]  /*86c0*/  BSSY.RECONVERGENT B0, `(.L_x_113) ;  /* 0x00003d5000007945 */ /* 0x000fe20003800200 */
[----:B-1----:R-:W-:Y:S04]  /*86d0*/  ULEA UR4, UR6, UR4, 0x18 ;  /* 0x0000000406047291 */ /* 0x002fe8000f8ec0ff */
[----:B------:R-:W-:Y:S02]  /*86e0*/  ULEA UR7, UR45, UR4, 0x3 ;  /* 0x000000042d077291 */ /* 0x000fe4000f8e18ff */
[----:B------:R-:W-:Y:S02]  /*86f0*/  LEA R14, R14, UR4, 0x1 ;  /* 0x000000040e0e7c11 */ /* 0x000fe4000f8e08ff */
[----:B------:R-:W-:Y:S03]  /*8700*/  UIADD3 UR7, UPT, UPT, UR7, 0x90, URZ ;  /* 0x0000009007077890 */ /* 0x000fe6000fffe0ff */
[----:B------:R-:W-:Y:S01]  /*8710*/  IMAD R14, R16, 0xe000, R14 ;  /* 0x0000e000100e7824 */ /* 0x000fe200078e020e */
[----:B------:R-:W-:Y:S01]  /*8720*/  F2FP.BF16.F32.PACK_AB R16, R3, R0 ;  /* 0x000000000310723e */ /* 0x000fe200000010ff */
[C---:B------:R-:W-:Y:S01]  /*8730*/  FMUL R0, R248.reuse, R205 ;  /* 0x000000cdf8007220 */ /* 0x040fe20000400000 */
[----:B------:R-:W-:Y:S01]  /*8740*/  ULOP3.LUT UR7, UR7, 0xfefffff8, URZ, 0xc0, !UPT ;  /* 0xfefffff807077892 */ /* 0x000fe2000f8ec0ff */
[----:B------:R-:W-:Y:S02]  /*8750*/  FMUL R3, R248, R206 ;  /* 0x000000cef8037220 */ /* 0x000fe40000400000 */
[C---:B------:R-:W-:Y:S02]  /*8760*/  FFMA R0, R249.reuse, R184, R0 ;  /* 0x000000b8f9007223 */ /* 0x040fe40000000000 */
[C---:B------:R-:W-:Y:S01]  /*8770*/  FFMA R3, R249.reuse, R185, R3 ;  /* 0x000000b9f9037223 */ /* 0x040fe20000000003 */
[----:B------:R-:W-:Y:S01]  /*8780*/  FFMA R4, R249, R186, R4 ;  /* 0x000000baf9047223 */ /* 0x000fe20000000004 */
[----:B------:R-:W2:Y:S01]  /*8790*/  LDL.LU R185, [R1+0x170] ;  /* 0x0001700001b97983 */ /* 0x000ea20000300800 */
[----:B------:R-:W-:Y:S01]  /*87a0*/  F2FP.BF16.F32.PACK_AB R18, R0, R8 ;  /* 0x000000080012723e */ /* 0x000fe200000010ff */
[----:B------:R-:W-:Y:S01]  /*87b0*/  FMUL R8, R248, R214 ;  /* 0x000000d6f8087220 */ /* 0x000fe20000400000 */
[C---:B------:R-:W-:Y:S01]  /*87c0*/  LOP3.LUT R0, R15.reuse, 0x20, RZ, 0xc0, !PT ;  /* 0x000000200f007812 */ /* 0x040fe200078ec0ff */
[----:B------:R-:W2:Y:S01]  /*87d0*/  LDL.LU R187, [R1+0x174] ;  /* 0x0001740001bb7983 */ /* 0x000ea20000300800 */
[----:B------:R-:W-:Y:S02]  /*87e0*/  LOP3.LUT R15, R15, 0x40, RZ, 0xc0, !PT ;  /* 0x000000400f0f7812 */ /* 0x000fe400078ec0ff */
[--C-:B------:R-:W-:Y:S01]  /*87f0*/  IADD3 R251, PT, PT, -R0, 0x200, R14.reuse ;  /* 0x0000020000fb7810 */ /* 0x100fe20007ffe10e */
[----:B------:R-:W-:Y:S01]  /*8800*/  FMUL R0, R248, R210 ;  /* 0x000000d2f8007220 */ /* 0x000fe20000400000 */
[----:B------:R-:W-:Y:S01]  /*8810*/  F2FP.BF16.F32.PACK_AB R19, R4, R3 ;  /* 0x000000030413723e */ /* 0x000fe200000010ff */
[----:B------:R-:W-:Y:S01]  /*8820*/  FMUL R3, R248, R211 ;  /* 0x000000d3f8037220 */ /* 0x000fe20000400000 */
[----:B------:R-:W-:Y:S02]  /*8830*/  IADD3 R2, PT, PT, -R15, 0x200, R14 ;  /* 0x000002000f027810 */ /* 0x000fe40007ffe10e */
[C---:B----4-:R-:W-:Y:S02]  /*8840*/  SHF.L.U32 R7, R228.reuse, 0x10, RZ ;  /* 0x00000010e4077819 */ /* 0x050fe400000006ff */
[----:B------:R-:W-:Y:S02]  /*8850*/  LOP3.LUT R9, R228, 0xffff0000, RZ, 0xc0, !PT ;  /* 0xffff0000e4097812 */ /* 0x000fe400078ec0ff */
[----:B------:R-:W1:Y:S01]  /*8860*/  LDTM.x32 R216, tmem[UR5+0xc0] ;  /* 0x0000c00500d879ee */ /* 0x000e6200082c0000 */
[----:B------:R-:W-:Y:S01]  /*8870*/  NOP ;  /* 0x0000000000007918 */ /* 0x000fe20000000000 */
[----:B-1----:R-:W-:Y:S01]  /*8880*/  SYNCS.ARRIVE.TRANS64.RED.A1T0 RZ, [UR7], RZ ;  /* 0x000000ffffff79a7 */ /* 0x002fe20008100407 */
[----:B------:R1:W-:Y:S01]  /*8890*/  STS.128 [R14+0x200], R188 ;  /* 0x000200bc0e007388 */ /* 0x0003e20000000c00 */
[C---:B---3--:R-:W-:Y:S01]  /*88a0*/  SHF.L.U32 R12, R252.reuse, 0x10, RZ ;  /* 0x00000010fc0c7819 */ /* 0x048fe200000006ff */
[C---:B------:R-:W-:Y:S01]  /*88b0*/  FFMA R5, R249.reuse, R7, R5 ;  /* 0x00000007f9057223 */ /* 0x040fe20000000005 */
[----:B------:R-:W-:Y:S01]  /*88c0*/  LOP3.LUT R13, R252, 0xffff0000, RZ, 0xc0, !PT ;  /* 0xffff0000fc0d7812 */ /* 0x000fe200078ec0ff */
[----:B------:R3:W-:Y:S01]  /*88d0*/  STS.128 [R251+0x10], R192 ;  /* 0x000010c0fb007388 */ /* 0x0007e20000000c00 */
[----:B------:R-:W-:Y:S01]  /*88e0*/  FFMA R6, R249, R9, R6 ;  /* 0x00000009f9067223 */ /* 0x000fe20000000006 */
[----:B------:R-:W-:Y:S01]  /*88f0*/  FMUL R9, R248, R215 ;  /* 0x000000d7f8097220 */ /* 0x000fe20000400000 */
[----:B------:R-:W-:Y:S01]  /*8900*/  UIADD3 UR7, UPT, UPT, UR45, 0x1, URZ ;  /* 0x000000012d077890 */ /* 0x000fe2000fffe0ff */
[----:B------:R4:W-:Y:S01]  /*8910*/  STS.128 [R2+0x20], R16 ;  /* 0x0000201002007388 */ /* 0x0009e20000000c00 */
[C---:B--2---:R-:W-:Y:S02]  /*8920*/  SHF.L.U32 R10, R54.reuse, 0x10, RZ ;  /* 0x00000010360a7819 */ /* 0x044fe400000006ff */
[----:B------:R-:W-:Y:S01]  /*8930*/  LOP3.LUT R11, R54, 0xffff0000, RZ, 0xc0, !PT ;  /* 0xffff0000360b7812 */ /* 0x000fe200078ec0ff */
[----:B-1----:R-:W2:Y:S04]  /*8940*/  LDL.LU R189, [R1+0x178] ;  /* 0x0001780001bd7983 */ /* 0x002ea80000300800 */
[----:B------:R-:W2:Y:S04]  /*8950*/  LDL.LU R191, [R1+0x17c] ;  /* 0x00017c0001bf7983 */ /* 0x000ea80000300800 */
[----:B---3--:R-:W3:Y:S01]  /*8960*/  LDL.LU R193, [R1+0x160] ;  /* 0x0001600001c17983 */ /* 0x008ee20000300800 */
[----:B----4-:R-:W-:Y:S01]  /*8970*/  F2FP.BF16.F32.PACK_AB R16, R6, R5 ;  /* 0x000000050610723e */ /* 0x010fe200000010ff */
[C---:B------:R-:W-:Y:S01]  /*8980*/  FMUL R5, R248.reuse, R155 ;  /* 0x0000009bf8057220 */ /* 0x040fe20000400000 */
[C---:B------:R-:W-:Y:S01]  /*8990*/  FMUL R155, R248.reuse, R176 ;  /* 0x000000b0f89b7220 */ /* 0x040fe20000400000 */
[----:B------:R-:W4:Y:S01]  /*89a0*/  LDL.LU R2, [R1+0x164] ;  /* 0x0001640001027983 */ /* 0x000f220000300800 */
[C---:B------:R-:W-:Y:S01]  /*89b0*/  FMUL R6, R248.reuse, R156 ;  /* 0x0000009cf8067220 */ /* 0x040fe20000400000 */
[C---:B------:R-:W-:Y:S01]  /*89c0*/  FMUL R156, R248.reuse, R177 ;  /* 0x000000b1f89c7220 */ /* 0x040fe20000400000 */
[C---:B------:R-:W-:Y:S02]  /*89d0*/  SHF.L.U32 R4, R55.reuse, 0x10, RZ ;  /* 0x0000001037047819 */ /* 0x040fe400000006ff */
[----:B------:R-:W-:Y:S02]  /*89e0*/  LOP3.LUT R7, R55, 0xffff0000, RZ, 0xc0, !PT ;  /* 0xffff000037077812 */ /* 0x000fe400078ec0ff */
[----:B------:R-:W4:Y:S01]  /*89f0*/  LDL.LU R55, [R1+0x168] ;  /* 0x0001680001377983 */ /* 0x000f220000300800 */
[C---:B------:R-:W-:Y:S01]  /*8a00*/  FFMA R0, R249.reuse, R4, R0 ;  /* 0x00000004f9007223 */ /* 0x040fe20000000000 */
[C---:B------:R-:W-:Y:S01]  /*8a10*/  FMUL R4, R248.reuse, R212 ;  /* 0x000000d4f8047220 */ /* 0x040fe20000400000 */
[C---:B------:R-:W-:Y:S01]  /*8a20*/  FFMA R3, R249.reuse, R7, R3 ;  /* 0x00000007f9037223 */ /* 0x040fe20000000003 */
[----:B------:R-:W4:Y:S01]  /*8a30*/  LDL.LU R54, [R1+0x16c] ;  /* 0x00016c0001367983 */ /* 0x000f220000300800 */
[C---:B------:R-:W-:Y:S01]  /*8a40*/  FMUL R7, R248.reuse, R213 ;  /* 0x000000d5f8077220 */ /* 0x040fe20000400000 */
[----:B------:R-:W-:Y:S01]  /*8a50*/  FFMA R4, R249, R10, R4 ;  /* 0x0000000af9047223 */ /* 0x000fe20000000004 */
[C---:B------:R-:W-:Y:S01]  /*8a60*/  FMUL R10, R248.reuse, R160 ;  /* 0x000000a0f80a7220 */ /* 0x040fe20000400000 */
[----:B------:R-:W4:Y:S01]  /*8a70*/  LDL.LU R23, [R1+0x150] ;  /* 0x0001500001177983 */ /* 0x000f220000300800 */
[----:B------:R-:W-:Y:S01]  /*8a80*/  F2FP.BF16.F32.PACK_AB R17, R3, R0 ;  /* 0x000000000311723e */ /* 0x000fe200000010ff */
[C---:B------:R-:W-:Y:S01]  /*8a90*/  FFMA R7, R249.reuse, R11, R7 ;  /* 0x0000000bf9077223 */ /* 0x040fe20000000007 */
[C---:B------:R-:W-:Y:S01]  /*8aa0*/  FFMA R8, R249.reuse, R12, R8 ;  /* 0x0000000cf9087223 */ /* 0x040fe20000000008 */
[----:B------:R-:W4:Y:S01]  /*8ab0*/  LDL.LU R22, [R1+0x154] ;  /* 0x0001540001167983 */ /* 0x000f220000300800 */
[----:B------:R-:W-:Y:S01]  /*8ac0*/  FFMA R9, R249, R13, R9 ;  /* 0x0000000df9097223 */ /* 0x000fe20000000009 */
[C---:B------:R-:W-:Y:S01]  /*8ad0*/  FMUL R13, R248.reuse, R163 ;  /* 0x000000a3f80d7220 */ /* 0x040fe20000400000 */
[----:B------:R-:W-:Y:S01]  /*8ae0*/  F2FP.BF16.F32.PACK_AB R18, R7, R4 ;  /* 0x000000040712723e */ /* 0x000fe200000010ff */
[----:B------:R-:W4:Y:S01]  /*8af0*/  LDL.LU R21, [R1+0x158] ;  /* 0x0001580001157983 */ /* 0x000f220000300800 */
[C---:B------:R-:W-:Y:S01]  /*8b00*/  FMUL R160, R248.reuse, R181 ;  /* 0x000000b5f8a07220 */ /* 0x040fe20000400000 */
[----:B------:R-:W-:Y:S01]  /*8b10*/  F2FP.BF16.F32.PACK_AB R19, R9, R8 ;  /* 0x000000080913723e */ /* 0x000fe200000010ff */
[C---:B------:R-:W-:Y:S01]  /*8b20*/  FMUL R0, R248.reuse, R152 ;  /* 0x00000098f8007220 */ /* 0x040fe20000400000 */
[----:B------:R-:W4:Y:S01]  /*8b30*/  LDL.LU R20, [R1+0x15c] ;  /* 0x00015c0001147983 */ /* 0x000f220000300800 */
[C---:B------:R-:W-:Y:S01]  /*8b40*/  FMUL R152, R248.reuse, R173 ;  /* 0x000000adf8987220 */ /* 0x040fe20000400000 */
[C---:B------:R-:W-:Y:S01]  /*8b50*/  FMUL R3, R248.reuse, R153 ;  /* 0x00000099f8037220 */ /* 0x040fe20000400000 */
        /* <DEDUP_REMOVED lines=15> */
[C---:B------:R-:W-:Y:S02]  /*8c50*/  SHF.L.U32 R184, R185.reuse, 0x10, RZ ;  /* 0x00000010b9b87819 */ /* 0x040fe400000006ff */
[----:B------:R-:W-:Y:S02]  /*8c60*/  LOP3.LUT R185, R185, 0xffff0000, RZ, 0xc0, !PT ;  /* 0xffff0000b9b97812 */ /* 0x000fe400078ec0ff */
[----:B------:R-:W-:Y:S01]  /*8c70*/  SHF.L.U32 R186, R187, 0x10, RZ ;  /* 0x00000010bbba7819 */ /* 0x000fe200000006ff */
[----:B------:R-:W-:Y:S01]  /*8c80*/  FFMA R0, R249, R184, R0 ;  /* 0x000000b8f9007223 */ /* 0x000fe20000000000 */
[----:B------:R-:W-:Y:S01]  /*8c90*/  LOP3.LUT R187, R187, 0xffff0000, RZ, 0xc0, !PT ;  /* 0xffff0000bbbb7812 */ /* 0x000fe200078ec0ff */
[C---:B------:R-:W-:Y:S02]  /*8ca0*/  FFMA R3, R249.reuse, R185, R3 ;  /* 0x000000b9f9037223 */ /* 0x040fe40000000003 */
[C---:B------:R-:W-:Y:S02]  /*8cb0*/  FFMA R4, R249.reuse, R186, R4 ;  /* 0x000000baf9047223 */ /* 0x040fe40000000004 */
[----:B------:R-:W-:Y:S01]  /*8cc0*/  FFMA R5, R249, R187, R5 ;  /* 0x000000bbf9057223 */ /* 0x000fe20000000005 */
[C---:B--2---:R-:W-:Y:S02]  /*8cd0*/  SHF.L.U32 R188, R189.reuse, 0x10, RZ ;  /* 0x00000010bdbc7819 */ /* 0x044fe400000006ff */
[----:B------:R-:W-:Y:S02]  /*8ce0*/  LOP3.LUT R189, R189, 0xffff0000, RZ, 0xc0, !PT ;  /* 0xffff0000bdbd7812 */ /* 0x000fe400078ec0ff */
[----:B------:R-:W-:Y:S01]  /*8cf0*/  SHF.L.U32 R190, R191, 0x10, RZ ;  /* 0x00000010bfbe7819 */ /* 0x000fe200000006ff */
[----:B------:R-:W-:Y:S01]  /*8d00*/  FFMA R6, R249, R188, R6 ;  /* 0x000000bcf9067223 */ /* 0x000fe20000000006 */
[----:B------:R-:W-:Y:S01]  /*8d10*/  LOP3.LUT R191, R191, 0xffff0000, RZ, 0xc0, !PT ;  /* 0xffff0000bfbf7812 */ /* 0x000fe200078ec0ff */
[----:B------:R-:W-:Y:S01]  /*8d20*/  FFMA R7, R249, R189, R7 ;  /* 0x000000bdf9077223 */ /* 0x000fe20000000007 */
[----:B---3--:R-:W-:Y:S01]  /*8d30*/  SHF.L.U32 R192, R193, 0x10, RZ ;  /* 0x00000010c1c07819 */ /* 0x008fe200000006ff */
[----:B------:R-:W-:Y:S01]  /*8d40*/  FFMA R8, R249, R190, R8 ;  /* 0x000000bef9087223 */ /* 0x000fe20000000008 */
[----:B------:R-:W-:Y:S01]  /*8d50*/  LOP3.LUT R193, R193, 0xffff0000, RZ, 0xc0, !PT ;  /* 0xffff0000c1c17812 */ /* 0x000fe200078ec0ff */
[C---:B------:R-:W-:Y:S01]  /*8d60*/  FFMA R9, R249.reuse, R191, R9 ;  /* 0x000000bff9097223 */ /* 0x040fe20000000009 */
[C---:B----4-:R-:W-:Y:S01]  /*8d70*/  LOP3.LUT R195, R2.reuse, 0xffff0000, RZ, 0xc0, !PT ;  /* 0xffff000002c37812 */ /* 0x050fe200078ec0ff */
[C---:B------:R-:W-:Y:S01]  /*8d80*/  FFMA R10, R249.reuse, R192, R10 ;  /* 0x000000c0f90a7223 */ /* 0x040fe2000000000a */
[----:B------:R-:W-:Y:S01]  /*8d90*/  SHF.L.U32 R194, R2, 0x10, RZ ;  /* 0x0000001002c27819 */ /* 0x000fe200000006ff */
[----:B------:R-:W-:Y:S01]  /*8da0*/  FFMA R11, R249, R193, R11 ;  /* 0x000000c1f90b7223 */ /* 0x000fe2000000000b */
[----:B------:R-:W-:Y:S01]  /*8db0*/  IADD3 R2, PT, PT, -R15, R251, RZ ;  /* 0x000000fb0f027210 */ /* 0x000fe20007ffe1ff */
[----:B------:R-:W-:Y:S02]  /*8dc0*/  FMUL R15, R248, R164 ;  /* 0x000000a4f80f7220 */ /* 0x000fe40000400000 */
[C---:B------:R-:W-:Y:S01]  /*8dd0*/  FFMA R12, R249.reuse, R194, R12 ;  /* 0x000000c2f90c7223 */ /* 0x040fe2000000000c */
[----:B------:R-:W-:Y:S01]  /*8de0*/  FFMA R13, R249, R195, R13 ;  /* 0x000000c3f90d7223 */ /* 0x000fe2000000000d */
[----:B------:R1:W-:Y:S01]  /*8df0*/  STS.128 [R2+0x30], R16 ;  /* 0x0000301002007388 */ /* 0x0003e20000000c00 */
[C---:B------:R-:W-:Y:S02]  /*8e00*/  SHF.L.U32 R196, R55.reuse, 0x10, RZ ;  /* 0x0000001037c47819 */ /* 0x040fe400000006ff */
[----:B------:R-:W-:Y:S02]  /*8e10*/  LOP3.LUT R197, R55, 0xffff0000, RZ, 0xc0, !PT ;  /* 0xffff000037c57812 */ /* 0x000fe400078ec0ff */
[----:B------:R-:W2:Y:S01]  /*8e20*/  LDL.LU R55, [R1+0x138] ;  /* 0x0001380001377983 */ /* 0x000ea20000300800 */
[C---:B------:R-:W-:Y:S01]  /*8e30*/  SHF.L.U32 R198, R54.reuse, 0x10, RZ ;  /* 0x0000001036c67819 */ /* 0x040fe200000006ff */
[----:B------:R-:W-:Y:S01]  /*8e40*/  FFMA R15, R249, R196, R15 ;  /* 0x000000c4f90f7223 */ /* 0x000fe2000000000f */
[----:B------:R-:W-:Y:S02]  /*8e50*/  LOP3.LUT R199, R54, 0xffff0000, RZ, 0xc0, !PT ;  /* 0xffff000036c77812 */ /* 0x000fe400078ec0ff */
[----:B------:R-:W3:Y:S01]  /*8e60*/  LDL.LU R54, [R1+0x13c] ;  /* 0x00013c0001367983 */ /* 0x000ee20000300800 */
[C---:B------:R-:W-:Y:S02]  /*8e70*/  SHF.L.U32 R200, R23.reuse, 0x10, RZ ;  /* 0x0000001017c87819 */ /* 0x040fe400000006ff */
[----:B------:R-:W-:Y:S01]  /*8e80*/  LOP3.LUT R201, R23, 0xffff0000, RZ, 0xc0, !PT ;  /* 0xffff000017c97812 */ /* 0x000fe200078ec0ff */
[----:B------:R-:W4:Y:S01]  /*8e90*/  LDL.LU R252, [R1+0x114] ;  /* 0x0001140001fc7983 */ /* 0x000f220000300800 */
[----:B------:R-:W-:Y:S01]  /*8ea0*/  FMUL R23, R248, R172 ;  /* 0x000000acf8177220 */ /* 0x000fe20000400000 */
[----:B------:R-:W-:Y:S02]  /*8eb0*/  SHF.L.U32 R202, R22, 0x10, RZ ;  /* 0x0000001016ca7819 */ /* 0x000fe400000006ff */
[----:B------:R-:W4:Y:S01]  /*8ec0*/  LDL.LU R251, [R1+0x118] ;  /* 0x0001180001fb7983 */ /* 0x000f220000300800 */
[C---:B------:R-:W-:Y:S02]  /*8ed0*/  SHF.L.U32 R204, R21.reuse, 0x10, RZ ;  /* 0x0000001015cc7819 */ /* 0x040fe400000006ff */
[----:B------:R-:W-:Y:S01]  /*8ee0*/  LOP3.LUT R205, R21, 0xffff0000, RZ, 0xc0, !PT ;  /* 0xffff000015cd7812 */ /* 0x000fe200078ec0ff */
[----:B------:R-:W4:Y:S01]  /*8ef0*/  LDL.LU R250, [R1+0x11c] ;  /* 0x00011c0001fa7983 */ /* 0x000f220000300800 */
[----:B------:R-:W-:Y:S01]  /*8f00*/  SHF.L.U32 R206, R20, 0x10, RZ ;  /* 0x0000001014ce7819 */ /* 0x000fe200000006ff */
[C---:B------:R-:W-:Y:S01]  /*8f10*/  FMUL R21, R248.reuse, R170 ;  /* 0x000000aaf8157220 */ /* 0x040fe20000400000 */
[C---:B------:R-:W-:Y:S01]  /*8f20*/  SHF.L.U32 R163, R209.reuse, 0x10, RZ ;  /* 0x00000010d1a37819 */ /* 0x040fe200000006ff */
[----:B------:R-:W4:Y:S01]  /*8f30*/  LDL.LU R215, [R1+0xf0] ;  /* 0x0000f00001d77983 */ /* 0x000f220000300800 */
[----:B------:R-:W-:Y:S01]  /*8f40*/  LOP3.LUT R164, R209, 0xffff0000, RZ, 0xc0, !PT ;  /* 0xffff0000d1a47812 */ /* 0x000fe200078ec0ff */
[----:B-1----:R-:W-:Y:S01]  /*8f50*/  FMUL R16, R248, R165 ;  /* 0x000000a5f8107220 */ /* 0x002fe20000400000 */
[----:B------:R-:W-:Y:S01]  /*8f60*/  SHF.L.U32 R165, R208, 0x10, RZ ;  /* 0x00000010d0a57819 */ /* 0x000fe200000006ff */
[----:B------:R-:W4:Y:S01]  /*8f70*/  LDL.LU R214, [R1+0xf4] ;  /* 0x0000f40001d67983 */ /* 0x000f220000300800 */
[----:B------:R-:W-:Y:S01]  /*8f80*/  FMUL R17, R248, R166 ;  /* 0x000000a6f8117220 */ /* 0x000fe20000400000 */
[----:B------:R-:W-:Y:S01]  /*8f90*/  LOP3.LUT R166, R208, 0xffff0000, RZ, 0xc0, !PT ;  /* 0xffff0000d0a67812 */ /* 0x000fe200078ec0ff */
[C---:B------:R-:W-:Y:S01]  /*8fa0*/  FFMA R16, R249.reuse, R197, R16 ;  /* 0x000000c5f9107223 */ /* 0x040fe20000000010 */
[----:B------:R-:W4:Y:S01]  /*8fb0*/  LDL.LU R213, [R1+0xf8] ;  /* 0x0000f80001d57983 */ /* 0x000f220000300800 */
[C---:B------:R-:W-:Y:S01]  /*8fc0*/  FMUL R18, R248.reuse, R167 ;  /* 0x000000a7f8127220 */ /* 0x040fe20000400000 */
[C---:B------:R-:W-:Y:S01]  /*8fd0*/  FFMA R17, R249.reuse, R198, R17 ;  /* 0x000000c6f9117223 */ /* 0x040fe20000000011 */
[----:B------:R-:W-:Y:S01]  /*8fe0*/  FMUL R19, R248, R168 ;  /* 0x000000a8f8137220 */ /* 0x000fe20000400000 */
[----:B------:R-:W4:Y:S01]  /*8ff0*/  LDL.LU R212, [R1+0xfc] ;  /* 0x0000fc0001d47983 */ /* 0x000f220000300800 */
[C---:B------:R-:W-:Y:S01]  /*9000*/  FFMA R18, R249.reuse, R199, R18 ;  /* 0x000000c7f9127223 */ /* 0x040fe20000000012 */
[----:B------:R-:W-:Y:S01]  /*9010*/  LOP3.LUT R207, R20, 0xffff0000, RZ, 0xc0, !PT ;  /* 0xffff000014cf7812 */ /* 0x000fe200078ec0ff */
[C---:B------:R-:W-:Y:S01]  /*9020*/  FFMA R19, R249.reuse, R200, R19 ;  /* 0x000000c8f9137223 */ /* 0x040fe20000000013 */
[----:B------:R-:W4:Y:S01]  /*9030*/  LDL.LU R172, [R1+0x110] ;  /* 0x0001100001ac7983 */ /* 0x000f220000300800 */
[----:B------:R-:W-:Y:S01]  /*9040*/  FMUL R20, R248, R169 ;  /* 0x000000a9f8147220 */ /* 0x000fe20000400000 */
[----:B------:R-:W-:Y:S01]  /*9050*/  LOP3.LUT R203, R22, 0xffff0000, RZ, 0xc0, !PT ;  /* 0xffff000016cb7812 */ /* 0x000fe200078ec0ff */
[----:B------:R-:W-:Y:S01]  /*9060*/  FMUL R22, R248, R171 ;  /* 0x000000abf8167220 */ /* 0x000fe20000400000 */
[----:B------:R-:W4:Y:S01]  /*9070*/  LDL.LU R211, [R1+0xd0] ;  /* 0x0000d00001d37983 */ /* 0x000f220000300800 */
[C---:B------:R-:W-:Y:S01]  /*9080*/  FFMA R20, R249.reuse, R201, R20 ;  /* 0x000000c9f9147223 */ /* 0x040fe20000000014 */
[C---:B------:R-:W-:Y:S01]  /*9090*/  FFMA R21, R249.reuse, R202, R21 ;  /* 0x000000caf9157223 */ /* 0x040fe20000000015 */
[C---:B------:R-:W-:Y:S01]  /*90a0*/  FFMA R22, R249.reuse, R203, R22 ;  /* 0x000000cbf9167223 */ /* 0x040fe20000000016 */
        /* <DEDUP_REMOVED lines=10> */
[----:B------:R-:W-:Y:S02]  /*9150*/  FFMA R158, R249, R166, R158 ;  /* 0x000000a6f99e7223 */ /* 0x000fe4000000009e */
[----:B------:R-:W4:Y:S01]  /*9160*/  LDL.LU R197, [R1+0xa0] ;  /* 0x0000a00001c57983 */ /* 0x000f220000300800 */
[----:B------:R-:W-:Y:S02]  /*9170*/  F2FP.BF16.F32.PACK_AB R156, R156, R155 ;  /* 0x0000009b9c9c723e */ /* 0x000fe400000010ff */
[----:B------:R-:W-:Y:S01]  /*9180*/  F2FP.BF16.F32.PACK_AB R157, R158, R157 ;  /* 0x0000009d9e9d723e */ /* 0x000fe200000010ff */
[----:B------:R-:W4:Y:S04]  /*9190*/  LDL.LU R195, [R1+0xa4] ;  /* 0x0000a40001c37983 */ /* 0x000f280000300800 */
[----:B------:R-:W4:Y:S01]  /*91a0*/  LDL.LU R196, [R1+0xa8] ;  /* 0x0000a80001c47983 */ /* 0x000f220000300800 */
[C---:B--2---:R-:W-:Y:S02]  /*91b0*/  SHF.L.U32 R167, R55.reuse, 0x10, RZ ;  /* 0x0000001037a77819 */ /* 0x044fe400000006ff */
[----:B------:R-:W-:Y:S02]  /*91c0*/  LOP3.LUT R168, R55, 0xffff0000, RZ, 0xc0, !PT ;  /* 0xffff000037a87812 */ /* 0x000fe400078ec0ff */
[----:B------:R-:W-:Y:S01]  /*91d0*/  F2FP.BF16.F32.PACK_AB R55, R5, R4 ;  /* 0x000000040537723e */ /* 0x000fe200000010ff */
[C---:B------:R-:W-:Y:S01]  /*91e0*/  FFMA R159, R249.reuse, R167, R159 ;  /* 0x000000a7f99f7223 */ /* 0x040fe2000000009f */
[C---:B---3--:R-:W-:Y:S01]  /*91f0*/  SHF.L.U32 R169, R54.reuse, 0x10, RZ ;  /* 0x0000001036a97819 */ /* 0x048fe200000006ff */
[----:B------:R-:W-:Y:S01]  /*9200*/  FFMA R160, R249, R168, R160 ;  /* 0x000000a8f9a07223 */ /* 0x000fe200000000a0 */
[----:B------:R-:W-:Y:S01]  /*9210*/  LOP3.LUT R170, R54, 0xffff0000, RZ, 0xc0, !PT ;  /* 0xffff000036aa7812 */ /* 0x000fe200078ec0ff */
        /* <DEDUP_REMOVED lines=12> */
[C---:B----4-:R-:W-:Y:S01]  /*92e0*/  SHF.L.U32 R179, R215.reuse, 0x10, RZ ;  /* 0x00000010d7b37819 */ /* 0x050fe200000006ff */
[C---:B------:R-:W-:Y:S01]  /*92f0*/  FMUL R136, R248.reuse, R140 ;  /* 0x0000008cf8887220 */ /* 0x040fe20000400000 */
[----:B------:R-:W-:Y:S01]  /*9300*/  LOP3.LUT R180, R215, 0xffff0000, RZ, 0xc0, !PT ;  /* 0xffff0000d7b47812 */ /* 0x000fe200078ec0ff */
[----:B------:R-:W-:Y:S01]  /*9310*/  FMUL R137, R248, R141 ;  /* 0x0000008df8897220 */ /* 0x000fe20000400000 */
[----:B------:R-:W-:Y:S01]  /*9320*/  SHF.L.U32 R181, R214, 0x10, RZ ;  /* 0x00000010d6b57819 */ /* 0x000fe200000006ff */
[----:B------:R-:W-:Y:S01]  /*9330*/  FMUL R140, R248, R144 ;  /* 0x00000090f88c7220 */ /* 0x000fe20000400000 */
[----:B------:R-:W-:Y:S01]  /*9340*/  LOP3.LUT R182, R214, 0xffff0000, RZ, 0xc0, !PT ;  /* 0xffff0000d6b67812 */ /* 0x000fe200078ec0ff */
[----:B------:R-:W-:Y:S01]  /*9350*/  FFMA R161, R249, R169, R161 ;  /* 0x000000a9f9a17223 */ /* 0x000fe200000000a1 */
[----:B------:R-:W2:Y:S01]  /*9360*/  LDL.LU R214, [R1+0xac] ;  /* 0x0000ac0001d67983 */ /* 0x000ea20000300800 */
[----:B------:R-:W-:Y:S01]  /*9370*/  SHF.L.U32 R183, R213, 0x10, RZ ;  /* 0x00000010d5b77819 */ /* 0x000fe200000006ff */
[----:B------:R-:W-:Y:S01]  /*9380*/  FFMA R162, R249, R170, R162 ;  /* 0x000000aaf9a27223 */ /* 0x000fe200000000a2 */
[----:B------:R-:W-:Y:S01]  /*9390*/  LOP3.LUT R184, R213, 0xffff0000, RZ, 0xc0, !PT ;  /* 0xffff0000d5b87812 */ /* 0x000fe200078ec0ff */
[----:B------:R-:W3:Y:S01]  /*93a0*/  LDL.LU R215, [R1+0x30] ;  /* 0x0000300001d77983 */ /* 0x000ee20000300800 */
[----:B------:R-:W-:Y:S01]  /*93b0*/  SHF.L.U32 R185, R212, 0x10, RZ ;  /* 0x00000010d4b97819 */ /* 0x000fe200000006ff */
[----:B------:R-:W-:Y:S01]  /*93c0*/  FMUL R141, R248, R145 ;  /* 0x00000091f88d7220 */ /* 0x000fe20000400000 */
[----:B------:R-:W-:Y:S01]  /*93d0*/  LOP3.LUT R186, R212, 0xffff0000, RZ, 0xc0, !PT ;  /* 0xffff0000d4ba7812 */ /* 0x000fe200078ec0ff */
[----:B------:R-:W4:Y:S01]  /*93e0*/  LDL.LU R213, [R1+0x34] ;  /* 0x0000340001d57983 */ /* 0x000f220000300800 */
[C---:B------:R-:W-:Y:S01]  /*93f0*/  FMUL R144, R248.reuse, R148 ;  /* 0x00000094f8907220 */ /* 0x040fe20000400000 */
[----:B------:R-:W-:Y:S01]  /*9400*/  FMUL R145, R248, R149 ;  /* 0x00000095f8917220 */ /* 0x000fe20000400000 */
[----:B------:R-:W-:Y:S01]  /*9410*/  SHF.L.U32 R177, R250, 0x10, RZ ;  /* 0x00000010fab17819 */ /* 0x000fe200000006ff */
[C---:B------:R-:W-:Y:S01]  /*9420*/  FMUL R5, R248.reuse, R123 ;  /* 0x0000007bf8057220 */ /* 0x040fe20000400000 */
[C---:B------:R-:W-:Y:S01]  /*9430*/  SHF.L.U32 R187, R211.reuse, 0x10, RZ ;  /* 0x00000010d3bb7819 */ /* 0x040fe200000006ff */
[C---:B------:R-:W-:Y:S01]  /*9440*/  FMUL R122, R248.reuse, R126 ;  /* 0x0000007ef87a7220 */ /* 0x040fe20000400000 */
[----:B------:R-:W-:Y:S01]  /*9450*/  LOP3.LUT R188, R211, 0xffff0000, RZ, 0xc0, !PT ;  /* 0xffff0000d3bc7812 */ /* 0x000fe200078ec0ff */
[----:B------:R-:W-:Y:S01]  /*9460*/  FMUL R123, R248, R127 ;  /* 0x0000007ff87b7220 */ /* 0x000fe20000400000 */
[----:B------:R-:W4:Y:S01]  /*9470*/  LDL.LU R211, [R1+0x38] ;  /* 0x0000380001d37983 */ /* 0x000f220000300800 */
[----:B------:R-:W-:Y:S01]  /*9480*/  SHF.L.U32 R189, R210, 0x10, RZ ;  /* 0x00000010d2bd7819 */ /* 0x000fe200000006ff */
[C---:B------:R-:W-:Y:S01]  /*9490*/  FMUL R126, R248.reuse, R130 ;  /* 0x00000082f87e7220 */ /* 0x040fe20000400000 */
[C---:B------:R-:W-:Y:S01]  /*94a0*/  SHF.L.U32 R191, R209.reuse, 0x10, RZ ;  /* 0x00000010d1bf7819 */ /* 0x040fe200000006ff */
[C---:B------:R-:W-:Y:S01]  /*94b0*/  FMUL R127, R248.reuse, R131 ;  /* 0x00000083f87f7220 */ /* 0x040fe20000400000 */
[----:B------:R-:W-:Y:S01]  /*94c0*/  LOP3.LUT R192, R209, 0xffff0000, RZ, 0xc0, !PT ;  /* 0xffff0000d1c07812 */ /* 0x000fe200078ec0ff */
[----:B------:R-:W-:Y:S01]  /*94d0*/  FMUL R130, R248, R134 ;  /* 0x00000086f8827220 */ /* 0x000fe20000400000 */
[----:B------:R-:W-:Y:S01]  /*94e0*/  SHF.L.U32 R193, R208, 0x10, RZ ;  /* 0x00000010d0c17819 */ /* 0x000fe200000006ff */
[----:B------:R-:W-:Y:S01]  /*94f0*/  FMUL R131, R248, R135 ;  /* 0x00000087f8837220 */ /* 0x000fe20000400000 */
[----:B------:R-:W-:Y:S01]  /*9500*/  LOP3.LUT R194, R208, 0xffff0000, RZ, 0xc0, !PT ;  /* 0xffff0000d0c27812 */ /* 0x000fe200078ec0ff */
[----:B------:R-:W-:Y:S01]  /*9510*/  FMUL R134, R248, R138 ;  /* 0x0000008af8867220 */ /* 0x000fe20000400000 */
[----:B------:R-:W4:Y:S01]  /*9520*/  LDL.LU R208, [R1+0x3c] ;  /* 0x00003c0001d07983 */ /* 0x000f220000300800 */
[----:B------:R-:W-:Y:S01]  /*9530*/  LOP3.LUT R190, R210, 0xffff0000, RZ, 0xc0, !PT ;  /* 0xffff0000d2be7812 */ /* 0x000fe200078ec0ff */
[----:B------:R-:W-:Y:S01]  /*9540*/  FMUL R135, R248, R139 ;  /* 0x0000008bf8877220 */ /* 0x000fe20000400000 */
[----:B------:R-:W-:Y:S01]  /*9550*/  LOP3.LUT R178, R250, 0xffff0000, RZ, 0xc0, !PT ;  /* 0xffff0000fab27812 */ /* 0x000fe200078ec0ff */
[----:B------:R-:W4:Y:S01]  /*9560*/  LDL.LU R209, [R1+0x10] ;  /* 0x0000100001d17983 */ /* 0x000f220000300800 */
[----:B------:R-:W-:Y:S01]  /*9570*/  SHF.L.U32 R173, R252, 0x10, RZ ;  /* 0x00000010fcad7819 */ /* 0x000fe200000006ff */
[----:B------:R-:W-:Y:S01]  /*9580*/  FMUL R138, R248, R142 ;  /* 0x0000008ef88a7220 */ /* 0x000fe20000400000 */
[----:B------:R-:W-:Y:S01]  /*9590*/  LOP3.LUT R174, R252, 0xffff0000, RZ, 0xc0, !PT ;  /* 0xffff0000fcae7812 */ /* 0x000fe200078ec0ff */
[----:B------:R-:W4:Y:S01]  /*95a0*/  LDL.LU R210, [R1+0x14] ;  /* 0x0000140001d27983 */ /* 0x000f220000300800 */
[----:B------:R-:W-:Y:S01]  /*95b0*/  F2FP.BF16.F32.PACK_AB R158, R160, R159 ;  /* 0x0000009fa09e723e */ /* 0x000fe200000010ff */
[----:B------:R-:W-:Y:S01]  /*95c0*/  FMUL R139, R248, R143 ;  /* 0x0000008ff88b7220 */ /* 0x000fe20000400000 */
[----:B------:R-:W-:Y:S01]  /*95d0*/  F2FP.BF16.F32.PACK_AB R159, R162, R161 ;  /* 0x000000a1a29f723e */ /* 0x000fe200000010ff */
[----:B------:R-:W4:Y:S01]  /*95e0*/  LDL.LU R212, [R1+0x18] ;  /* 0x0000180001d47983 */ /* 0x000f220000300800 */
[C---:B------:R-:W-:Y:S01]  /*95f0*/  SHF.L.U32 R148, R197.reuse, 0x10, RZ ;  /* 0x00000010c5947819 */ /* 0x040fe200000006ff */
[C---:B------:R-:W-:Y:S01]  /*9600*/  FMUL R142, R248.reuse, R146 ;  /* 0x00000092f88e7220 */ /* 0x040fe20000400000 */
[----:B------:R-:W-:Y:S01]  /*9610*/  LOP3.LUT R149, R197, 0xffff0000, RZ, 0xc0, !PT ;  /* 0xffff0000c5957812 */ /* 0x000fe200078ec0ff */
[----:B------:R-:W-:Y:S01]  /*9620*/  FMUL R146, R248, R150 ;  /* 0x00000096f8927220 */ /* 0x000fe20000400000 */
[----:B------:R-:W-:Y:S01]  /*9630*/  SHF.L.U32 R171, R172, 0x10, RZ ;  /* 0x00000010acab7819 */ /* 0x000fe200000006ff */
[----:B------:R-:W-:Y:S01]  /*9640*/  FMUL R143, R248, R147 ;  /* 0x00000093f88f7220 */ /* 0x000fe20000400000 */
[----:B------:R-:W-:Y:S01]  /*9650*/  LOP3.LUT R172, R172, 0xffff0000, RZ, 0xc0, !PT ;  /* 0xffff0000acac7812 */ /* 0x000fe200078ec0ff */
[C---:B------:R-:W-:Y:S01]  /*9660*/  FMUL R147, R248.reuse, R151 ;  /* 0x00000097f8937220 */ /* 0x040fe20000400000 */
[----:B------:R-:W-:Y:S01]  /*9670*/  SHF.L.U32 R175, R251, 0x10, RZ ;  /* 0x00000010fbaf7819 */ /* 0x000fe200000006ff */
[----:B------:R-:W-:Y:S01]  /*9680*/  FFMA R0, R249, R171, R0 ;  /* 0x000000abf9007223 */ /* 0x000fe20000000000 */
[----:B------:R-:W-:Y:S01]  /*9690*/  LOP3.LUT R176, R251, 0xffff0000, RZ, 0xc0, !PT ;  /* 0xffff0000fbb07812 */ /* 0x000fe200078ec0ff */
[C---:B------:R-:W-:Y:S01]  /*96a0*/  FFMA R3, R249.reuse, R172, R3 ;  /* 0x000000acf9037223 */ /* 0x040fe20000000003 */
        /* <DEDUP_REMOVED lines=23> */
[----:B------:R-:W-:Y:S01]  /*9820*/  FFMA R141, R249, R149, R141 ;  /* 0x00000095f98d7223 */ /* 0x000fe2000000008d */
[C---:B------:R-:W-:Y:S01]  /*9830*/  SHF.L.U32 R150, R195.reuse, 0x10, RZ ;  /* 0x00000010c3967819 */ /* 0x040fe200000006ff */
[C---:B------:R-:W-:Y:S01]  /*9840*/  FMUL R171, R248.reuse, R244 ;  /* 0x000000f4f8ab7220 */ /* 0x040fe20000400000 */
[----:B------:R-:W-:Y:S01]  /*9850*/  LOP3.LUT R151, R195, 0xffff0000, RZ, 0xc0, !PT ;  /* 0xffff0000c3977812 */ /* 0x000fe200078ec0ff */
[----:B------:R-:W-:Y:S01]  /*9860*/  FMUL R172, R248, R245 ;  /* 0x000000f5f8ac7220 */ /* 0x000fe20000400000 */
[C---:B------:R-:W-:Y:S01]  /*9870*/  SHF.L.U32 R195, R196.reuse, 0x10, RZ ;  /* 0x00000010c4c37819 */ /* 0x040fe200000006ff */
[C---:B------:R-:W-:Y:S01]  /*9880*/  FFMA R142, R249.reuse, R150, R142 ;  /* 0x00000096f98e7223 */ /* 0x040fe2000000008e */
[----:B------:R-:W-:Y:S01]  /*9890*/  LOP3.LUT R196, R196, 0xffff0000, RZ, 0xc0, !PT ;  /* 0xffff0000c4c47812 */ /* 0x000fe200078ec0ff */
[----:B------:R-:W-:Y:S01]  /*98a0*/  FFMA R143, R249, R151, R143 ;  /* 0x00000097f98f7223 */ /* 0x000fe2000000008f */
[----:B------:R-:W-:Y:S01]  /*98b0*/  F2FP.BF16.F32.PACK_AB R155, R123, R122 ;  /* 0x0000007a7b9b723e */ /* 0x000fe200000010ff */
[----:B------:R-:W-:Y:S01]  /*98c0*/  FFMA R144, R249, R195, R144 ;  /* 0x000000c3f9907223 */ /* 0x000fe20000000090 */
[----:B------:R-:W-:Y:S01]  /*98d0*/  F2FP.BF16.F32.PACK_AB R124, R125, R124 ;  /* 0x0000007c7d7c723e */ /* 0x000fe200000010ff */
[----:B------:R-:W-:Y:S01]  /*98e0*/  FFMA R145, R249, R196, R145 ;  /* 0x000000c4f9917223 */ /* 0x000fe20000000091 */
[----:B------:R-:W-:Y:S01]  /*98f0*/  F2FP.BF16.F32.PACK_AB R125, R127, R126 ;  /* 0x0000007e7f7d723e */ /* 0x000fe200000010ff */
[C---:B------:R-:W-:Y:S01]  /*9900*/  FMUL R173, R248.reuse, R246 ;  /* 0x000000f6f8ad7220 */ /* 0x040fe20000400000 */
[----:B------:R-:W-:Y:S01]  /*9910*/  F2FP.BF16.F32.PACK_AB R126, R129, R128 ;  /* 0x00000080817e723e */ /* 0x000fe200000010ff */
[----:B------:R-:W-:Y:S01]  /*9920*/  FMUL R174, R248, R247 ;  /* 0x000000f7f8ae7220 */ /* 0x000fe20000400000 */
[----:B------:R-:W-:Y:S02]  /*9930*/  F2FP.BF16.F32.PACK_AB R127, R131, R130 ;  /* 0x00000082837f723e */ /* 0x000fe400000010ff */
[----:B------:R-:W-:Y:S02]  /*9940*/  F2FP.BF16.F32.PACK_AB R132, R133, R132 ;  /* 0x000000848584723e */ /* 0x000fe400000010ff */
[----:B------:R-:W-:Y:S02]  /*9950*/  F2FP.BF16.F32.PACK_AB R133, R135, R134 ;  /* 0x000000868785723e */ /* 0x000fe400000010ff */
[----:B------:R-:W-:Y:S02]  /*9960*/  F2FP.BF16.F32.PACK_AB R134, R137, R136 ;  /* 0x000000888986723e */ /* 0x000fe400000010ff */
[----:B------:R-:W-:Y:S02]  /*9970*/  F2FP.BF16.F32.PACK_AB R135, R139, R138 ;  /* 0x0000008a8b87723e */ /* 0x000fe400000010ff */
[----:B------:R-:W-:Y:S02]  /*9980*/  F2FP.BF16.F32.PACK_AB R140, R141, R140 ;  /* 0x0000008c8d8c723e */ /* 0x000fe400000010ff */
[----:B------:R-:W-:Y:S02]  /*9990*/  F2FP.BF16.F32.PACK_AB R141, R143, R142 ;  /* 0x0000008e8f8d723e */ /* 0x000fe400000010ff */
[----:B------:R-:W-:Y:S02]  /*99a0*/  F2FP.BF16.F32.PACK_AB R142, R145, R144 ;  /* 0x00000090918e723e */ /* 0x000fe400000010ff */
[C---:B--2---:R-:W-:Y:S02]  /*99b0*/  SHF.L.U32 R197, R214.reuse, 0x10, RZ ;  /* 0x00000010d6c57819 */ /* 0x044fe400000006ff */
[----:B------:R-:W-:Y:S02]  /*99c0*/  LOP3.LUT R198, R214, 0xffff0000, RZ, 0xc0, !PT ;  /* 0xffff0000d6c67812 */ /* 0x000fe400078ec0ff */
[----:B------:R-:W2:Y:S01]  /*99d0*/  LDL.LU R214, [R1+0x1c] ;  /* 0x00001c0001d67983 */ /* 0x000ea20000300800 */
[----:B------:R-:W-:Y:S01]  /*99e0*/  FFMA R146, R249, R197, R146 ;  /* 0x000000c5f9927223 */ /* 0x000fe20000000092 */
[----:B---3--:R-:W-:Y:S01]  /*99f0*/  SHF.L.U32 R199, R215, 0x10, RZ ;  /* 0x00000010d7c77819 */ /* 0x008fe200000006ff */
[----:B------:R-:W-:Y:S01]  /*9a00*/  FFMA R147, R249, R198, R147 ;  /* 0x000000c6f9937223 */ /* 0x000fe20000000093 */
[----:B------:R-:W3:Y:S01]  /*9a10*/  LDL.LU R250, [R1] ;  /* 0x0000000001fa7983 */ /* 0x000ee20000300800 */
[----:B------:R-:W-:Y:S02]  /*9a20*/  LOP3.LUT R200, R215, 0xffff0000, RZ, 0xc0, !PT ;  /* 0xffff0000d7c87812 */ /* 0x000fe400078ec0ff */
[----:B------:R-:W-:Y:S01]  /*9a30*/  FFMA R88, R249, R199, R88 ;  /* 0x000000c7f9587223 */ /* 0x000fe20000000058 */
[----:B------:R-:W3:Y:S01]  /*9a40*/  LDL.LU R252, [R1+0x4] ;  /* 0x0000040001fc7983 */ /* 0x000ee20000300800 */
[----:B------:R-:W-:Y:S01]  /*9a50*/  F2FP.BF16.F32.PACK_AB R143, R147, R146 ;  /* 0x00000092938f723e */ /* 0x000fe200000010ff */
[----:B------:R-:W-:Y:S01]  /*9a60*/  FFMA R89, R249, R200, R89 ;  /* 0x000000c8f9597223 */ /* 0x000fe20000000059 */
[C---:B----4-:R-:W-:Y:S01]  /*9a70*/  SHF.L.U32 R201, R213.reuse, 0x10, RZ ;  /* 0x00000010d5c97819 */ /* 0x050fe200000006ff */
[----:B------:R-:W4:Y:S01]  /*9a80*/  LDL.LU R163, [R1+0xc] ;  /* 0x00000c0001a37983 */ /* 0x000f220000300800 */
[----:B------:R-:W-:Y:S02]  /*9a90*/  LOP3.LUT R202, R213, 0xffff0000, RZ, 0xc0, !PT ;  /* 0xffff0000d5ca7812 */ /* 0x000fe400078ec0ff */
[----:B------:R-:W-:Y:S01]  /*9aa0*/  F2FP.BF16.F32.PACK_AB R88, R89, R88 ;  /* 0x000000585958723e */ /* 0x000fe200000010ff */
[----:B------:R-:W4:Y:S01]  /*9ab0*/  LDL.LU R164, [R1+0x8] ;  /* 0x0000080001a47983 */ /* 0x000f220000300800 */
[----:B------:R-:W-:Y:S01]  /*9ac0*/  SHF.L.U32 R203, R211, 0x10, RZ ;  /* 0x00000010d3cb7819 */ /* 0x000fe200000006ff */
[----:B------:R-:W-:Y:S01]  /*9ad0*/  FFMA R90, R249, R201, R90 ;  /* 0x000000c9f95a7223 */ /* 0x000fe2000000005a */
[----:B------:R-:W-:Y:S01]  /*9ae0*/  LOP3.LUT R204, R211, 0xffff0000, RZ, 0xc0, !PT ;  /* 0xffff0000d3cc7812 */ /* 0x000fe200078ec0ff */
[C---:B------:R-:W-:Y:S02]  /*9af0*/  FFMA R91, R249.reuse, R202, R91 ;  /* 0x000000caf95b7223 */ /* 0x040fe4000000005b */
[C---:B------:R-:W-:Y:S01]  /*9b00*/  FFMA R92, R249.reuse, R203, R92 ;  /* 0x000000cbf95c7223 */ /* 0x040fe2000000005c */
[C---:B------:R-:W-:Y:S01]  /*9b10*/  SHF.L.U32 R205, R208.reuse, 0x10, RZ ;  /* 0x00000010d0cd7819 */ /* 0x040fe200000006ff */
[----:B------:R-:W-:Y:S01]  /*9b20*/  FFMA R93, R249, R204, R93 ;  /* 0x000000ccf95d7223 */ /* 0x000fe2000000005d */
[----:B------:R-:W-:Y:S02]  /*9b30*/  LOP3.LUT R208, R208, 0xffff0000, RZ, 0xc0, !PT ;  /* 0xffff0000d0d07812 */ /* 0x000fe400078ec0ff */
[----:B------:R-:W-:Y:S01]  /*9b40*/  SHF.L.U32 R206, R209, 0x10, RZ ;  /* 0x00000010d1ce7819 */ /* 0x000fe200000006ff */
[----:B------:R-:W-:Y:S01]  /*9b50*/  FFMA R94, R249, R205, R94 ;  /* 0x000000cdf95e7223 */ /* 0x000fe2000000005e */
[----:B------:R-:W-:Y:S01]  /*9b60*/  LOP3.LUT R207, R209, 0xffff0000, RZ, 0xc0, !PT ;  /* 0xffff0000d1cf7812 */ /* 0x000fe200078ec0ff */
[C---:B------:R-:W-:Y:S01]  /*9b70*/  FFMA R95, R249.reuse, R208, R95 ;  /* 0x000000d0f95f7223 */ /* 0x040fe2000000005f */
[C---:B------:R-:W-:Y:S01]  /*9b80*/  SHF.L.U32 R209, R210.reuse, 0x10, RZ ;  /* 0x00000010d2d17819 */ /* 0x040fe200000006ff */
[C---:B------:R-:W-:Y:S01]  /*9b90*/  FFMA R96, R249.reuse, R206, R96 ;  /* 0x000000cef9607223 */ /* 0x040fe20000000060 */
[----:B------:R-:W-:Y:S01]  /*9ba0*/  LOP3.LUT R210, R210, 0xffff0000, RZ, 0xc0, !PT ;  /* 0xffff0000d2d27812 */ /* 0x000fe200078ec0ff */
[C---:B------:R-:W-:Y:S01]  /*9bb0*/  FFMA R97, R249.reuse, R207, R97 ;  /* 0x000000cff9617223 */ /* 0x040fe20000000061 */
        /* <DEDUP_REMOVED lines=8> */
[----:B------:R-:W-:Y:S02]  /*9c40*/  F2FP.BF16.F32.PACK_AB R91, R95, R94 ;  /* 0x0000005e5f5b723e */ /* 0x000fe400000010ff */
[----:B------:R-:W-:Y:S02]  /*9c50*/  F2FP.BF16.F32.PACK_AB R96, R97, R96 ;  /* 0x000000606160723e */ /* 0x000fe400000010ff */
[----:B------:R-:W-:Y:S02]  /*9c60*/  F2FP.BF16.F32.PACK_AB R97, R99, R98 ;  /* 0x000000626361723e */ /* 0x000fe400000010ff */
[----:B------:R-:W-:Y:S02]  /*9c70*/  F2FP.BF16.F32.PACK_AB R98, R101, R100 ;  /* 0x000000646562723e */ /* 0x000fe400000010ff */
[C---:B--2---:R-:W-:Y:S02]  /*9c80*/  SHF.L.U32 R213, R214.reuse, 0x10, RZ ;  /* 0x00000010d6d57819 */ /* 0x044fe400000006ff */
[----:B------:R-:W-:Y:S02]  /*9c90*/  LOP3.LUT R214, R214, 0xffff0000, RZ, 0xc0, !PT ;  /* 0xffff0000d6d67812 */ /* 0x000fe400078ec0ff */
[C---:B---3--:R-:W-:Y:S01]  /*9ca0*/  SHF.L.U32 R215, R250.reuse, 0x10, RZ ;  /* 0x00000010fad77819 */ /* 0x048fe200000006ff */
[C---:B------:R-:W-:Y:S01]  /*9cb0*/  FFMA R102, R249.reuse, R213, R102 ;  /* 0x000000d5f9667223 */ /* 0x040fe20000000066 */
[----:B------:R-:W-:Y:S01]  /*9cc0*/  LOP3.LUT R250, R250, 0xffff0000, RZ, 0xc0, !PT ;  /* 0xffff0000fafa7812 */ /* 0x000fe200078ec0ff */
[C---:B------:R-:W-:Y:S01]  /*9cd0*/  FFMA R103, R249.reuse, R214, R103 ;  /* 0x000000d6f9677223 */ /* 0x040fe20000000067 */
[C---:B------:R-:W-:Y:S01]  /*9ce0*/  SHF.L.U32 R251, R252.reuse, 0x10, RZ ;  /* 0x00000010fcfb7819 */ /* 0x040fe200000006ff */
[C---:B------:R-:W-:Y:S01]  /*9cf0*/  FFMA R104, R249.reuse, R215, R104 ;  /* 0x000000d7f9687223 */ /* 0x040fe20000000068 */
[----:B------:R-:W-:Y:S01]  /*9d00*/  LOP3.LUT R252, R252, 0xffff0000, RZ, 0xc0, !PT ;  /* 0xffff0000fcfc7812 */ /* 0x000fe200078ec0ff */
[----:B------:R-:W-:Y:S01]  /*9d10*/  FFMA R105, R249, R250, R105 ;  /* 0x000000faf9697223 */ /* 0x000fe20000000069 */
[----:B----4-:R-:W-:Y:S01]  /*9d20*/  SHF.L.U32 R165, R163, 0x10, RZ ;  /* 0x00000010a3a57819 */ /* 0x010fe200000006ff */
[----:B------:R-:W-:Y:S01]  /*9d30*/  FFMA R106, R249, R251, R106 ;  /* 0x000000fbf96a7223 */ /* 0x000fe2000000006a */
[----:B------:R-:W-:Y:S01]  /*9d40*/  LOP3.LUT R163, R163, 0xffff0000, RZ, 0xc0, !PT ;  /* 0xffff0000a3a37812 */ /* 0x000fe200078ec0ff */
[----:B------:R-:W-:Y:S01]  /*9d50*/  FFMA R107, R249, R252, R107 ;  /* 0x000000fcf96b7223 */ /* 0x000fe2000000006b */
[C---:B------:R-:W-:Y:S02]  /*9d60*/  SHF.L.U32 R166, R164.reuse, 0x10, RZ ;  /* 0x00000010a4a67819 */ /* 0x040fe400000006ff */
[----:B------:R-:W-:Y:S02]  /*9d70*/  LOP3.LUT R164, R164, 0xffff0000, RZ, 0xc0, !PT ;  /* 0xffff0000a4a47812 */ /* 0x000fe400078ec0ff */
[----:B------:R-:W-:Y:S01]  /*9d80*/  F2FP.BF16.F32.PACK_AB R99, R103, R102 ;  /* 0x000000666763723e */ /* 0x000fe200000010ff */
[----:B------:R-:W-:Y:S01]  /*9d90*/  STL [R1], R166 ;  /* 0x000000a601007387 */ /* 0x000fe20000100800 */
[----:B------:R-:W-:Y:S02]  /*9da0*/  F2FP.BF16.F32.PACK_AB R104, R105, R104 ;  /* 0x000000686968723e */ /* 0x000fe400000010ff */
[----:B------:R-:W-:Y:S01]  /*9db0*/  F2FP.BF16.F32.PACK_AB R105, R107, R106 ;  /* 0x0000006a6b69723e */ /* 0x000fe200000010ff */
[----:B------:R1:W-:Y:S04]  /*9dc0*/  STL [R1+0x4], R164 ;  /* 0x000004a401007387 */ /* 0x0003e80000100800 */
[----:B-1----:R-:W2:Y:S04]  /*9dd0*/  LDL.LU R164, [R1+0x20] ;  /* 0x0000200001a47983 */ /* 0x002ea80000300800 */
[----:B------:R-:W-:Y:S04]  /*9de0*/  STL [R1+0x8], R165 ;  /* 0x000008a501007387 */ /* 0x000fe80000100800 */
[----:B------:R-:W3:Y:S04]  /*9df0*/  LDL.LU R168, [R1+0x24] ;  /* 0x0000240001a87983 */ /* 0x000ee80000300800 */
[----:B------:R1:W-:Y:S04]  /*9e00*/  STL [R1+0xc], R163 ;  /* 0x00000ca301007387 */ /* 0x0003e80000100800 */
[----:B-1----:R-:W4:Y:S04]  /*9e10*/  LDL.LU R163, [R1+0x28] ;  /* 0x0000280001a37983 */ /* 0x002f280000300800 */
[----:B------:R-:W4:Y:S04]  /*9e20*/  LDL.LU R167, [R1+0x2c] ;  /* 0x00002c0001a77983 */ /* 0x000f280000300800 */
[----:B------:R-:W4:Y:S04]  /*9e30*/  LDL.LU R166, [R1+0x40] ;  /* 0x0000400001a67983 */ /* 0x000f280000300800 */
[----:B------:R-:W4:Y:S01]  /*9e40*/  LDL.LU R165, [R1+0x44] ;  /* 0x0000440001a57983 */ /* 0x000f220000300800 */
[C---:B--2---:R-:W-:Y:S02]  /*9e50*/  SHF.L.U32 R169, R164.reuse, 0x10, RZ ;  /* 0x00000010a4a97819 */ /* 0x044fe400000006ff */
[----:B------:R-:W-:Y:S03]  /*9e60*/  LOP3.LUT R170, R164, 0xffff0000, RZ, 0xc0, !PT ;  /* 0xffff0000a4aa7812 */ /* 0x000fe600078ec0ff */
[----:B------:R3:W-:Y:S04]  /*9e70*/  STL [R1+0x10], R169 ;  /* 0x000010a901007387 */ /* 0x0007e80000100800 */
[----:B------:R-:W2:Y:S04]  /*9e80*/  LDL.LU R164, [R1+0x48] ;  /* 0x0000480001a47983 */ /* 0x000ea80000300800 */
[----:B------:R4:W-:Y:S01]  /*9e90*/  STL [R1+0x14], R170 ;  /* 0x000014aa01007387 */ /* 0x0009e20000100800 */
[C---:B---3--:R-:W-:Y:S02]  /*9ea0*/  SHF.L.U32 R169, R168.reuse, 0x10, RZ ;  /* 0x00000010a8a97819 */ /* 0x048fe400000006ff */
[----:B------:R-:W-:Y:S03]  /*9eb0*/  LOP3.LUT R168, R168, 0xffff0000, RZ, 0xc0, !PT ;  /* 0xffff0000a8a87812 */ /* 0x000fe600078ec0ff */
[----:B------:R1:W-:Y:S01]  /*9ec0*/  STL [R1+0x18], R169 ;  /* 0x000018a901007387 */ /* 0x0003e20000100800 */
[----:B----4-:R-:W-:Y:S03]  /*9ed0*/  SHF.L.U32 R170, R163, 0x10, RZ ;  /* 0x00000010a3aa7819 */ /* 0x010fe600000006ff */
[----:B------:R3:W-:Y:S04]  /*9ee0*/  STL [R1+0x1c], R168 ;  /* 0x00001ca801007387 */ /* 0x0007e80000100800 */
[----:B------:R4:W-:Y:S01]  /*9ef0*/  STL [R1+0x20], R170 ;  /* 0x000020aa01007387 */ /* 0x0009e20000100800 */
[C---:B------:R-:W-:Y:S02]  /*9f00*/  SHF.L.U32 R175, R166.reuse, 0x10, RZ ;  /* 0x00000010a6af7819 */ /* 0x040fe400000006ff */
[----:B------:R-:W-:Y:S02]  /*9f10*/  LOP3.LUT R176, R166, 0xffff0000, RZ, 0xc0, !PT ;  /* 0xffff0000a6b07812 */ /* 0x000fe400078ec0ff */
[----:B------:R-:W-:Y:S02]  /*9f20*/  LOP3.LUT R166, R165, 0xffff0000, RZ, 0xc0, !PT ;  /* 0xffff0000a5a67812 */ /* 0x000fe400078ec0ff */
[----:B-1----:R-:W-:Y:S02]  /*9f30*/  LOP3.LUT R169, R163, 0xffff0000, RZ, 0xc0, !PT ;  /* 0xffff0000a3a97812 */ /* 0x002fe400078ec0ff */
[----:B------:R-:W2:Y:S01]  /*9f40*/  LDL.LU R163, [R1+0x4c] ;  /* 0x00004c0001a37983 */ /* 0x000ea20000300800 */
[C---:B---3--:R-:W-:Y:S03]  /*9f50*/  SHF.L.U32 R168, R167.reuse, 0x10, RZ ;  /* 0x00000010a7a87819 */ /* 0x048fe600000006ff */
[----:B------:R-:W-:Y:S01]  /*9f60*/  STL [R1+0x24], R169 ;  /* 0x000024a901007387 */ /* 0x000fe20000100800 */
[----:B------:R-:W-:Y:S03]  /*9f70*/  LOP3.LUT R167, R167, 0xffff0000, RZ, 0xc0, !PT ;  /* 0xffff0000a7a77812 */ /* 0x000fe600078ec0ff */
[----:B------:R-:W-:Y:S04]  /*9f80*/  STL [R1+0x28], R168 ;  /* 0x000028a801007387 */ /* 0x000fe80000100800 */
[----:B------:R1:W-:Y:S04]  /*9f90*/  STL [R1+0x2c], R167 ;  /* 0x00002ca701007387 */ /* 0x0003e80000100800 */
[----:B----4-:R-:W3:Y:S01]  /*9fa0*/  LDL.LU R170, [R1+0x50] ;  /* 0x0000500001aa7983 */ /* 0x010ee20000300800 */
[----:B-1----:R-:W-:Y:S05]  /*9fb0*/  SHF.L.U32 R167, R165, 0x10, RZ ;  /* 0x00000010a5a77819 */ /* 0x002fea00000006ff */
[----:B------:R1:W-:Y:S04]  /*9fc0*/  STL [R1+0x30], R167 ;  /* 0x000030a701007387 */ /* 0x0003e80000100800 */
[----:B------:R-:W-:Y:S04]  /*9fd0*/  STL [R1+0x34], R166 ;  /* 0x000034a601007387 */ /* 0x000fe80000100800 */
[----:B------:R-:W4:Y:S04]  /*9fe0*/  LDL.LU R169, [R1+0x54] ;  /* 0x0000540001a97983 */ /* 0x000f280000300800 */
[----:B------:R-:W4:Y:S01]  /*9ff0*/  LDL.LU R168, [R1+0x58] ;  /* 0x0000580001a87983 */ /* 0x000f220000300800 */
[C---:B--2---:R-:W-:Y:S05]  /*a000*/  SHF.L.U32 R165, R164.reuse, 0x10, RZ ;  /* 0x00000010a4a57819 */ /* 0x044fea00000006ff */
[----:B------:R2:W-:Y:S04]  /*a010*/  STL [R1+0x38], R165 ;  /* 0x000038a501007387 */ /* 0x0005e80000100800 */
[----:B-1----:R-:W4:Y:S01]  /*a020*/  LDL.LU R167, [R1+0x5c] ;  /* 0x00005c0001a77983 */ /* 0x002f220000300800 */
[----:B--2---:R-:W-:Y:S05]  /*a030*/  LOP3.LUT R165, R164, 0xffff0000, RZ, 0xc0, !PT ;  /* 0xffff0000a4a57812 */ /* 0x004fea00078ec0ff */
[----:B------:R1:W-:Y:S04]  /*a040*/  STL [R1+0x3c], R165 ;  /* 0x00003ca501007387 */ /* 0x0003e80000100800 */
[----:B------:R-:W2:Y:S01]  /*a050*/  LDL.LU R166, [R1+0x60] ;  /* 0x0000600001a67983 */ /* 0x000ea20000300800 */
[C---:B------:R-:W-:Y:S02]  /*a060*/  SHF.L.U32 R164, R163.reuse, 0x10, RZ ;  /* 0x00000010a3a47819 */ /* 0x040fe400000006ff */
[----:B------:R-:W-:Y:S03]  /*a070*/  LOP3.LUT R163, R163, 0xffff0000, RZ, 0xc0, !PT ;  /* 0xffff0000a3a37812 */ /* 0x000fe600078ec0ff */
[----:B------:R3:W-:Y:S04]  /*a080*/  STL [R1+0x40], R164 ;  /* 0x000040a401007387 */ /* 0x0007e80000100800 */
[----:B-1----:R-:W2:Y:S04]  /*a090*/  LDL.LU R165, [R1+0x64] ;  /* 0x0000640001a57983 */ /* 0x002ea80000300800 */
[----:B------:R1:W-:Y:S01]  /*a0a0*/  STL [R1+0x44], R163 ;  /* 0x000044a301007387 */ /* 0x0003e20000100800 */
[C---:B---3--:R-:W-:Y:S02]  /*a0b0*/  SHF.L.U32 R177, R170.reuse, 0x10, RZ ;  /* 0x00000010aab17819 */ /* 0x048fe400000006ff */
[----:B------:R-:W-:Y:S01]  /*a0c0*/  LOP3.LUT R178, R170, 0xffff0000, RZ, 0xc0, !PT ;  /* 0xffff0000aab27812 */ /* 0x000fe200078ec0ff */
[----:B------:R-:W3:Y:S04]  /*a0d0*/  LDL.LU R164, [R1+0x68] ;  /* 0x0000680001a47983 */ /* 0x000ee80000300800 */
[----:B-1----:R-:W3:Y:S01]  /*a0e0*/  LDL.LU R163, [R1+0x6c] ;  /* 0x00006c0001a37983 */ /* 0x002ee20000300800 */
[C---:B----4-:R-:W-:Y:S02]  /*a0f0*/  SHF.L.U32 R179, R169.reuse, 0x10, RZ ;  /* 0x00000010a9b37819 */ /* 0x050fe400000006ff */
[----:B------:R-:W-:Y:S02]  /*a100*/  LOP3.LUT R180, R169, 0xffff0000, RZ, 0xc0, !PT ;  /* 0xffff0000a9b47812 */ /* 0x000fe400078ec0ff */
[C---:B------:R-:W-:Y:S02]  /*a110*/  SHF.L.U32 R170, R168.reuse, 0x10, RZ ;  /* 0x00000010a8aa7819 */ /* 0x040fe400000006ff */
[----:B------:R-:W-:Y:S03]  /*a120*/  LOP3.LUT R169, R168, 0xffff0000, RZ, 0xc0, !PT ;  /* 0xffff0000a8a97812 */ /* 0x000fe600078ec0ff */
[----:B------:R-:W-:Y:S04]  /*a130*/  STL [R1+0x48], R170 ;  /* 0x000048aa01007387 */ /* 0x000fe80000100800 */
[----:B------:R1:W-:Y:S01]  /*a140*/  STL [R1+0x4c], R169 ;  /* 0x00004ca901007387 */ /* 0x0003e20000100800 */
[C---:B------:R-:W-:Y:S02]  /*a150*/  SHF.L.U32 R168, R167.reuse, 0x10, RZ ;  /* 0x00000010a7a87819 */ /* 0x040fe400000006ff */
[----:B------:R-:W-:Y:S03]  /*a160*/  LOP3.LUT R167, R167, 0xffff0000, RZ, 0xc0, !PT ;  /* 0xffff0000a7a77812 */ /* 0x000fe600078ec0ff */
[----:B------:R4:W-:Y:S04]  /*a170*/  STL [R1+0x50], R168 ;  /* 0x000050a801007387 */ /* 0x0009e80000100800 */
[----:B------:R-:W-:Y:S01]  /*a180*/  STL [R1+0x54], R167 ;  /* 0x000054a701007387 */ /* 0x000fe20000100800 */
[C---:B--2---:R-:W-:Y:S02]  /*a190*/  SHF.L.U32 R181, R166.reuse, 0x10, RZ ;  /* 0x00000010a6b57819 */ /* 0x044fe400000006ff */
[----:B------:R-:W-:Y:S02]  /*a1a0*/  LOP3.LUT R182, R166, 0xffff0000, RZ, 0xc0, !PT ;  /* 0xffff0000a6b67812 */ /* 0x000fe400078ec0ff */
[C---:B------:R-:W-:Y:S02]  /*a1b0*/  SHF.L.U32 R183, R165.reuse, 0x10, RZ ;  /* 0x00000010a5b77819 */ /* 0x040fe400000006ff */
[----:B------:R-:W-:Y:S02]  /*a1c0*/  LOP3.LUT R184, R165, 0xffff0000, RZ, 0xc0, !PT ;  /* 0xffff0000a5b87812 */ /* 0x000fe400078ec0ff */
[C---:B---3--:R-:W-:Y:S02]  /*a1d0*/  SHF.L.U32 R166, R164.reuse, 0x10, RZ ;  /* 0x00000010a4a67819 */ /* 0x048fe400000006ff */
[----:B------:R-:W-:Y:S03]  /*a1e0*/  LOP3.LUT R165, R164, 0xffff0000, RZ, 0xc0, !PT ;  /* 0xffff0000a4a57812 */ /* 0x000fe600078ec0ff */
[----:B------:R-:W-:Y:S01]  /*a1f0*/  STL [R1+0x58], R166 ;  /* 0x000058a601007387 */ /* 0x000fe20000100800 */
[C---:B------:R-:W-:Y:S03]  /*a200*/  SHF.L.U32 R164, R163.reuse, 0x10, RZ ;  /* 0x00000010a3a47819 */ /* 0x040fe600000006ff */
[----:B------:R-:W-:Y:S01]  /*a210*/  STL [R1+0x5c], R165 ;  /* 0x00005ca501007387 */ /* 0x000fe20000100800 */
[----:B------:R-:W-:Y:S03]  /*a220*/  LOP3.LUT R163, R163, 0xffff0000, RZ, 0xc0, !PT ;  /* 0xffff0000a3a37812 */ /* 0x000fe600078ec0ff */
[----:B-1----:R-:W2:Y:S04]  /*a230*/  LDL.LU R169, [R1+0x70] ;  /* 0x0000700001a97983 */ /* 0x002ea80000300800 */
[----:B------:R-:W-:Y:S04]  /*a240*/  STL [R1+0x60], R164 ;  /* 0x000060a401007387 */ /* 0x000fe80000100800 */
[----:B----4-:R-:W3:Y:S04]  /*a250*/  LDL.LU R168, [R1+0x74] ;  /* 0x0000740001a87983 */ /* 0x010ee80000300800 */
[----:B------:R1:W-:Y:S04]  /*a260*/  STL [R1+0x64], R163 ;  /* 0x000064a301007387 */ /* 0x0003e80000100800 */
[----:B-1----:R-:W4:Y:S04]  /*a270*/  LDL.LU R163, [R1+0x78] ;  /* 0x0000780001a37983 */ /* 0x002f280000300800 */
[----:B------:R-:W4:Y:S04]  /*a280*/  LDL.LU R167, [R1+0x7c] ;  /* 0x00007c0001a77983 */ /* 0x000f280000300800 */
[----:B------:R-:W4:Y:S04]  /*a290*/  LDL.LU R166, [R1+0x80] ;  /* 0x0000800001a67983 */ /* 0x000f280000300800 */
[----:B------:R-:W4:Y:S04]  /*a2a0*/  LDL.LU R165, [R1+0x84] ;  /* 0x0000840001a57983 */ /* 0x000f280000300800 */
[----:B------:R-:W4:Y:S01]  /*a2b0*/  LDL.LU R164, [R1+0x88] ;  /* 0x0000880001a47983 */ /* 0x000f220000300800 */
[C---:B--2---:R-:W-:Y:S02]  /*a2c0*/  SHF.L.U32 R185, R169.reuse, 0x10, RZ ;  /* 0x00000010a9b97819 */ /* 0x044fe400000006ff */
[----:B------:R-:W-:Y:S02]  /*a2d0*/  LOP3.LUT R186, R169, 0xffff0000, RZ, 0xc0, !PT ;  /* 0xffff0000a9ba7812 */ /* 0x000fe400078ec0ff */
[C---:B---3--:R-:W-:Y:S02]  /*a2e0*/  SHF.L.U32 R187, R168.reuse, 0x10, RZ ;  /* 0x00000010a8bb7819 */ /* 0x048fe400000006ff */
[----:B------:R-:W-:Y:S02]  /*a2f0*/  LOP3.LUT R188, R168, 0xffff0000, RZ, 0xc0, !PT ;  /* 0xffff0000a8bc7812 */ /* 0x000fe400078ec0ff */
[C---:B----4-:R-:W-:Y:S02]  /*a300*/  SHF.L.U32 R168, R163.reuse, 0x10, RZ ;  /* 0x00000010a3a87819 */ /* 0x050fe400000006ff */
[----:B------:R-:W-:Y:S02]  /*a310*/  LOP3.LUT R169, R163, 0xffff0000, RZ, 0xc0, !PT ;  /* 0xffff0000a3a97812 */ /* 0x000fe400078ec0ff */
[----:B------:R-:W2:Y:S04]  /*a320*/  LDL.LU R163, [R1+0x8c] ;  /* 0x00008c0001a37983 */ /* 0x000ea80000300800 */
[----:B------:R1:W-:Y:S01]  /*a330*/  STL [R1+0x68], R168 ;  /* 0x000068a801007387 */ /* 0x0003e20000100800 */
[C---:B------:R-:W-:Y:S02]  /*a340*/  SHF.L.U32 R189, R166.reuse, 0x10, RZ ;  /* 0x00000010a6bd7819 */ /* 0x040fe400000006ff */
[----:B------:R-:W-:Y:S01]  /*a350*/  LOP3.LUT R190, R166, 0xffff0000, RZ, 0xc0, !PT ;  /* 0xffff0000a6be7812 */ /* 0x000fe200078ec0ff */
[----:B------:R3:W-:Y:S01]  /*a360*/  STL [R1+0x6c], R169 ;  /* 0x00006ca901007387 */ /* 0x0007e20000100800 */
[C---:B------:R-:W-:Y:S02]  /*a370*/  SHF.L.U32 R191, R165.reuse, 0x10, RZ ;  /* 0x00000010a5bf7819 */ /* 0x040fe400000006ff */
[----:B------:R-:W-:Y:S01]  /*a380*/  LOP3.LUT R192, R165, 0xffff0000, RZ, 0xc0, !PT ;  /* 0xffff0000a5c07812 */ /* 0x000fe200078ec0ff */
[----:B------:R-:W4:Y:S01]  /*a390*/  LDL.LU R170, [R1+0x90] ;  /* 0x0000900001aa7983 */ /* 0x000f220000300800 */
[C---:B------:R-:W-:Y:S02]  /*a3a0*/  SHF.L.U32 R166, R164.reuse, 0x10, RZ ;  /* 0x00000010a4a67819 */ /* 0x040fe400000006ff */
[----:B------:R-:W-:Y:S02]  /*a3b0*/  LOP3.LUT R165, R164, 0xffff0000, RZ, 0xc0, !PT ;  /* 0xffff0000a4a57812 */ /* 0x000fe400078ec0ff */
[C---:B-1----:R-:W-:Y:S02]  /*a3c0*/  SHF.L.U32 R168, R167.reuse, 0x10, RZ ;  /* 0x00000010a7a87819 */ /* 0x042fe400000006ff */
[----:B------:R-:W-:Y:S03]  /*a3d0*/  LOP3.LUT R167, R167, 0xffff0000, RZ, 0xc0, !PT ;  /* 0xffff0000a7a77812 */ /* 0x000fe600078ec0ff */
[----:B------:R1:W-:Y:S04]  /*a3e0*/  STL [R1+0x70], R168 ;  /* 0x000070a801007387 */ /* 0x0003e80000100800 */
[----:B------:R1:W-:Y:S04]  /*a3f0*/  STL [R1+0x74], R167 ;  /* 0x000074a701007387 */ /* 0x0003e80000100800 */
[----:B---3--:R-:W3:Y:S04]  /*a400*/  LDL.LU R169, [R1+0x94] ;  /* 0x0000940001a97983 */ /* 0x008ee80000300800 */
[----:B------:R2:W-:Y:S04]  /*a410*/  STL [R1+0x78], R166 ;  /* 0x000078a601007387 */ /* 0x0005e80000100800 */
[----:B-1----:R-:W3:Y:S04]  /*a420*/  LDL.LU R168, [R1+0x98] ;  /* 0x0000980001a87983 */ /* 0x002ee80000300800 */
[----:B------:R1:W-:Y:S04]  /*a430*/  STL [R1+0x7c], R165 ;  /* 0x00007ca501007387 */ /* 0x0003e80000100800 */
[----:B------:R-:W3:Y:S01]  /*a440*/  LDL.LU R167, [R1+0x9c] ;  /* 0x00009c0001a77983 */ /* 0x000ee20000300800 */
[C---:B--2---:R-:W-:Y:S02]  /*a450*/  SHF.L.U32 R164, R163.reuse, 0x10, RZ ;  /* 0x00000010a3a47819 */ /* 0x044fe400000006ff */
[----:B------:R-:W-:Y:S03]  /*a460*/  LOP3.LUT R163, R163, 0xffff0000, RZ, 0xc0, !PT ;  /* 0xffff0000a3a37812 */ /* 0x000fe600078ec0ff */
[----:B------:R2:W-:Y:S04]  /*a470*/  STL [R1+0x80], R164 ;  /* 0x000080a401007387 */ /* 0x0005e80000100800 */
[----:B------:R-:W3:Y:S01]  /*a480*/  LDL.LU R166, [R1+0xb0] ;  /* 0x0000b00001a67983 */ /* 0x000ee20000300800 */
[C---:B----4-:R-:W-:Y:S03]  /*a490*/  SHF.L.U32 R193, R170.reuse, 0x10, RZ ;  /* 0x00000010aac17819 */ /* 0x050fe600000006ff */
[----:B-1----:R-:W4:Y:S01]  /*a4a0*/  LDL.LU R165, [R1+0xb4] ;  /* 0x0000b40001a57983 */ /* 0x002f220000300800 */
[----:B------:R-:W-:Y:S03]  /*a4b0*/  LOP3.LUT R194, R170, 0xffff0000, RZ, 0xc0, !PT ;  /* 0xffff0000aac27812 */ /* 0x000fe600078ec0ff */
[----:B------:R1:W-:Y:S04]  /*a4c0*/  STL [R1+0x84], R163 ;  /* 0x000084a301007387 */ /* 0x0003e80000100800 */
[----:B--2---:R-:W2:Y:S04]  /*a4d0*/  LDL.LU R164, [R1+0xb8] ;  /* 0x0000b80001a47983 */ /* 0x004ea80000300800 */
[----:B-1----:R-:W2:Y:S01]  /*a4e0*/  LDL.LU R163, [R1+0xbc] ;  /* 0x0000bc0001a37983 */ /* 0x002ea20000300800 */
[C---:B---3--:R-:W-:Y:S02]  /*a4f0*/  SHF.L.U32 R170, R169.reuse, 0x10, RZ ;  /* 0x00000010a9aa7819 */ /* 0x048fe400000006ff */
[----:B------:R-:W-:Y:S03]  /*a500*/  LOP3.LUT R149, R169, 0xffff0000, RZ, 0xc0, !PT ;  /* 0xffff0000a9957812 */ /* 0x000fe600078ec0ff */
[----:B------:R-:W-:Y:S04]  /*a510*/  STL [R1+0x88], R170 ;  /* 0x000088aa01007387 */ /* 0x000fe80000100800 */
[----:B------:R1:W-:Y:S01]  /*a520*/  STL [R1+0x8c], R149 ;  /* 0x00008c9501007387 */ /* 0x0003e20000100800 */
[C---:B------:R-:W-:Y:S02]  /*a530*/  SHF.L.U32 R148, R168.reuse, 0x10, RZ ;  /* 0x00000010a8947819 */ /* 0x040fe400000006ff */
[----:B------:R-:W-:Y:S03]  /*a540*/  LOP3.LUT R168, R168, 0xffff0000, RZ, 0xc0, !PT ;  /* 0xffff0000a8a87812 */ /* 0x000fe600078ec0ff */
[----:B------:R3:W-:Y:S04]  /*a550*/  STL [R1+0x90], R148 ;  /* 0x0000909401007387 */ /* 0x0007e80000100800 */
[----:B------:R-:W-:Y:S01]  /*a560*/  STL [R1+0x94], R168 ;  /* 0x000094a801007387 */ /* 0x000fe20000100800 */
[C---:B-1----:R-:W-:Y:S05]  /*a570*/  SHF.L.U32 R149, R167.reuse, 0x10, RZ ;  /* 0x00000010a7957819 */ /* 0x042fea00000006ff */
[----:B------:R1:W-:Y:S01]  /*a580*/  STL [R1+0x98], R149 ;  /* 0x0000989501007387 */ /* 0x0003e20000100800 */
[----:B---3--:R-:W-:Y:S02]  /*a590*/  LOP3.LUT R148, R167, 0xffff0000, RZ, 0xc0, !PT ;  /* 0xffff0000a7947812 */ /* 0x008fe400078ec0ff */
[----:B------:R-:W-:Y:S03]  /*a5a0*/  F2FP.BF16.F32.PACK_AB R167, R9, R8 ;  /* 0x0000000809a7723e */ /* 0x000fe600000010ff */
[----:B------:R2:W-:Y:S01]  /*a5b0*/  STL [R1+0x9c], R148 ;  /* 0x00009c9401007387 */ /* 0x0005e20000100800 */
[C---:B------:R-:W-:Y:S02]  /*a5c0*/  SHF.L.U32 R195, R166.reuse, 0x10, RZ ;  /* 0x00000010a6c37819 */ /* 0x040fe400000006ff */
[----:B------:R-:W-:Y:S02]  /*a5d0*/  LOP3.LUT R196, R166, 0xffff0000, RZ, 0xc0, !PT ;  /* 0xffff0000a6c47812 */ /* 0x000fe400078ec0ff */
[C---:B----4-:R-:W-:Y:S02]  /*a5e0*/  SHF.L.U32 R150, R165.reuse, 0x10, RZ ;  /* 0x00000010a5967819 */ /* 0x050fe400000006ff */
[----:B-1----:R-:W-:Y:S02]  /*a5f0*/  LOP3.LUT R149, R165, 0xffff0000, RZ, 0xc0, !PT ;  /* 0xffff0000a5957812 */ /* 0x002fe400078ec0ff */
[----:B------:R-:W-:Y:S01]  /*a600*/  MOV R165, R55 ;  /* 0x0000003700a57202 */ /* 0x000fe20000000f00 */
[----:B------:R1:W-:Y:S01]  /*a610*/  STL [R1+0xa0], R150 ;  /* 0x0000a09601007387 */ /* 0x0003e20000100800 */
[----:B------:R-:W-:Y:S03]  /*a620*/  F2FP.BF16.F32.PACK_AB R166, R7, R6 ;  /* 0x0000000607a6723e */ /* 0x000fe600000010ff */
[----:B------:R3:W-:Y:S01]  /*a630*/  STL [R1+0xa4], R149 ;  /* 0x0000a49501007387 */ /* 0x0007e20000100800 */
[C---:B--2---:R-:W-:Y:S05]  /*a640*/  SHF.L.U32 R148, R164.reuse, 0x10, RZ ;  /* 0x00000010a4947819 */ /* 0x044fea00000006ff */
[----:B------:R2:W-:Y:S01]  /*a650*/  STL [R1+0xa8], R148 ;  /* 0x0000a89401007387 */ /* 0x0005e20000100800 */
[----:B-1----:R-:W-:Y:S02]  /*a660*/  LOP3.LUT R150, R164, 0xffff0000, RZ, 0xc0, !PT ;  /* 0xffff0000a4967812 */ /* 0x002fe400078ec0ff */
[----:B------:R-:W-:Y:S02]  /*a670*/  MOV R164, R54 ;  /* 0x0000003600a47202 */ /* 0x000fe40000000f00 */
[C---:B---3--:R-:W-:Y:S01]  /*a680*/  SHF.L.U32 R149, R163.reuse, 0x10, RZ ;  /* 0x00000010a3957819 */ /* 0x048fe200000006ff */
[----:B------:R-:W-:Y:S04]  /*a690*/  STL [R1+0xac], R150 ;  /* 0x0000ac9601007387 */ /* 0x000fe80000100800 */
[----:B------:R-:W-:Y:S04]  /*a6a0*/  STL [R1+0xb0], R149 ;  /* 0x0000b09501007387 */ /* 0x000fe80000100800 */
[----:B------:R-:W3:Y:S04]  /*a6b0*/  LDL.LU R54, [R1+0x1a4] ;  /* 0x0001a40001367983 */ /* 0x000ee80000300800 */
[----:B------:R1:W-:Y:S01]  /*a6c0*/  STS.128 [R14+0x2200], R164 ;  /* 0x002200a40e007388 */ /* 0x0003e20000000c00 */
[----:B--2---:R-:W-:Y:S05]  /*a6d0*/  LOP3.LUT R148, R163, 0xffff0000, RZ, 0xc0, !PT ;  /* 0xffff0000a3947812 */ /* 0x004fea00078ec0ff */
[----:B------:R2:W-:Y:S04]  /*a6e0*/  STL [R1+0xb4], R148 ;  /* 0x0000b49401007387 */ /* 0x0005e80000100800 */
[----:B------:R-:W4:Y:S04]  /*a6f0*/  LDL.LU R55, [R1+0x1a0] ;  /* 0x0001a00001377983 */ /* 0x000f280000300800 */
[----:B------:R-:W4:Y:S04]  /*a700*/  LDL.LU R170, [R1+0xc0] ;  /* 0x0000c00001aa7983 */ /* 0x000f280000300800 */
[----:B------:R-:W4:Y:S04]  /*a710*/  LDL.LU R169, [R1+0xc4] ;  /* 0x0000c40001a97983 */ /* 0x000f280000300800 */
[----:B------:R-:W4:Y:S04]  /*a720*/  LDL.LU R168, [R1+0xc8] ;  /* 0x0000c80001a87983 */ /* 0x000f280000300800 */
[----:B------:R-:W4:Y:S04]  /*a730*/  LDL.LU R163, [R1+0xcc] ;  /* 0x0000cc0001a37983 */ /* 0x000f280000300800 */
[----:B------:R-:W4:Y:S01]  /*a740*/  LDL.LU R151, [R1+0xe0] ;  /* 0x0000e00001977983 */ /* 0x000f220000300800 */
[C---:B-1----:R-:W-:Y:S01]  /*a750*/  FMUL R167, R248.reuse, R240 ;  /* 0x000000f0f8a77220 */ /* 0x042fe20000400000 */
[C---:B------:R-:W-:Y:S01]  /*a760*/  FMUL R166, R248.reuse, R239 ;  /* 0x000000eff8a67220 */ /* 0x040fe20000400000 */
[C---:B------:R-:W-:Y:S01]  /*a770*/  FMUL R165, R248.reuse, R238 ;  /* 0x000000eef8a57220 */ /* 0x040fe20000400000 */
[----:B------:R-:W4:Y:S04]  /*a780*/  LDL.LU R150, [R1+0xe4] ;  /* 0x0000e40001967983 */ /* 0x000f280000300800 */
[----:B------:R-:W4:Y:S04]  /*a790*/  LDL.LU R149, [R1+0xe8] ;  /* 0x0000e80001957983 */ /* 0x000f280000300800 */
[----:B--2---:R-:W2:Y:S01]  /*a7a0*/  LDL.LU R148, [R1+0xec] ;  /* 0x0000ec0001947983 */ /* 0x004ea20000300800 */
[C---:B---3--:R-:W-:Y:S01]  /*a7b0*/  FMUL R54, R248.reuse, R54 ;  /* 0x00000036f8367220 */ /* 0x048fe20000400000 */
[----:B----4-:R-:W-:Y:S01]  /*a7c0*/  FMUL R55, R248, R55 ;  /* 0x00000037f8377220 */ /* 0x010fe20000400000 */
[C---:B------:R-:W-:Y:S02]  /*a7d0*/  SHF.L.U32 R197, R170.reuse, 0x10, RZ ;  /* 0x00000010aac57819 */ /* 0x040fe400000006ff */
[----:B------:R-:W-:Y:S01]  /*a7e0*/  LOP3.LUT R198, R170, 0xffff0000, RZ, 0xc0, !PT ;  /* 0xffff0000aac67812 */ /* 0x000fe200078ec0ff */
[C---:B------:R-:W-:Y:S01]  /*a7f0*/  FMUL R170, R248.reuse, R243 ;  /* 0x000000f3f8aa7220 */ /* 0x040fe20000400000 */
[C---:B------:R-:W-:Y:S02]  /*a800*/  SHF.L.U32 R199, R169.reuse, 0x10, RZ ;  /* 0x00000010a9c77819 */ /* 0x040fe400000006ff */
[----:B------:R-:W-:Y:S01]  /*a810*/  LOP3.LUT R200, R169, 0xffff0000, RZ, 0xc0, !PT ;  /* 0xffff0000a9c87812 */ /* 0x000fe200078ec0ff */
[----:B------:R-:W-:Y:S01]  /*a820*/  FMUL R169, R248, R242 ;  /* 0x000000f2f8a97220 */ /* 0x000fe20000400000 */
[C---:B------:R-:W-:Y:S02]  /*a830*/  SHF.L.U32 R6, R168.reuse, 0x10, RZ ;  /* 0x00000010a8067819 */ /* 0x040fe400000006ff */
[----:B------:R-:W-:Y:S01]  /*a840*/  LOP3.LUT R8, R168, 0xffff0000, RZ, 0xc0, !PT ;  /* 0xffff0000a8087812 */ /* 0x000fe200078ec0ff */
[----:B------:R-:W-:Y:S01]  /*a850*/  FMUL R168, R248, R241 ;  /* 0x000000f1f8a87220 */ /* 0x000fe20000400000 */
[C---:B------:R-:W-:Y:S01]  /*a860*/  SHF.L.U32 R7, R163.reuse, 0x10, RZ ;  /* 0x00000010a3077819 */ /* 0x040fe200000006ff */
[----:B------:R1:W-:Y:S04]  /*a870*/  STL [R1+0xb8], R6 ;  /* 0x0000b80601007387 */ /* 0x0003e80000100800 */
[----:B------:R3:W-:Y:S01]  /*a880*/  STL [R1+0xbc], R8 ;  /* 0x0000bc0801007387 */ /* 0x0007e20000100800 */
[C---:B------:R-:W-:Y:S03]  /*a890*/  LOP3.LUT R9, R150.reuse, 0xffff0000, RZ, 0xc0, !PT ;  /* 0xffff000096097812 */ /* 0x040fe600078ec0ff */
[----:B------:R4:W-:Y:S04]  /*a8a0*/  STL [R1+0xc0], R7 ;  /* 0x0000c00701007387 */ /* 0x0009e80000100800 */
[----:B------:R-:W2:Y:S01]  /*a8b0*/  LDL.LU R164, [R1+0x100] ;  /* 0x0001000001a47983 */ /* 0x000ea20000300800 */
[----:B-1----:R-:W-:Y:S02]  /*a8c0*/  LOP3.LUT R6, R163, 0xffff0000, RZ, 0xc0, !PT ;  /* 0xffff0000a3067812 */ /* 0x002fe400078ec0ff */
[----:B---3--:R-:W-:Y:S03]  /*a8d0*/  SHF.L.U32 R8, R149, 0x10, RZ ;  /* 0x0000001095087819 */ /* 0x008fe600000006ff */
[----:B------:R1:W-:Y:S01]  /*a8e0*/  STL [R1+0xc4], R6 ;  /* 0x0000c40601007387 */ /* 0x0003e20000100800 */
[C---:B----4-:R-:W-:Y:S03]  /*a8f0*/  LOP3.LUT R7, R151.reuse, 0xffff0000, RZ, 0xc0, !PT ;  /* 0xffff000097077812 */ /* 0x050fe600078ec0ff */
[----:B------:R-:W3:Y:S01]  /*a900*/  LDL.LU R163, [R1+0x104] ;  /* 0x0001040001a37983 */ /* 0x000ee20000300800 */
[----:B-1----:R-:W-:Y:S05]  /*a910*/  SHF.L.U32 R6, R151, 0x10, RZ ;  /* 0x0000001097067819 */ /* 0x002fea00000006ff */
[----:B------:R1:W-:Y:S04]  /*a920*/  STL [R1+0xc8], R6 ;  /* 0x0000c80601007387 */ /* 0x0003e80000100800 */
[----:B------:R4:W-:Y:S01]  /*a930*/  STL [R1+0xcc], R7 ;  /* 0x0000cc0701007387 */ /* 0x0009e20000100800 */
[----:B-1----:R-:W-:Y:S03]  /*a940*/  SHF.L.U32 R6, R150, 0x10, RZ ;  /* 0x0000001096067819 */ /* 0x002fe600000006ff */
[----:B----4-:R-:W4:Y:S04]  /*a950*/  LDL.LU R7, [R1+0x108] ;  /* 0x0001080001077983 */ /* 0x010f280000300800 */
[----:B------:R1:W-:Y:S04]  /*a960*/  STL [R1+0xd0], R6 ;  /* 0x0000d00601007387 */ /* 0x0003e80000100800 */
[----:B------:R2:W-:Y:S04]  /*a970*/  STL [R1+0xd4], R9 ;  /* 0x0000d40901007387 */ /* 0x0005e80000100800 */
[----:B------:R2:W-:Y:S01]  /*a980*/  STL [R1+0xd8], R8 ;  /* 0x0000d80801007387 */ /* 0x0005e20000100800 */
[----:B-1----:R-:W-:Y:S02]  /*a990*/  LOP3.LUT R6, R149, 0xffff0000, RZ, 0xc0, !PT ;  /* 0xffff000095067812 */ /* 0x002fe400078ec0ff */
[C---:B--2---:R-:W-:Y:S03]  /*a9a0*/  SHF.L.U32 R9, R148.reuse, 0x10, RZ ;  /* 0x0000001094097819 */ /* 0x044fe600000006ff */
[----:B------:R1:W-:Y:S01]  /*a9b0*/  STL [R1+0xdc], R6 ;  /* 0x0000dc0601007387 */ /* 0x0003e20000100800 */
[----:B------:R-:W-:Y:S03]  /*a9c0*/  LOP3.LUT R8, R148, 0xffff0000, RZ, 0xc0, !PT ;  /* 0xffff000094087812 */ /* 0x000fe600078ec0ff */
[----:B-1----:R-:W2:Y:S04]  /*a9d0*/  LDL.LU R6, [R1+0x10c] ;  /* 0x00010c0001067983 */ /* 0x002ea80000300800 */
[----:B------:R1:W-:Y:S04]  /*a9e0*/  STL [R1+0xe0], R9 ;  /* 0x0000e00901007387 */ /* 0x0003e80000100800 */
[----:B------:R-:W2:Y:S04]  /*a9f0*/  LDL.LU R151, [R1+0x120] ;  /* 0x0001200001977983 */ /* 0x000ea80000300800 */
[----:B------:R1:W-:Y:S04]  /*aa00*/  STL [R1+0xe4], R8 ;  /* 0x0000e40801007387 */ /* 0x0003e80000100800 */
[----:B------:R-:W2:Y:S04]  /*aa10*/  LDL.LU R150, [R1+0x124] ;  /* 0x0001240001967983 */ /* 0x000ea80000300800 */
[----:B------:R-:W2:Y:S04]  /*aa20*/  LDL.LU R149, [R1+0x128] ;  /* 0x0001280001957983 */ /* 0x000ea80000300800 */
[----:B------:R-:W2:Y:S01]  /*aa30*/  LDL.LU R148, [R1+0x12c] ;  /* 0x00012c0001947983 */ /* 0x000ea20000300800 */
[----:B-1----:R-:W-:Y:S03]  /*aa40*/  F2FP.BF16.F32.PACK_AB R9, R13, R12 ;  /* 0x0000000c0d09723e */ /* 0x002fe600000010ff */
[----:B------:R-:W2:Y:S01]  /*aa50*/  LDL.LU R13, [R1+0x140] ;  /* 0x00014000010d7983 */ /* 0x000ea20000300800 */
[----:B------:R-:W-:Y:S02]  /*aa60*/  F2FP.BF16.F32.PACK_AB R8, R11, R10 ;  /* 0x0000000a0b08723e */ /* 0x000fe400000010ff */
[----:B------:R-:W-:Y:S02]  /*aa70*/  F2FP.BF16.F32.PACK_AB R10, R16, R15 ;  /* 0x0000000f100a723e */ /* 0x000fe400000010ff */
[----:B------:R-:W-:Y:S01]  /*aa80*/  F2FP.BF16.F32.PACK_AB R11, R18, R17 ;  /* 0x00000011120b723e */ /* 0x000fe200000010ff */
[C---:B------:R-:W-:Y:S01]  /*aa90*/  FMUL R17, R248.reuse, R226 ;  /* 0x000000e2f8117220 */ /* 0x040fe20000400000 */
[----:B------:R-:W-:Y:S01]  /*aaa0*/  FMUL R18, R248, R227 ;  /* 0x000000e3f8127220 */ /* 0x000fe20000400000 */
[C---:B------:R-:W-:Y:S02]  /*aab0*/  SHF.L.U32 R12, R164.reuse, 0x10, RZ ;  /* 0x00000010a40c7819 */ /* 0x040fe400000006ff */
[----:B------:R-:W-:Y:S01]  /*aac0*/  LOP3.LUT R15, R164, 0xffff0000, RZ, 0xc0, !PT ;  /* 0xffff0000a40f7812 */ /* 0x000fe200078ec0ff */
[----:B------:R-:W-:Y:S02]  /*aad0*/  FMUL R164, R248, R237 ;  /* 0x000000edf8a47220 */ /* 0x000fe40000400000 */
[----:B------:R1:W-:Y:S04]  /*aae0*/  STL [R1+0xe8], R12 ;  /* 0x0000e80c01007387 */ /* 0x0003e80000100800 */
[----:B------:R-:W-:Y:S01]  /*aaf0*/  STL [R1+0xec], R15 ;  /* 0x0000ec0f01007387 */ /* 0x000fe20000100800 */
[C---:B---3--:R-:W-:Y:S02]  /*ab00*/  LOP3.LUT R16, R163.reuse, 0xffff0000, RZ, 0xc0, !PT ;  /* 0xffff0000a3107812 */ /* 0x048fe400078ec0ff */
[----:B-1----:R-:W-:Y:S02]  /*ab10*/  SHF.L.U32 R12, R163, 0x10, RZ ;  /* 0x00000010a30c7819 */ /* 0x002fe400000006ff */
[----:B------:R-:W1:Y:S03]  /*ab20*/  S2R R163, SR_TID.X ;  /* 0x0000000000a37919 */ /* 0x000e660000002100 */
[----:B------:R-:W-:Y:S04]  /*ab30*/  STL [R1+0xf0], R12 ;  /* 0x0000f00c01007387 */ /* 0x000fe80000100800 */
[----:B------:R3:W-:Y:S01]  /*ab40*/  STL [R1+0xf4], R16 ;  /* 0x0000f41001007387 */ /* 0x0007e20000100800 */
[----:B-1----:R-:W-:Y:S02]  /*ab50*/  SHF.L.U32 R163, R163, 0x4, RZ ;  /* 0x00000004a3a37819 */ /* 0x002fe400000006ff */
[----:B---3--:R-:W-:Y:S01]  /*ab60*/  F2FP.BF16.F32.PACK_AB R16, R20, R19 ;  /* 0x000000131410723e */ /* 0x008fe200000010ff */
[C---:B------:R-:W-:Y:S01]  /*ab70*/  FMUL R20, R248.reuse, R229 ;  /* 0x000000e5f8147220 */ /* 0x040fe20000400000 */
[----:B------:R-:W-:Y:S01]  /*ab80*/  LOP3.LUT R163, R163, 0x20, RZ, 0xc0, !PT ;  /* 0x00000020a3a37812 */ /* 0x000fe200078ec0ff */
[----:B------:R-:W-:Y:S03]  /*ab90*/  FMUL R19, R248, R228 ;  /* 0x000000e4f8137220 */ /* 0x000fe60000400000 */
[--C-:B------:R-:W-:Y:S05]  /*aba0*/  IADD3 R163, PT, PT, -R163, 0x200, R14.reuse ;  /* 0x00000200a3a37810 */ /* 0x100fea0007ffe10e */
[----:B------:R-:W-:Y:S01]  /*abb0*/  STS.128 [R163+0x2010], R8 ;  /* 0x00201008a3007388 */ /* 0x000fe20000000c00 */
[C---:B----4-:R-:W-:Y:S02]  /*abc0*/  SHF.L.U32 R15, R7.reuse, 0x10, RZ ;  /* 0x00000010070f7819 */ /* 0x050fe400000006ff */
[----:B------:R-:W-:Y:S03]  /*abd0*/  LOP3.LUT R12, R7, 0xffff0000, RZ, 0xc0, !PT ;  /* 0xffff0000070c7812 */ /* 0x000fe600078ec0ff */
[----:B------:R1:W-:Y:S04]  /*abe0*/  STL [R1+0xf8], R15 ;  /* 0x0000f80f01007387 */ /* 0x0003e80000100800 */
[----:B------:R3:W-:Y:S01]  /*abf0*/  STL [R1+0xfc], R12 ;  /* 0x0000fc0c01007387 */ /* 0x0007e20000100800 */
[----:B-1----:R-:W-:Y:S01]  /*ac00*/  F2FP.BF16.F32.PACK_AB R15, R22, R21 ;  /* 0x00000015160f723e */ /* 0x002fe200000010ff */
[C---:B------:R-:W-:Y:S01]  /*ac10*/  FMUL R11, R248.reuse, R221 ;  /* 0x000000ddf80b7220 */ /* 0x040fe20000400000 */
[C---:B------:R-:W-:Y:S01]  /*ac20*/  FMUL R22, R248.reuse, R231 ;  /* 0x000000e7f8167220 */ /* 0x040fe20000400000 */
[C---:B------:R-:W-:Y:S01]  /*ac30*/  FMUL R21, R248.reuse, R230 ;  /* 0x000000e6f8157220 */ /* 0x040fe20000400000 */
[----:B------:R-:W-:Y:S01]  /*ac40*/  MOV R221, R15 ;  /* 0x0000000f00dd7202 */ /* 0x000fe20000000f00 */
[C---:B------:R-:W-:Y:S01]  /*ac50*/  FMUL R15, R248.reuse, R224 ;  /* 0x000000e0f80f7220 */ /* 0x040fe20000400000 */
[----:B------:R-:W-:Y:S01]  /*ac60*/  FMUL R163, R248, R236 ;  /* 0x000000ecf8a37220 */ /* 0x000fe20000400000 */
[C---:B--2---:R-:W-:Y:S02]  /*ac70*/  SHF.L.U32 R7, R6.reuse, 0x10, RZ ;  /* 0x0000001006077819 */ /* 0x044fe400000006ff */
[----:B------:R-:W-:Y:S03]  /*ac80*/  LOP3.LUT R6, R6, 0xffff0000, RZ, 0xc0, !PT ;  /* 0xffff000006067812 */ /* 0x000fe600078ec0ff */
[----:B------:R1:W-:Y:S01]  /*ac90*/  STL [R1+0x100], R7 ;  /* 0x0001000701007387 */ /* 0x0003e20000100800 */
[C---:B------:R-:W-:Y:S03]  /*aca0*/  SHF.L.U32 R9, R151.reuse, 0x10, RZ ;  /* 0x0000001097097819 */ /* 0x040fe600000006ff */
[----:B------:R2:W-:Y:S01]  /*acb0*/  STL [R1+0x104], R6 ;  /* 0x0001040601007387 */ /* 0x0005e20000100800 */
[----:B------:R-:W-:Y:S01]  /*acc0*/  LOP3.LUT R8, R151, 0xffff0000, RZ, 0xc0, !PT ;  /* 0xffff000097087812 */ /* 0x000fe200078ec0ff */
[----:B------:R-:W-:Y:S02]  /*acd0*/  FMUL R151, R248, R235 ;  /* 0x000000ebf8977220 */ /* 0x000fe40000400000 */
[----:B---3--:R-:W3:Y:S01]  /*ace0*/  LDL.LU R12, [R1+0x144] ;  /* 0x00014400010c7983 */ /* 0x008ee20000300800 */
[C---:B------:R-:W-:Y:S03]  /*acf0*/  SHF.L.U32 R10, R150.reuse, 0x10, RZ ;  /* 0x00000010960a7819 */ /* 0x040fe600000006ff */
[----:B-1----:R-:W4:Y:S04]  /*ad00*/  LDL.LU R7, [R1+0x148] ;  /* 0x0001480001077983 */ /* 0x002f280000300800 */
[----:B--2---:R-:W2:Y:S04]  /*ad10*/  LDL.LU R6, [R1+0x14c] ;  /* 0x00014c0001067983 */ /* 0x004ea80000300800 */
[----:B------:R1:W-:Y:S04]  /*ad20*/  STL [R1+0x108], R9 ;  /* 0x0001080901007387 */ /* 0x0003e80000100800 */
[----:B------:R1:W-:Y:S04]  /*ad30*/  STL [R1+0x10c], R8 ;  /* 0x00010c0801007387 */ /* 0x0003e80000100800 */
[----:B------:R1:W-:Y:S02]  /*ad40*/  STL [R1+0x110], R10 ;  /* 0x0001100a01007387 */ /* 0x0003e40000100800 */
[----:B-1----:R-:W-:Y:S01]  /*ad50*/  LOP3.LUT R9, R150, 0xffff0000, RZ, 0xc0, !PT ;  /* 0xffff000096097812 */ /* 0x002fe200078ec0ff */
[C---:B------:R-:W-:Y:S01]  /*ad60*/  FMUL R150, R248.reuse, R234 ;  /* 0x000000eaf8967220 */ /* 0x040fe20000400000 */
[C---:B------:R-:W-:Y:S03]  /*ad70*/  SHF.L.U32 R8, R149.reuse, 0x10, RZ ;  /* 0x0000001095087819 */ /* 0x040fe600000006ff */
[----:B------:R1:W-:Y:S01]  /*ad80*/  STL [R1+0x114], R9 ;  /* 0x0001140901007387 */ /* 0x0003e20000100800 */
[----:B------:R-:W-:Y:S03]  /*ad90*/  LOP3.LUT R10, R149, 0xffff0000, RZ, 0xc0, !PT ;  /* 0xffff0000950a7812 */ /* 0x000fe600078ec0ff */
[----:B------:R1:W-:Y:S01]  /*ada0*/  STL [R1+0x118], R8 ;  /* 0x0001180801007387 */ /* 0x0003e20000100800 */
[----:B------:R-:W-:Y:S03]  /*adb0*/  FMUL R149, R248, R233 ;  /* 0x000000e9f8957220 */ /* 0x000fe60000400000 */
[----:B------:R1:W-:Y:S02]  /*adc0*/  STL [R1+0x11c], R10 ;  /* 0x00011c0a01007387 */ /* 0x0003e40000100800 */
[C---:B-1----:R-:W-:Y:S02]  /*add0*/  SHF.L.U32 R9, R148.reuse, 0x10, RZ ;  /* 0x0000001094097819 */ /* 0x042fe400000006ff */
[----:B------:R-:W-:Y:S03]  /*ade0*/  LOP3.LUT R8, R148, 0xffff0000, RZ, 0xc0, !PT ;  /* 0xffff000094087812 */ /* 0x000fe600078ec0ff */
[----:B------:R-:W-:Y:S01]  /*adf0*/  STL [R1+0x120], R9 ;  /* 0x0001200901007387 */ /* 0x000fe20000100800 */
[C---:B------:R-:W-:Y:S01]  /*ae00*/  FMUL R148, R248.reuse, R232 ;  /* 0x000000e8f8947220 */ /* 0x040fe20000400000 */
[C---:B------:R-:W-:Y:S02]  /*ae10*/  SHF.L.U32 R10, R13.reuse, 0x10, RZ ;  /* 0x000000100d0a7819 */ /* 0x040fe400000006ff */
[----:B------:R1:W-:Y:S04]  /*ae20*/  STL [R1+0x124], R8 ;  /* 0x0001240801007387 */ /* 0x0003e80000100800 */
[----:B------:R3:W-:Y:S01]  /*ae30*/  STL [R1+0x128], R10 ;  /* 0x0001280a01007387 */ /* 0x0007e20000100800 */
[----:B-1----:R-:W-:Y:S01]  /*ae40*/  LOP3.LUT R8, R13, 0xffff0000, RZ, 0xc0, !PT ;  /* 0xffff00000d087812 */ /* 0x002fe200078ec0ff */
[----:B------:R-:W-:Y:S01]  /*ae50*/  FMUL R13, R248, R223 ;  /* 0x000000dff80d7220 */ /* 0x000fe20000400000 */
[----:B------:R-:W-:Y:S02]  /*ae60*/  F2FP.BF16.F32.PACK_AB R223, R154, R153 ;  /* 0x000000999adf723e */ /* 0x000fe400000010ff */
[----:B------:R-:W-:Y:S01]  /*ae70*/  F2FP.BF16.F32.PACK_AB R153, R5, R4 ;  /* 0x000000040599723e */ /* 0x000fe200000010ff */
[----:B------:R4:W-:Y:S01]  /*ae80*/  STL [R1+0x12c], R8 ;  /* 0x00012c0801007387 */ /* 0x0009e20000100800 */
[----:B------:R-:W-:Y:S02]  /*ae90*/  F2FP.BF16.F32.PACK_AB R154, R121, R120 ;  /* 0x00000078799a723e */ /* 0x000fe400000010ff */
[C---:B---3--:R-:W-:Y:S02]  /*aea0*/  SHF.L.U32 R9, R12.reuse, 0x10, RZ ;  /* 0x000000100c097819 */ /* 0x048fe400000006ff */
[----:B------:R-:W-:Y:S01]  /*aeb0*/  LOP3.LUT R10, R12, 0xffff0000, RZ, 0xc0, !PT ;  /* 0xffff00000c0a7812 */ /* 0x000fe200078ec0ff */
[----:B------:R-:W-:Y:S01]  /*aec0*/  FMUL R12, R248, R222 ;  /* 0x000000def80c7220 */ /* 0x000fe20000400000 */
[----:B------:R-:W-:Y:S01]  /*aed0*/  F2FP.BF16.F32.PACK_AB R222, R152, R23 ;  /* 0x0000001798de723e */ /* 0x000fe200000010ff */
[----:B------:R1:W-:Y:S01]  /*aee0*/  STL [R1+0x130], R9 ;  /* 0x0001300901007387 */ /* 0x0003e20000100800 */
[----:B------:R-:W-:Y:S03]  /*aef0*/  F2FP.BF16.F32.PACK_AB R152, R3, R0 ;  /* 0x000000000398723e */ /* 0x000fe600000010ff */
[----:B------:R3:W-:Y:S01]  /*af00*/  STL [R1+0x134], R10 ;  /* 0x0001340a01007387 */ /* 0x0007e20000100800 */
[C---:B----4-:R-:W-:Y:S05]  /*af10*/  SHF.L.U32 R8, R7.reuse, 0x10, RZ ;  /* 0x0000001007087819 */ /* 0x050fea00000006ff */
[----:B------:R4:W-:Y:S01]  /*af20*/  STL [R1+0x138], R8 ;  /* 0x0001380801007387 */ /* 0x0009e20000100800 */
[----:B-1----:R-:W-:Y:S02]  /*af30*/  LOP3.LUT R9, R7, 0xffff0000, RZ, 0xc0, !PT ;  /* 0xffff000007097812 */ /* 0x002fe400078ec0ff */
[----:B--2---:R-:W-:Y:S01]  /*af40*/  SHF.L.U32 R7, R6, 0x10, RZ ;  /* 0x0000001006077819 */ /* 0x004fe200000006ff */
[C---:B---3--:R-:W-:Y:S02]  /*af50*/  FMUL R10, R248.reuse, R220 ;  /* 0x000000dcf80a7220 */ /* 0x048fe40000400000 */
[----:B------:R1:W-:Y:S01]  /*af60*/  STL [R1+0x13c], R9 ;  /* 0x00013c0901007387 */ /* 0x0003e20000100800 */
[----:B------:R-:W-:Y:S01]  /*af70*/  MOV R220, R16 ;  /* 0x0000001000dc7202 */ /* 0x000fe20000000f00 */
[----:B------:R-:W-:Y:S02]  /*af80*/  FMUL R16, R248, R225 ;  /* 0x000000e1f8107220 */ /* 0x000fe40000400000 */
[----:B------:R2:W-:Y:S01]  /*af90*/  STL [R1+0x140], R7 ;  /* 0x0001400701007387 */ /* 0x0005e20000100800 */
[----:B----4-:R-:W-:Y:S01]  /*afa0*/  LOP3.LUT R8, R6, 0xffff0000, RZ, 0xc0, !PT ;  /* 0xffff000006087812 */ /* 0x010fe200078ec0ff */
[C---:B------:R-:W-:Y:S02]  /*afb0*/  FMUL R6, R248.reuse, R216 ;  /* 0x000000d8f8067220 */ /* 0x040fe40000400000 */
[----:B------:R-:W3:Y:S02]  /*afc0*/  S2R R216, SR_TID.X ;  /* 0x0000000000d87919 */ /* 0x000ee40000002100 */
[----:B------:R4:W-:Y:S01]  /*afd0*/  STL [R1+0x144], R8 ;  /* 0x0001440801007387 */ /* 0x0009e20000100800 */
[C---:B-1----:R-:W-:Y:S01]  /*afe0*/  FMUL R9, R248.reuse, R219 ;  /* 0x000000dbf8097220 */ /* 0x042fe20000400000 */
[C---:B--2---:R-:W-:Y:S02]  /*aff0*/  FMUL R7, R248.reuse, R217 ;  /* 0x000000d9f8077220 */ /* 0x044fe40000400000 */
[----:B------:R-:W1:Y:S01]  /*b000*/  S2R R217, SR_TID.X ;  /* 0x0000000000d97919 */ /* 0x000e620000002100 */
[----:B----4-:R-:W-:Y:S01]  /*b010*/  FMUL R8, R248, R218 ;  /* 0x000000daf8087220 */ /* 0x010fe20000400000 */
[----:B---3--:R-:W-:Y:S04]  /*b020*/  SHF.L.U32 R216, R216, 0x4, RZ ;  /* 0x00000004d8d87819 */ /* 0x008fe800000006ff */
[----:B------:R-:W-:Y:S04]  /*b030*/  LOP3.LUT R216, R216, 0x40, RZ, 0xc0, !PT ;  /* 0x00000040d8d87812 */ /* 0x000fe800078ec0ff */
[--C-:B------:R-:W-:Y:S05]  /*b040*/  IADD3 R216, PT, PT, -R216, 0x200, R14.reuse ;  /* 0x00000200d8d87810 */ /* 0x100fea0007ffe10e */
[----:B------:R2:W-:Y:S01]  /*b050*/  STS.128 [R216+0x2020], R220 ;  /* 0x002020dcd8007388 */ /* 0x0005e20000000c00 */
[----:B-1----:R-:W-:Y:S03]  /*b060*/  SHF.L.U32 R217, R217, 0x4, RZ ;  /* 0x00000004d9d97819 */ /* 0x002fe600000006ff */
[----:B------:R-:W-:Y:S01]  /*b070*/  STS.128 [R2+0x2030], R156 ;  /* 0x0020309c02007388 */ /* 0x000fe20000000c00 */
[----:B------:R-:W-:Y:S03]  /*b080*/  LOP3.LUT R217, R217, 0x20, RZ, 0xc0, !PT ;  /* 0x00000020d9d97812 */ /* 0x000fe600078ec0ff */
[----:B------:R-:W-:Y:S01]  /*b090*/  STS.128 [R14+0x4200], R152 ;  /* 0x004200980e007388 */ /* 0x000fe20000000c00 */
[----:B------:R-:W-:Y:S05]  /*b0a0*/  IADD3 R217, PT, PT, -R217, 0x200, R14 ;  /* 0x00000200d9d97810 */ /* 0x000fea0007ffe10e */
[----:B------:R-:W-:Y:S04]  /*b0b0*/  STS.128 [R217+0x4010], R124 ;  /* 0x0040107cd9007388 */ /* 0x000fe80000000c00 */
[----:B------:R-:W-:Y:S04]  /*b0c0*/  STS.128 [R216+0x4020], R132 ;  /* 0x00402084d8007388 */ /* 0x000fe80000000c00 */
[----:B------:R-:W-:Y:S04]  /*b0d0*/  STS.128 [R2+0x4030], R140 ;  /* 0x0040308c02007388 */ /* 0x000fe80000000c00 */
[----:B------:R-:W-:Y:S04]  /*b0e0*/  STS.128 [R14+0x6200], R88 ;  /* 0x006200580e007388 */ /* 0x000fe80000000c00 */
[----:B--2---:R-:W2:Y:S04]  /*b0f0*/  LDL.LU R223, [R1] ;  /* 0x0000000001df7983 */ /* 0x004ea80000300800 */
[----:B------:R-:W3:Y:S04]  /*b100*/  LDL.LU R222, [R1+0x4] ;  /* 0x0000040001de7983 */ /* 0x000ee80000300800 */
[----:B------:R-:W4:Y:S04]  /*b110*/  LDL.LU R221, [R1+0x8] ;  /* 0x0000080001dd7983 */ /* 0x000f280000300800 */
        /* <DEDUP_REMOVED lines=11> */
[----:B------:R-:W-:Y:S01]  /*b1d0*/  STS.128 [R217+0x6010], R96 ;  /* 0x00601060d9007388 */ /* 0x000fe20000000c00 */
[C---:B--2---:R-:W-:Y:S03]  /*b1e0*/  FFMA R108, R249.reuse, R223, R108 ;  /* 0x000000dff96c7223 */ /* 0x044fe6000000006c */
[----:B------:R-:W2:Y:S01]  /*b1f0*/  LDL.LU R223, [R1+0x38] ;  /* 0x0000380001df7983 */ /* 0x000ea20000300800 */
[C---:B---3--:R-:W-:Y:S03]  /*b200*/  FFMA R109, R249.reuse, R222, R109 ;  /* 0x000000def96d7223 */ /* 0x048fe6000000006d */
[----:B------:R-:W3:Y:S01]  /*b210*/  LDL.LU R222, [R1+0x3c] ;  /* 0x00003c0001de7983 */ /* 0x000ee20000300800 */
[----:B----4-:R-:W-:Y:S01]  /*b220*/  FFMA R110, R249, R221, R110 ;  /* 0x000000ddf96e7223 */ /* 0x010fe2000000006e */
[----:B------:R-:W-:Y:S02]  /*b230*/  F2FP.BF16.F32.PACK_AB R106, R109, R108 ;  /* 0x0000006c6d6a723e */ /* 0x000fe400000010ff */
[----:B------:R-:W4:Y:S01]  /*b240*/  LDL.LU R221, [R1+0x40] ;  /* 0x0000400001dd7983 */ /* 0x000f220000300800 */
[C---:B------:R-:W-:Y:S03]  /*b250*/  FFMA R111, R249.reuse, R224, R111 ;  /* 0x000000e0f96f7223 */ /* 0x040fe6000000006f */
[----:B------:R-:W4:Y:S01]  /*b260*/  LDL.LU R224, [R1+0x44] ;  /* 0x0000440001e07983 */ /* 0x000f220000300800 */
[----:B------:R-:W-:Y:S01]  /*b270*/  FFMA R112, R249, R231, R112 ;  /* 0x000000e7f9707223 */ /* 0x000fe20000000070 */
[----:B------:R-:W-:Y:S01]  /*b280*/  F2FP.BF16.F32.PACK_AB R107, R111, R110 ;  /* 0x0000006e6f6b723e */ /* 0x000fe200000010ff */
[C---:B------:R-:W-:Y:S04]  /*b290*/  FFMA R113, R249.reuse, R230, R113 ;  /* 0x000000e6f9717223 */ /* 0x040fe80000000071 */
[----:B------:R-:W-:Y:S01]  /*b2a0*/  STS.128 [R216+0x6020], R104 ;  /* 0x00602068d8007388 */ /* 0x000fe20000000c00 */
[----:B------:R-:W-:Y:S01]  /*b2b0*/  FFMA R114, R249, R229, R114 ;  /* 0x000000e5f9727223 */ /* 0x000fe20000000072 */
[----:B------:R-:W-:Y:S01]  /*b2c0*/  F2FP.BF16.F32.PACK_AB R112, R113, R112 ;  /* 0x000000707170723e */ /* 0x000fe200000010ff */
[C---:B------:R-:W-:Y:S01]  /*b2d0*/  FFMA R115, R249.reuse, R228, R115 ;  /* 0x000000e4f9737223 */ /* 0x040fe20000000073 */
[----:B------:R-:W-:Y:S04]  /*b2e0*/  FFMA R116, R249, R220, R116 ;  /* 0x000000dcf9747223 */ /* 0x000fe80000000074 */
[----:B------:R-:W-:Y:S01]  /*b2f0*/  F2FP.BF16.F32.PACK_AB R113, R115, R114 ;  /* 0x000000727371723e */ /* 0x000fe200000010ff */
[----:B------:R-:W4:Y:S01]  /*b300*/  LDL.LU R220, [R1+0x48] ;  /* 0x0000480001dc7983 */ /* 0x000f220000300800 */
[C---:B------:R-:W-:Y:S03]  /*b310*/  FFMA R117, R249.reuse, R219, R117 ;  /* 0x000000dbf9757223 */ /* 0x040fe60000000075 */
[----:B------:R-:W4:Y:S01]  /*b320*/  LDL.LU R219, [R1+0x4c] ;  /* 0x00004c0001db7983 */ /* 0x000f220000300800 */
[----:B------:R-:W-:Y:S01]  /*b330*/  FFMA R118, R249, R218, R118 ;  /* 0x000000daf9767223 */ /* 0x000fe20000000076 */
[----:B------:R-:W-:Y:S02]  /*b340*/  F2FP.BF16.F32.PACK_AB R114, R117, R116 ;  /* 0x000000747572723e */ /* 0x000fe400000010ff */
[----:B------:R-:W4:Y:S01]  /*b350*/  LDL.LU R218, [R1+0x50] ;  /* 0x0000500001da7983 */ /* 0x000f220000300800 */
[C---:B------:R-:W-:Y:S01]  /*b360*/  FFMA R119, R249.reuse, R226, R119 ;  /* 0x000000e2f9777223 */ /* 0x040fe20000000077 */
[C---:B------:R-:W-:Y:S02]  /*b370*/  FFMA R56, R249.reuse, R175, R56 ;  /* 0x000000aff9387223 */ /* 0x040fe40000000038 */
[----:B------:R-:W4:Y:S01]  /*b380*/  LDL.LU R226, [R1+0x54] ;  /* 0x0000540001e27983 */ /* 0x000f220000300800 */
[C---:B------:R-:W-:Y:S01]  /*b390*/  FFMA R57, R249.reuse, R176, R57 ;  /* 0x000000b0f9397223 */ /* 0x040fe20000000039 */
[----:B------:R-:W-:Y:S01]  /*b3a0*/  FFMA R58, R249, R227, R58 ;  /* 0x000000e3f93a7223 */ /* 0x000fe2000000003a */
[----:B------:R-:W-:Y:S01]  /*b3b0*/  F2FP.BF16.F32.PACK_AB R115, R119, R118 ;  /* 0x000000767773723e */ /* 0x000fe200000010ff */
[----:B------:R-:W-:Y:S02]  /*b3c0*/  FFMA R59, R249, R225, R59 ;  /* 0x000000e1f93b7223 */ /* 0x000fe4000000003b */
[----:B------:R-:W-:Y:S01]  /*b3d0*/  F2FP.BF16.F32.PACK_AB R56, R57, R56 ;  /* 0x000000383938723e */ /* 0x000fe200000010ff */
[----:B------:R-:W4:Y:S02]  /*b3e0*/  LDL.LU R225, [R1+0x58] ;  /* 0x0000580001e17983 */ /* 0x000f240000300800 */
[----:B------:R-:W-:Y:S02]  /*b3f0*/  F2FP.BF16.F32.PACK_AB R57, R59, R58 ;  /* 0x0000003a3b39723e */ /* 0x000fe400000010ff */
        /* <DEDUP_REMOVED lines=8> */
[C---:B------:R-:W-:Y:S01]  /*b480*/  FFMA R63, R249.reuse, R224, R63 ;  /* 0x000000e0f93f7223 */ /* 0x040fe2000000003f */
[C---:B------:R-:W-:Y:S02]  /*b490*/  FFMA R64, R249.reuse, R177, R64 ;  /* 0x000000b1f9407223 */ /* 0x040fe40000000040 */
[----:B------:R-:W4:Y:S01]  /*b4a0*/  LDL.LU R224, [R1+0x68] ;  /* 0x0000680001e07983 */ /* 0x000f220000300800 */
[C---:B------:R-:W-:Y:S01]  /*b4b0*/  FFMA R65, R249.reuse, R178, R65 ;  /* 0x000000b2f9417223 */ /* 0x040fe20000000041 */
[C---:B------:R-:W-:Y:S01]  /*b4c0*/  FFMA R66, R249.reuse, R179, R66 ;  /* 0x000000b3f9427223 */ /* 0x040fe20000000042 */
[----:B------:R-:W-:Y:S01]  /*b4d0*/  FFMA R67, R249, R180, R67 ;  /* 0x000000b4f9437223 */ /* 0x000fe20000000043 */
[----:B------:R-:W-:Y:S02]  /*b4e0*/  F2FP.BF16.F32.PACK_AB R59, R63, R62 ;  /* 0x0000003e3f3b723e */ /* 0x000fe400000010ff */
[----:B------:R-:W-:Y:S02]  /*b4f0*/  F2FP.BF16.F32.PACK_AB R64, R65, R64 ;  /* 0x000000404140723e */ /* 0x000fe400000010ff */
[----:B------:R-:W-:Y:S01]  /*b500*/  F2FP.BF16.F32.PACK_AB R65, R67, R66 ;  /* 0x000000424341723e */ /* 0x000fe200000010ff */
[----:B------:R-:W-:Y:S01]  /*b510*/  STS.128 [R14+0x8200], R56 ;  /* 0x008200380e007388 */ /* 0x000fe20000000c00 */
[C---:B------:R-:W-:Y:S03]  /*b520*/  FFMA R68, R249.reuse, R220, R68 ;  /* 0x000000dcf9447223 */ /* 0x040fe60000000044 */
        /* <DEDUP_REMOVED lines=12> */
[----:B------:R-:W-:Y:S01]  /*b5f0*/  F2FP.BF16.F32.PACK_AB R67, R71, R70 ;  /* 0x000000464743723e */ /* 0x000fe200000010ff */
[----:B------:R-:W-:Y:S01]  /*b600*/  FFMA R76, R249, R225, R76 ;  /* 0x000000e1f94c7223 */ /* 0x000fe2000000004c */
[----:B------:R-:W-:Y:S03]  /*b610*/  F2FP.BF16.F32.PACK_AB R72, R73, R72 ;  /* 0x000000484948723e */ /* 0x000fe600000010ff */
[----:B------:R-:W-:Y:S01]  /*b620*/  STS.128 [R217+0x8010], R64 ;  /* 0x00801040d9007388 */ /* 0x000fe20000000c00 */
[----:B------:R-:W-:Y:S01]  /*b630*/  F2FP.BF16.F32.PACK_AB R73, R75, R74 ;  /* 0x0000004a4b49723e */ /* 0x000fe200000010ff */
[C---:B--2---:R-:W-:Y:S02]  /*b640*/  FFMA R77, R249.reuse, R223, R77 ;  /* 0x000000dff94d7223 */ /* 0x044fe4000000004d */
[----:B------:R-:W2:Y:S01]  /*b650*/  LDL.LU R223, [R1+0x7c] ;  /* 0x00007c0001df7983 */ /* 0x000ea20000300800 */
[----:B---3--:R-:W-:Y:S02]  /*b660*/  FFMA R78, R249, R222, R78 ;  /* 0x000000def94e7223 */ /* 0x008fe4000000004e */
[----:B------:R-:W-:Y:S01]  /*b670*/  F2FP.BF16.F32.PACK_AB R74, R77, R76 ;  /* 0x0000004c4d4a723e */ /* 0x000fe200000010ff */
[----:B------:R-:W3:Y:S01]  /*b680*/  LDL.LU R222, [R1+0x80] ;  /* 0x0000800001de7983 */ /* 0x000ee20000300800 */
[C---:B----4-:R-:W-:Y:S01]  /*b690*/  FFMA R79, R249.reuse, R221, R79 ;  /* 0x000000ddf94f7223 */ /* 0x050fe2000000004f */
[C---:B------:R-:W-:Y:S02]  /*b6a0*/  FFMA R80, R249.reuse, R185, R80 ;  /* 0x000000b9f9507223 */ /* 0x040fe40000000050 */
[----:B------:R-:W4:Y:S01]  /*b6b0*/  LDL.LU R221, [R1+0x84] ;  /* 0x0000840001dd7983 */ /* 0x000f220000300800 */
[C---:B------:R-:W-:Y:S01]  /*b6c0*/  FFMA R81, R249.reuse, R186, R81 ;  /* 0x000000baf9517223 */ /* 0x040fe20000000051 */
[----:B------:R-:W-:Y:S01]  /*b6d0*/  FFMA R82, R249, R187, R82 ;  /* 0x000000bbf9527223 */ /* 0x000fe20000000052 */
[----:B------:R-:W-:Y:S01]  /*b6e0*/  F2FP.BF16.F32.PACK_AB R75, R79, R78 ;  /* 0x0000004e4f4b723e */ /* 0x000fe200000010ff */
[----:B------:R-:W4:Y:S01]  /*b6f0*/  LDL.LU R226, [R1+0x88] ;  /* 0x0000880001e27983 */ /* 0x000f220000300800 */
[C---:B------:R-:W-:Y:S01]  /*b700*/  FFMA R83, R249.reuse, R188, R83 ;  /* 0x000000bcf9537223 */ /* 0x040fe20000000053 */
[----:B------:R-:W-:Y:S01]  /*b710*/  FFMA R84, R249, R224, R84 ;  /* 0x000000e0f9547223 */ /* 0x000fe20000000054 */
[----:B------:R-:W-:Y:S01]  /*b720*/  F2FP.BF16.F32.PACK_AB R80, R81, R80 ;  /* 0x000000505150723e */ /* 0x000fe200000010ff */
[----:B------:R-:W4:Y:S02]  /*b730*/  LDL.LU R225, [R1+0x8c] ;  /* 0x00008c0001e17983 */ /* 0x000f240000300800 */
[----:B------:R-:W-:Y:S02]  /*b740*/  F2FP.BF16.F32.PACK_AB R81, R83, R82 ;  /* 0x000000525351723e */ /* 0x000fe400000010ff */
[----:B------:R-:W4:Y:S04]  /*b750*/  LDL.LU R224, [R1+0x90] ;  /* 0x0000900001e07983 */ /* 0x000f280000300800 */
[----:B------:R-:W-:Y:S01]  /*b760*/  STS.128 [R216+0x8020], R72 ;  /* 0x00802048d8007388 */ /* 0x000fe20000000c00 */
        /* <DEDUP_REMOVED lines=10> */
[C---:B------:R-:W-:Y:S01]  /*b810*/  FFMA R27, R249.reuse, R192, R27 ;  /* 0x000000c0f91b7223 */ /* 0x040fe2000000001b */
[----:B------:R-:W-:Y:S01]  /*b820*/  FFMA R28, R249, R227, R28 ;  /* 0x000000e3f91c7223 */ /* 0x000fe2000000001c */
[----:B------:R-:W-:Y:S02]  /*b830*/  F2FP.BF16.F32.PACK_AB R83, R87, R86 ;  /* 0x000000565753723e */ /* 0x000fe400000010ff */
[----:B------:R-:W-:Y:S02]  /*b840*/  F2FP.BF16.F32.PACK_AB R24, R25, R24 ;  /* 0x000000181918723e */ /* 0x000fe400000010ff */
[----:B------:R-:W-:Y:S01]  /*b850*/  F2FP.BF16.F32.PACK_AB R25, R27, R26 ;  /* 0x0000001a1b19723e */ /* 0x000fe200000010ff */
[----:B------:R-:W-:Y:S01]  /*b860*/  STS.128 [R2+0x8030], R80 ;  /* 0x0080305002007388 */ /* 0x000fe20000000c00 */
[C---:B--2---:R-:W-:Y:S03]  /*b870*/  FFMA R29, R249.reuse, R223, R29 ;  /* 0x000000dff91d7223 */ /* 0x044fe6000000001d */
[----:B------:R-:W2:Y:S01]  /*b880*/  LDL.LU R223, [R1+0xa0] ;  /* 0x0000a00001df7983 */ /* 0x000ea20000300800 */
[----:B---3--:R-:W-:Y:S01]  /*b890*/  FFMA R30, R249, R222, R30 ;  /* 0x000000def91e7223 */ /* 0x008fe2000000001e */
[----:B------:R-:W-:Y:S02]  /*b8a0*/  F2FP.BF16.F32.PACK_AB R26, R29, R28 ;  /* 0x0000001c1d1a723e */ /* 0x000fe400000010ff */
        /* <DEDUP_REMOVED lines=8> */
[----:B------:R-:W-:Y:S01]  /*b930*/  FFMA R35, R249, R225, R35 ;  /* 0x000000e1f9237223 */ /* 0x000fe20000000023 */
[----:B------:R-:W-:Y:S02]  /*b940*/  F2FP.BF16.F32.PACK_AB R32, R33, R32 ;  /* 0x000000202120723e */ /* 0x000fe400000010ff */
[----:B------:R-:W4:Y:S01]  /*b950*/  LDL.LU R228, [R1+0xb0] ;  /* 0x0000b00001e47983 */ /* 0x000f220000300800 */
[----:B------:R-:W-:Y:S01]  /*b960*/  FFMA R36, R249, R224, R36 ;  /* 0x000000e0f9247223 */ /* 0x000fe20000000024 */
[----:B------:R-:W-:Y:S02]  /*b970*/  F2FP.BF16.F32.PACK_AB R33, R35, R34 ;  /* 0x000000222321723e */ /* 0x000fe400000010ff */
[----:B------:R-:W4:Y:S04]  /*b980*/  LDL.LU R221, [R1+0xb4] ;  /* 0x0000b40001dd7983 */ /* 0x000f280000300800 */
        /* <DEDUP_REMOVED lines=10> */
[----:B------:R-:W-:Y:S01]  /*ba30*/  FFMA R41, R249, R196, R41 ;  /* 0x000000c4f9297223 */ /* 0x000fe20000000029 */
[----:B------:R-:W-:Y:S02]  /*ba40*/  F2FP.BF16.F32.PACK_AB R35, R39, R38 ;  /* 0x000000262723723e */ /* 0x000fe400000010ff */
[----:B------:R-:W4:Y:S02]  /*ba50*/  LDL.LU R226, [R1+0xc8] ;  /* 0x0000c80001e27983 */ /* 0x000f240000300800 */
[----:B------:R-:W-:Y:S02]  /*ba60*/  F2FP.BF16.F32.PACK_AB R40, R41, R40 ;  /* 0x000000282928723e */ /* 0x000fe400000010ff */
        /* <DEDUP_REMOVED lines=8> */
[----:B------:R-:W-:Y:S01]  /*baf0*/  F2FP.BF16.F32.PACK_AB R41, R43, R42 ;  /* 0x0000002a2b29723e */ /* 0x000fe200000010ff */
[C---:B------:R-:W-:Y:S01]  /*bb00*/  FFMA R45, R249.reuse, R229, R45 ;  /* 0x000000e5f92d7223 */ /* 0x040fe2000000002d */
[----:B------:R-:W-:Y:S04]  /*bb10*/  FFMA R46, R249, R228, R46 ;  /* 0x000000e4f92e7223 */ /* 0x000fe8000000002e */
[----:B------:R-:W-:Y:S01]  /*bb20*/  F2FP.BF16.F32.PACK_AB R42, R45, R44 ;  /* 0x0000002c2d2a723e */ /* 0x000fe200000010ff */
[C---:B------:R-:W-:Y:S01]  /*bb30*/  FFMA R47, R249.reuse, R221, R47 ;  /* 0x000000ddf92f7223 */ /* 0x040fe2000000002f */
[C---:B------:R-:W-:Y:S01]  /*bb40*/  FFMA R48, R249.reuse, R197, R48 ;  /* 0x000000c5f9307223 */ /* 0x040fe20000000030 */
        /* <DEDUP_REMOVED lines=11> */
[----:B------:R-:W-:Y:S01]  /*bc00*/  FFMA R54, R249, R219, R54 ;  /* 0x000000dbf9367223 */ /* 0x000fe20000000036 */
[----:B------:R-:W-:Y:S02]  /*bc10*/  F2FP.BF16.F32.PACK_AB R50, R53, R52 ;  /* 0x000000343532723e */ /* 0x000fe400000010ff */
[----:B------:R-:W4:Y:S01]  /*bc20*/  LDL.LU R219, [R1+0xe4] ;  /* 0x0000e40001db7983 */ /* 0x000f220000300800 */
        /* <DEDUP_REMOVED lines=27> */
[----:B---3--:R-:W-:Y:S01]  /*bde0*/  FFMA R10, R249, R222, R10 ;  /* 0x000000def90a7223 */ /* 0x008fe2000000000a */
[----:B------:R-:W-:Y:S02]  /*bdf0*/  F2FP.BF16.F32.PACK_AB R5, R9, R8 ;  /* 0x000000080905723e */ /* 0x000fe400000010ff */
[----:B------:R-:W3:Y:S01]  /*be00*/  LDL.LU R222, [R1+0x134] ;  /* 0x0001340001de7983 */ /* 0x000ee20000300800 */
[----:B----4-:R-:W-:Y:S03]  /*be10*/  FFMA R11, R249, R221, R11 ;  /* 0x000000ddf90b7223 */ /* 0x010fe6000000000b */
[----:B------:R-:W4:Y:S02]  /*be20*/  LDL.LU R221, [R1+0x138] ;  /* 0x0001380001dd7983 */ /* 0x000f240000300800 */
[----:B------:R-:W-:Y:S01]  /*be30*/  F2FP.BF16.F32.PACK_AB R6, R11, R10 ;  /* 0x0000000a0b06723e */ /* 0x000fe200000010ff */
[C---:B------:R-:W-:Y:S02]  /*be40*/  FFMA R12, R249.reuse, R220, R12 ;  /* 0x000000dcf90c7223 */ /* 0x040fe4000000000c */
[----:B------:R-:W4:Y:S01]  /*be50*/  LDL.LU R220, [R1+0x13c] ;  /* 0x00013c0001dc7983 */ /* 0x000f220000300800 */
[C---:B------:R-:W-:Y:S03]  /*be60*/  FFMA R13, R249.reuse, R219, R13 ;  /* 0x000000dbf90d7223 */ /* 0x040fe6000000000d */
[----:B------:R-:W4:Y:S01]  /*be70*/  LDL.LU R219, [R1+0x140] ;  /* 0x0001400001db7983 */ /* 0x000f220000300800 */
[----:B------:R-:W-:Y:S01]  /*be80*/  FFMA R15, R249, R218, R15 ;  /* 0x000000daf90f7223 */ /* 0x000fe2000000000f */
[----:B------:R-:W-:Y:S02]  /*be90*/  F2FP.BF16.F32.PACK_AB R7, R13, R12 ;  /* 0x0000000c0d07723e */ /* 0x000fe400000010ff */
[----:B------:R-:W4:Y:S01]  /*bea0*/  LDL.LU R218, [R1+0x144] ;  /* 0x0001440001da7983 */ /* 0x000f220000300800 */
[C---:B------:R-:W-:Y:S03]  /*beb0*/  FFMA R16, R249.reuse, R240, R16 ;  /* 0x000000f0f9107223 */ /* 0x040fe60000000010 */
[----:B------:R-:W-:Y:S01]  /*bec0*/  STS.128 [R14+0xc200], R4 ;  /* 0x00c200040e007388 */ /* 0x000fe20000000c00 */
[C---:B------:R-:W-:Y:S01]  /*bed0*/  FFMA R17, R249.reuse, R239, R17 ;  /* 0x000000eff9117223 */ /* 0x040fe20000000011 */
[----:B------:R-:W-:Y:S01]  /*bee0*/  F2FP.BF16.F32.PACK_AB R16, R16, R15 ;  /* 0x0000000f1010723e */ /* 0x000fe200000010ff */
[C---:B------:R-:W-:Y:S01]  /*bef0*/  FFMA R18, R249.reuse, R238, R18 ;  /* 0x000000eef9127223 */ /* 0x040fe20000000012 */
[C---:B------:R-:W-:Y:S04]  /*bf00*/  FFMA R19, R249.reuse, R237, R19 ;  /* 0x000000edf9137223 */ /* 0x040fe80000000013 */
[----:B------:R-:W-:Y:S01]  /*bf10*/  F2FP.BF16.F32.PACK_AB R17, R18, R17 ;  /* 0x000000111211723e */ /* 0x000fe200000010ff */
[C---:B------:R-:W-:Y:S01]  /*bf20*/  FFMA R20, R249.reuse, R236, R20 ;  /* 0x000000ecf9147223 */ /* 0x040fe20000000014 */
[C---:B------:R-:W-:Y:S04]  /*bf30*/  FFMA R21, R249.reuse, R235, R21 ;  /* 0x000000ebf9157223 */ /* 0x040fe80000000015 */
[----:B------:R-:W-:Y:S01]  /*bf40*/  F2FP.BF16.F32.PACK_AB R18, R20, R19 ;  /* 0x000000131412723e */ /* 0x000fe200000010ff */
[C---:B------:R-:W-:Y:S01]  /*bf50*/  FFMA R22, R249.reuse, R234, R22 ;  /* 0x000000eaf9167223 */ /* 0x040fe20000000016 */
[C---:B------:R-:W-:Y:S04]  /*bf60*/  FFMA R148, R249.reuse, R233, R148 ;  /* 0x000000e9f9947223 */ /* 0x040fe80000000094 */
        /* <DEDUP_REMOVED lines=16> */
[----:B------:R-:W-:Y:S01]  /*c070*/  F2FP.BF16.F32.PACK_AB R168, R168, R167 ;  /* 0x000000a7a8a8723e */ /* 0x000fe200000010ff */
[C---:B--2---:R-:W-:Y:S01]  /*c080*/  FFMA R169, R249.reuse, R223, R169 ;  /* 0x000000dff9a97223 */ /* 0x044fe200000000a9 */
[C---:B---3--:R-:W-:Y:S05]  /*c090*/  FFMA R170, R249.reuse, R222, R170 ;  /* 0x000000def9aa7223 */ /* 0x048fea00000000aa */
[----:B------:R-:W-:Y:S01]  /*c0a0*/  F2FP.BF16.F32.PACK_AB R169, R170, R169 ;  /* 0x000000a9aaa9723e */ /* 0x000fe200000010ff */
[C---:B----4-:R-:W-:Y:S01]  /*c0b0*/  FFMA R171, R249.reuse, R221, R171 ;  /* 0x000000ddf9ab7223 */ /* 0x050fe200000000ab */
[C---:B------:R-:W-:Y:S01]  /*c0c0*/  FFMA R172, R249.reuse, R220, R172 ;  /* 0x000000dcf9ac7223 */ /* 0x040fe200000000ac */
[C---:B------:R-:W-:Y:S04]  /*c0d0*/  FFMA R173, R249.reuse, R219, R173 ;  /* 0x000000dbf9ad7223 */ /* 0x040fe800000000ad */
[----:B------:R-:W-:Y:S01]  /*c0e0*/  F2FP.BF16.F32.PACK_AB R170, R172, R171 ;  /* 0x000000abacaa723e */ /* 0x000fe200000010ff */
[----:B------:R-:W-:Y:S05]  /*c0f0*/  FFMA R174, R249, R218, R174 ;  /* 0x000000daf9ae7223 */ /* 0x000fea00000000ae */
[----:B------:R-:W-:Y:S05]  /*c100*/  F2FP.BF16.F32.PACK_AB R171, R174, R173 ;  /* 0x000000adaeab723e */ /* 0x000fea00000010ff */
[----:B------:R1:W-:Y:S01]  /*c110*/  STS.128 [R2+0xc030], R168 ;  /* 0x00c030a802007388 */ /* 0x0003e20000000c00 */
[----:B------:R-:W-:Y:S01]  /*c120*/  @!PT LDS RZ, [RZ] ;  /* 0x00000000fffff984 */ /* 0x000fe20000000800 */
[----:B------:R-:W-:Y:S01]  /*c130*/  @!PT LDS RZ, [RZ] ;  /* 0x00000000fffff984 */ /* 0x000fe20000000800 */
[----:B------:R-:W-:Y:S01]  /*c140*/  @!PT LDS RZ, [RZ] ;  /* 0x00000000fffff984 */ /* 0x000fe20000000800 */
[----:B------:R-:W-:Y:S01]  /*c150*/  @!PT LDS RZ, [RZ] ;  /* 0x00000000fffff984 */ /* 0x000fe20000000800 */
[----:B------:R2:W-:Y:S06]  /*c160*/  MEMBAR.ALL.CTA ;  /* 0x0000000000007992 */ /* 0x0005ec0000008000 */
[----:B--2---:R-:W2:Y:S02]  /*c170*/  FENCE.VIEW.ASYNC.S ;  /* 0x00000000000073c6 */ /* 0x004ea40000000000 */
[----:B--2---:R-:W-:Y:S06]  /*c180*/  BAR.SYNC.DEFER_BLOCKING 0x1, 0x80 ;  /* 0x0042000000007b1d */ /* 0x004fec0000010000 */
[----:B-1----:R1:W5:Y:S01]  /*c190*/  LDL.LU R2, [R1+0x19c] ;  /* 0x00019c0001027983 */ /* 0x0023620000300800 */
[----:B------:R-:W-:Y:S05]  /*c1a0*/  @P1 BRA `(.L_x_114) ;  /* 0x0000000000981947 */ /* 0x000fea0003800000 */
[----:B------:R-:W2:Y:S01]  /*c1b0*/  LDCU.64 UR8, c[0x0][0x348] ;  /* 0x00006900ff0877ac */ /* 0x000ea20008000a00 */
[----:B------:R-:W-:Y:S02]  /*c1c0*/  UIMAD UR5, UR44, 0xe000, UR4 ;  /* 0x0000e0002c0578a4 */ /* 0x000fe4000f8e0204 */
[----:B------:R-:W-:Y:S02]  /*c1d0*/  UIMAD UR13, UR47, 0xe0, URZ ;  /* 0x000000e02f0d78a4 */ /* 0x000fe4000f8e02ff */
[----:B------:R-:W-:Y:S02]  /*c1e0*/  USHF.L.U32 UR14, UR46, 0x7, URZ ;  /* 0x000000072e0e7899 */ /* 0x000fe400080006ff */
[----:B------:R-:W-:Y:S01]  /*c1f0*/  UIADD3 UR12, UPT, UPT, UR5, 0x200, URZ ;  /* 0x00000200050c7890 */ /* 0x000fe2000fffe0ff */
[----:B------:R-:W-:Y:S01]  /*c200*/  UMOV UR15, UR36 ;  /* 0x00000024000f7c82 */ /* 0x000fe20008000000 */
[----:B------:R-:W-:Y:S02]  /*c210*/  UIADD3 UR17, UPT, UPT, UR13, 0x20, URZ ;  /* 0x000000200d117890 */ /* 0x000fe4000fffe0ff */
[----:B------:R-:W-:Y:S01]  /*c220*/  UIADD3 UR16, UPT, UPT, UR5, 0x2200, URZ ;  /* 0x0000220005107890 */ /* 0x000fe2000fffe0ff */
[----:B------:R-:W-:Y:S01]  /*c230*/  UMOV UR19, UR36 ;  /* 0x0000002400137c82 */ /* 0x000fe20008000000 */
[----:B--2---:R-:W-:Y:S01]  /*c240*/  UIADD3 UR8, UP0, UPT, UR8, 0x680, URZ ;  /* 0x0000068008087890 */ /* 0x004fe2000ff1e0ff */
[----:B------:R-:W-:Y:S01]  /*c250*/  UMOV UR18, UR14 ;  /* 0x0000000e00127c82 */ /* 0x000fe20008000000 */
[----:B------:R-:W-:Y:S02]  /*c260*/  UIADD3 UR29, UPT, UPT, UR13, 0x40, URZ ;  /* 0x000000400d1d7890 */ /* 0x000fe4000fffe0ff */
[----:B------:R-:W-:Y:S02]  /*c270*/  UIADD3.X UR9, UPT, UPT, URZ, UR9, URZ, UP0, !UPT ;  /* 0x00000009ff097290 */ /* 0x000fe400087fe4ff */
[----:B------:R-:W-:Y:S01]  /*c280*/  UIADD3 UR28, UPT, UPT, UR5, 0x4200, URZ ;  /* 0x00004200051c7890 */ /* 0x000fe2000fffe0ff */
[----:B------:R-:W-:Y:S01]  /*c290*/  UMOV UR31, UR36 ;  /* 0x00000024001f7c82 */ /* 0x000fe20008000000 */
[----:B------:R-:W-:Y:S01]  /*c2a0*/  UMOV UR30, UR14 ;  /* 0x0000000e001e7c82 */ /* 0x000fe20008000000 */
[----:B------:R-:W-:Y:S02]  /*c2b0*/  UIADD3 UR33, UPT, UPT, UR13, 0x60, URZ ;  /* 0x000000600d217890 */ /* 0x000fe4000fffe0ff */
[----:B------:R-:W-:Y:S02]  /*c2c0*/  UIADD3 UR32, UPT, UPT, UR5, 0x6200, URZ ;  /* 0x0000620005207890 */ /* 0x000fe4000fffe0ff */
[----:B------:R2:W-:Y:S01]  /*c2d0*/  UTMASTG.3D [UR12], [UR8] ;  /* 0x0000000c080073b5 */ /* 0x0005e20008010000 */
[----:B------:R-:W-:Y:S01]  /*c2e0*/  UMOV UR35, UR36 ;  /* 0x0000002400237c82 */ /* 0x000fe20008000000 */
[----:B------:R-:W-:Y:S01]  /*c2f0*/  UMOV UR34, UR14 ;  /* 0x0000000e00227c82 */ /* 0x000fe20008000000 */
[----:B------:R-:W-:Y:S02]  /*c300*/  UIADD3 UR25, UPT, UPT, UR13, 0x80, URZ ;  /* 0x000000800d197890 */ /* 0x000fe4000fffe0ff */
[----:B------:R-:W-:Y:S01]  /*c310*/  UIADD3 UR24, UPT, UPT, UR5, 0x8200, URZ ;  /* 0x0000820005187890 */ /* 0x000fe2000fffe0ff */
[----:B------:R-:W-:Y:S01]  /*c320*/  UMOV UR27, UR36 ;  /* 0x00000024001b7c82 */ /* 0x000fe20008000000 */
[----:B------:R3:W-:Y:S01]  /*c330*/  UTMASTG.3D [UR16], [UR8] ;  /* 0x00000010080073b5 */ /* 0x0007e20008010000 */
[----:B------:R-:W-:Y:S01]  /*c340*/  UMOV UR26, UR14 ;  /* 0x0000000e001a7c82 */ /* 0x000fe20008000000 */
[----:B------:R-:W-:Y:S02]  /*c350*/  UIADD3 UR21, UPT, UPT, UR13, 0xa0, URZ ;  /* 0x000000a00d157890 */ /* 0x000fe4000fffe0ff */
[----:B------:R-:W-:Y:S01]  /*c360*/  UIADD3 UR20, UPT, UPT, UR5, 0xa200, URZ ;  /* 0x0000a20005147890 */ /* 0x000fe2000fffe0ff */
[----:B------:R-:W-:Y:S01]  /*c370*/  UMOV UR23, UR36 ;  /* 0x0000002400177c82 */ /* 0x000fe20008000000 */
[----:B------:R-:W-:Y:S01]  /*c380*/  UMOV UR22, UR14 ;  /* 0x0000000e00167c82 */ /* 0x000fe20008000000 */
[----:B------:R3:W-:Y:S01]  /*c390*/  UTMASTG.3D [UR28], [UR8] ;  /* 0x0000001c080073b5 */ /* 0x0007e20008010000 */
[----:B------:R3:W-:Y:S01]  /*c3a0*/  UTMASTG.3D [UR32], [UR8] ;  /* 0x00000020080073b5 */ /* 0x0007e20008010000 */
[----:B------:R3:W-:Y:S01]  /*c3b0*/  UTMASTG.3D [UR24], [UR8] ;  /* 0x00000018080073b5 */ /* 0x0007e20008010000 */
[----:B--2---:R-:W-:Y:S02]  /*c3c0*/  UIADD3 UR13, UPT, UPT, UR13, 0xc0, URZ ;  /* 0x000000c00d0d7890 */ /* 0x004fe4000fffe0ff */
[----:B------:R-:W-:Y:S01]  /*c3d0*/  UIADD3 UR12, UPT, UPT, UR5, 0xc200, URZ ;  /* 0x0000c200050c7890 */ /* 0x000fe2000fffe0ff */
[----:B------:R3:W-:Y:S08]  /*c3e0*/  UTMASTG.3D [UR20], [UR8] ;  /* 0x00000014080073b5 */ /* 0x0007f00008010000 */
[----:B------:R3:W-:Y:S02]  /*c3f0*/  UTMASTG.3D [UR12], [UR8] ;  /* 0x0000000c080073b5 */ /* 0x0007e40008010000 */
[----:B---3--:R0:W-:Y:S02]  /*c400*/  UTMACMDFLUSH ;  /* 0x00000000000079b7 */ /* 0x0081e40000000000 */
.L_x_114:
[----:B------:R-:W-:Y:S05]  /*c410*/  BSYNC.RECONVERGENT B0 ;  /* 0x0000000000007941 */ /* 0x000fea0003800200 */
.L_x_113:
[----:B------:R-:W-:Y:S04]  /*c420*/  BSSY.RECONVERGENT B0, `(.L_x_115) ;  /* 0x0000003000007945 */ /* 0x000fe80003800200 */
[----:B------:R-:W-:Y:S05]  /*c430*/  @P0 BRA `(.L_x_116) ;  /* 0x0000000000040947 */ /* 0x000fea0003800000 */
[----:B------:R-:W-:Y:S04]  /*c440*/  DEPBAR.LE SB0, 0x0 ;  /* 0x000080000000791a */ /* 0x000fe80000000000 */
.L_x_116:
[----:B------:R-:W-:Y:S05]  /*c450*/  BSYNC.RECONVERGENT B0 ;  /* 0x0000000000007941 */ /* 0x000fea0003800200 */
.L_x_115:
[----:B------:R-:W-:Y:S01]  /*c460*/  BAR.SYNC.DEFER_BLOCKING 0x1, 0x80 ;  /* 0x0042000000007b1d */ /* 0x000fe20000010000 */
[----:B------:R-:W-:Y:S04]  /*c470*/  UIADD3 UR50, UPT, UPT, UR50, 0x1, URZ ;  /* 0x0000000132327890 */ /* 0x000fe8000fffe0ff */
[----:B------:R-:W-:Y:S09]  /*c480*/  UISETP.NE.AND UP0, UPT, UR50, URZ, UPT ;  /* 0x000000ff3200728c */ /* 0x000ff2000bf05270 */
[----:B------:R-:W-:Y:S05]  /*c490*/  BRA.U !UP0, `(.L_x_117) ;  /* 0x0000000108307547 */ /* 0x000fea000b800000 */
[----:B------:R-:W2:Y:S01]  /*c4a0*/  LDL.LU R0, [R1+0x198] ;  /* 0x0001980001007983 */ /* 0x000ea20000300800 */
[----:B------:R-:W3:Y:S01]  /*c4b0*/  S2R R3, SR_CgaCtaId ;  /* 0x0000000000037919 */ /* 0x000ee20000008800 */
[----:B--2---:R-:W-:Y:S01]  /*c4c0*/  ISETP.NE.AND P0, PT, R0, RZ, PT ;  /* 0x000000ff0000720c */ /* 0x004fe20003f05270 */
[----:B------:R-:W-:Y:S11]  /*c4d0*/  IMAD.U32 R0, RZ, RZ, UR49 ;  /* 0x00000031ff007e24 */ /* 0x000ff6000f8e00ff */
[----:B------:R-:W-:Y:S01]  /*c4e0*/  @!UPT UIADD3 URZ, UPT, UPT, URZ, URZ, URZ ;  /* 0x000000fffffff290 */ /* 0x000fe2000fffe0ff */
[----:B------:R-:W-:Y:S01]  /*c4f0*/  @P0 LEA R0, R0, UR4, 0x3 ;  /* 0x0000000400000c11 */ /* 0x000fe2000f8e18ff */
[----:B------:R-:W-:Y:S04]  /*c500*/  UIADD3 UR4, UPT, UPT, UR49, 0x1, URZ ;  /* 0x0000000131047890 */ /* 0x000fe8000fffe0ff */
[----:B------:R-:W-:Y:S01]  /*c510*/  @P0 VIADD R0, R0, 0x40 ;  /* 0x0000004000000836 */ /* 0x000fe20000000000 */
[----:B------:R-:W-:Y:S04]  /*c520*/  UISETP.NE.AND UP0, UPT, UR4, 0x2, UPT ;  /* 0x000000020400788c */ /* 0x000fe8000bf05270 */
[----:B---3--:R-:W-:Y:S01]  /*c530*/  @P0 PRMT R0, R3, 0x654, R0 ;  /* 0x0000065403000816 */ /* 0x008fe20000000000 */
[----:B------:R-:W-:Y:S03]  /*c540*/  USEL UR49, UR4, URZ, UP0 ;  /* 0x000000ff04317287 */ /* 0x000fe60008000000 */
[----:B------:R2:W-:Y:S09]  /*c550*/  @P0 SYNCS.ARRIVE.TRANS64.RED.A1T0 RZ, [R0+URZ], RZ ;  /* 0x000000ff00ff09a7 */ /* 0x0005f200081004ff */
.L_x_117:
[----:B------:R-:W-:Y:S02]  /*c560*/  UISETP.NE.AND UP3, UPT, UR54, URZ, UPT ;  /* 0x000000ff3600728c */ /* 0x000fe4000bf65270 */
[----:B------:R-:W-:Y:S02]  /*c570*/  UISETP.NE.AND UP0, UPT, UR48, 0x2, UPT ;  /* 0x000000023000788c */ /* 0x000fe4000bf05270 */
[----:B------:R-:W-:Y:S02]  /*c580*/  UISETP.NE.AND UP1, UPT, UR7, 0x2, UPT ;  /* 0x000000020700788c */ /* 0x000fe4000bf25270 */
[----:B------:R-:W-:Y:S02]  /*c590*/  UISETP.NE.AND UP2, UPT, UR10, 0x2, UPT ;  /* 0x000000020a00788c */ /* 0x000fe4000bf45270 */
[----:B------:R-:W-:Y:S02]  /*c5a0*/  USEL UR6, URZ, 0x1, UP0 ;  /* 0x00000001ff067887 */ /* 0x000fe40008000000 */
[----:B------:R-:W-:Y:S02]  /*c5b0*/  USEL UR5, URZ, 0x1, UP1 ;  /* 0x00000001ff057887 */ /* 0x000fe40008800000 */
[----:B------:R-:W-:Y:S02]  /*c5c0*/  USEL UR4, URZ, 0x1, UP2 ;  /* 0x00000001ff047887 */ /* 0x000fe40009000000 */
[----:B------:R-:W-:Y:S02]  /*c5d0*/  UIADD3 UR47, UPT, UPT, UR37, UR61, URZ ;  /* 0x0000003d252f7290 */ /* 0x000fe4000fffe0ff */
[----:B------:R-:W-:Y:S02]  /*c5e0*/  UIADD3 UR46, UPT, UPT, UR38, UR60, URZ ;  /* 0x0000003c262e7290 */ /* 0x000fe4000fffe0ff */
[----:B------:R-:W-:Y:S02]  /*c5f0*/  USEL UR18, UR48, URZ, UP0 ;  /* 0x000000ff30127287 */ /* 0x000fe40008000000 */
[----:B------:R-:W-:Y:S02]  /*c600*/  USEL UR45, UR7, URZ, UP1 ;  /* 0x000000ff072d7287 */ /* 0x000fe40008800000 */
[----:B------:R-:W-:Y:S02]  /*c610*/  USEL UR44, UR10, URZ, UP2 ;  /* 0x000000ff0a2c7287 */ /* 0x000fe40009000000 */
[----:B------:R-:W-:Y:S02]  /*c620*/  ULOP3.LUT UR51, UR51, UR6, URZ, 0x3c, !UPT ;  /* 0x0000000633337292 */ /* 0x000fe4000f8e3cff */
[----:B------:R-:W-:Y:S02]  /*c630*/  ULOP3.LUT UR52, UR52, UR5, URZ, 0x3c, !UPT ;  /* 0x0000000534347292 */ /* 0x000fe4000f8e3cff */
[----:B------:R-:W-:Y:S01]  /*c640*/  ULOP3.LUT UR53, UR53, UR4, URZ, 0x3c, !UPT ;  /* 0x0000000435357292 */ /* 0x000fe2000f8e3cff */
[----:B------:R-:W-:Y:S01]  /*c650*/  UMOV UR36, UR55 ;  /* 0x0000003700247c82 */ /* 0x000fe20008000000 */
[----:B------:R-:W-:Y:S10]  /*c660*/  BRA.U UP3, `(.L_x_118) ;  /* 0xffffff8903d47547 */ /* 0x000ff4000b83ffff */
[----:B--2---:R-:W2:Y:S02]  /*c670*/  LDL.LU R0, [R1+0x194] ;  /* 0x0001940001007983 */ /* 0x004ea40000300800 */
[----:B--2---:R-:W-:-:S13]  /*c680*/  R2UR UR4, R0 ;  /* 0x00000000000472ca */ /* 0x004fda00000e0000 */
[----:B------:R-:W-:-:S09]  /*c690*/  UISETP.NE.AND UP0, UPT, UR4, URZ, UPT ;  /* 0x000000ff0400728c */ /* 0x000fd2000bf05270 */
[----:B------:R-:W-:Y:S05]  /*c6a0*/  BRA.U !UP0, `(.L_x_119) ;  /* 0x00000001084c7547 */ /* 0x000fea000b800000 */
[----:B------:R-:W2:Y:S02]  /*c6b0*/  LDCU.64 UR4, c[0x0][0x890] ;  /* 0x00011200ff0477ac */ /* 0x000ea40008000a00 */
[----:B--2---:R-:W-:-:S04]  /*c6c0*/  UISETP.NE.U32.AND UP0, UPT, UR4, URZ, UPT ;  /* 0x000000ff0400728c */ /* 0x004fc8000bf05070 */
[----:B------:R-:W-:-:S09]  /*c6d0*/  UISETP.NE.AND.EX UP0, UPT, UR5, URZ, UPT, UP0 ;  /* 0x000000ff0500728c */ /* 0x000fd2000bf05300 */
[----:B------:R-:W-:Y:S05]  /*c6e0*/  BRA.U UP0, `(.L_x_120) ;  /* 0x00000001000c7547 */ /* 0x000fea000b800000 */
[----:B------:R-:W-:-:S13]  /*c6f0*/  FSETP.NEU.AND P0, PT, R249, RZ, PT ;  /* 0x000000fff900720b */ /* 0x000fda0003f0d000 */
[----:B------:R-:W-:Y:S05]  /*c700*/  @!P0 EXIT ;  /* 0x000000000000894d */ /* 0x000fea0003800000 */
[----:B------:R-:W-:Y:S05]  /*c710*/  BRA `(.L_x_119) ;  /* 0x0000000000307947 */ /* 0x000fea0003800000 */
.L_x_120:
[----:B------:R-:W2:Y:S01]  /*c720*/  LDL.LU R0, [R1+0x190] ;  /* 0x0001900001007983 */ /* 0x000ea20000300800 */
[----:B------:R-:W-:Y:S01]  /*c730*/  BSSY.RECONVERGENT B0, `(.L_x_119) ;  /* 0x000000a000007945 */ /* 0x000fe20003800200 */
[----:B--2---:R-:W-:-:S13]  /*c740*/  LOP3.LUT P0, RZ, R0, 0xff, RZ, 0xc0, !PT ;  /* 0x000000ff00ff7812 */ /* 0x004fda000780c0ff */
[----:B------:R-:W-:Y:S05]  /*c750*/  @P0 BRA `(.L_x_121) ;  /* 0x0000000000140947 */ /* 0x000fea0003800000 */
[----:B------:R-:W2:Y:S02]  /*c760*/  LDCU.64 UR4, c[0x0][0x888] ;  /* 0x00011100ff0477ac */ /* 0x000ea40008000a00 */
[----:B--2---:R-:W-:-:S04]  /*c770*/  ISETP.NE.U32.AND P0, PT, RZ, UR4, PT ;  /* 0x00000004ff007c0c */ /* 0x004fc8000bf05070 */
[----:B------:R-:W-:-:S13]  /*c780*/  ISETP.NE.AND.EX P0, PT, RZ, UR5, PT, P0 ;  /* 0x00000005ff007c0c */ /* 0x000fda000bf05300 */
[----:B------:R-:W-:Y:S05]  /*c790*/  @!P0 EXIT ;  /* 0x000000000000894d */ /* 0x000fea0003800000 */
[----:B------:R-:W-:Y:S05]  /*c7a0*/  BRA `(.L_x_122) ;  /* 0x0000000000087947 */ /* 0x000fea0003800000 */
.L_x_121:
[----:B------:R-:W-:-:S13]  /*c7b0*/  FSETP.NEU.AND P0, PT, R249, RZ, PT ;  /* 0x000000fff900720b */ /* 0x000fda0003f0d000 */
[----:B------:R-:W-:Y:S05]  /*c7c0*/  @!P0 EXIT ;  /* 0x000000000000894d */ /* 0x000fea0003800000 */
.L_x_122:
[----:B------:R-:W-:Y:S05]  /*c7d0*/  BSYNC.RECONVERGENT B0 ;  /* 0x0000000000007941 */ /* 0x000fea0003800200 */
.L_x_119:
[----:B------:R-:W-:-:S04]  /*c7e0*/  DEPBAR.LE SB0, 0x0 ;  /* 0x000080000000791a */ /* 0x000fc80000000000 */
[----:B------:R-:W-:Y:S05]  /*c7f0*/  EXIT ;  /* 0x000000000000794d */ /* 0x000fea0003800000 */
.L_x_24:
[----:B--2---:R2:W3:Y:S02]  /*c800*/  SYNCS.PHASECHK.TRANS64.TRYWAIT P0, [R0+URZ+0xb0], R2 ;  /* 0x0000b002000075a7 */ /* 0x0044e400080011ff */
[----:B---3--:R-:W-:Y:S05]  /*c810*/  @!P0 NANOSLEEP.SYNCS 0x989680 ;  /* 0x009896800000895d */ /* 0x008fea0003900000 */
[----:B------:R-:W3:Y:S02]  /*c820*/  @!P0 SYNCS.PHASECHK.TRANS64 P0, [R0+URZ+0xb0], R2 ;  /* 0x0000b002000085a7 */ /* 0x000ee400080010ff */
[----:B---3--:R-:W-:Y:S05]  /*c830*/  @!P0 BRA `(.L_x_24) ;  /* 0xfffffffc00f08947 */ /* 0x008fea000383ffff */
[----:B------:R-:W-:Y:S05]  /*c840*/  BRA `(.L_x_123) ;  /* 0xffffff5000147947 */ /* 0x000fea000383ffff */
.L_x_27:
[----:B-1----:R-:W-:Y:S07]  /*c850*/  MOV R0, UR33 ;  /* 0x0000002100007c02 */ /* 0x002fee0008000f00 */
.L_x_124:
[----:B-1----:R1:W2:Y:S02]  /*c860*/  SYNCS.PHASECHK.TRANS64.TRYWAIT P0, [R0+URZ+0x18], R3 ;  /* 0x00001803000075a7 */ /* 0x0022a400080011ff */
[----:B--2---:R-:W-:Y:S05]  /*c870*/  @!P0 NANOSLEEP.SYNCS 0x989680 ;  /* 0x009896800000895d */ /* 0x004fea0003900000 */
[----:B------:R-:W2:Y:S02]  /*c880*/  @!P0 SYNCS.PHASECHK.TRANS64 P0, [R0+URZ+0x18], R3 ;  /* 0x00001803000085a7 */ /* 0x000ea400080010ff */
[----:B--2---:R-:W-:Y:S05]  /*c890*/  @!P0 BRA `(.L_x_124) ;  /* 0xfffffffc00f08947 */ /* 0x004fea000383ffff */
[----:B------:R-:W-:Y:S05]  /*c8a0*/  BRA `(.L_x_26) ;  /* 0xffffff5000707947 */ /* 0x000fea000383ffff */
.L_x_34:
[----:B-1----:R-:W-:Y:S07]  /*c8b0*/  MOV R0, UR17 ;  /* 0x0000001100007c02 */ /* 0x002fee0008000f00 */
.L_x_125:
[----:B-1----:R1:W2:Y:S02]  /*c8c0*/  SYNCS.PHASECHK.TRANS64.TRYWAIT P0, [R0+URZ+0x18], R3 ;  /* 0x00001803000075a7 */ /* 0x0022a400080011ff */
[----:B--2---:R-:W-:Y:S05]  /*c8d0*/  @!P0 NANOSLEEP.SYNCS 0x989680 ;  /* 0x009896800000895d */ /* 0x004fea0003900000 */
[----:B------:R-:W2:Y:S02]  /*c8e0*/  @!P0 SYNCS.PHASECHK.TRANS64 P0, [R0+URZ+0x18], R3 ;  /* 0x00001803000085a7 */ /* 0x000ea400080010ff */
[----:B--2---:R-:W-:Y:S05]  /*c8f0*/  @!P0 BRA `(.L_x_125) ;  /* 0xfffffffc00f08947 */ /* 0x004fea000383ffff */
[----:B------:R-:W-:Y:S05]  /*c900*/  BRA `(.L_x_33) ;  /* 0xffffff54002c7947 */ /* 0x000fea000383ffff */
.L_x_39:
[----:B-1----:R1:W2:Y:S02]  /*c910*/  SYNCS.PHASECHK.TRANS64.TRYWAIT P0, [R3+URZ+0x60], R0 ;  /* 0x00006000030075a7 */ /* 0x0022a400080011ff */
[----:B--2---:R-:W-:Y:S05]  /*c920*/  @!P0 NANOSLEEP.SYNCS 0x989680 ;  /* 0x009896800000895d */ /* 0x004fea0003900000 */
[----:B------:R-:W2:Y:S02]  /*c930*/  @!P0 SYNCS.PHASECHK.TRANS64 P0, [R3+URZ+0x60], R0 ;  /* 0x00006000030085a7 */ /* 0x000ea400080010ff */
[----:B--2---:R-:W-:Y:S05]  /*c940*/  @!P0 BRA `(.L_x_39) ;  /* 0xfffffffc00f08947 */ /* 0x004fea000383ffff */
[----:B------:R-:W-:Y:S05]  /*c950*/  BRA `(.L_x_126) ;  /* 0xffffff5400d07947 */ /* 0x000fea000383ffff */
.L_x_43:
[----:B------:R-:W-:-:S07]  /*c960*/  MOV R0, UR4 ;  /* 0x0000000400007c02 */ /* 0x000fce0008000f00 */
.L_x_127:
[----:B-1----:R1:W2:Y:S02]  /*c970*/  SYNCS.PHASECHK.TRANS64.TRYWAIT P0, [R0+URZ], R2 ;  /* 0x00000002000075a7 */ /* 0x0022a400080011ff */
[----:B--2---:R-:W-:Y:S05]  /*c980*/  @!P0 NANOSLEEP.SYNCS 0x989680 ;  /* 0x009896800000895d */ /* 0x004fea0003900000 */
[----:B------:R-:W2:Y:S02]  /*c990*/  @!P0 SYNCS.PHASECHK.TRANS64 P0, [R0+URZ], R2 ;  /* 0x00000002000085a7 */ /* 0x000ea400080010ff */
[----:B--2---:R-:W-:Y:S05]  /*c9a0*/  @!P0 BRA `(.L_x_127) ;  /* 0xfffffffc00f08947 */ /* 0x004fea000383ffff */
[----:B------:R-:W-:Y:S05]  /*c9b0*/  BRA `(.L_x_128) ;  /* 0xffffff5c00747947 */ /* 0x000fea000383ffff */
.L_x_44:
[----:B------:R-:W-:-:S07]  /*c9c0*/  MOV R0, UR5 ;  /* 0x0000000500007c02 */ /* 0x000fce0008000f00 */
.L_x_129:
[----:B-1----:R1:W2:Y:S02]  /*c9d0*/  SYNCS.PHASECHK.TRANS64.TRYWAIT P0, [R0+URZ], R2 ;  /* 0x00000002000075a7 */ /* 0x0022a400080011ff */
[----:B--2---:R-:W-:Y:S05]  /*c9e0*/  @!P0 NANOSLEEP.SYNCS 0x989680 ;  /* 0x009896800000895d */ /* 0x004fea0003900000 */
[----:B------:R-:W2:Y:S02]  /*c9f0*/  @!P0 SYNCS.PHASECHK.TRANS64 P0, [R0+URZ], R2 ;  /* 0x00000002000085a7 */ /* 0x000ea400080010ff */
[----:B--2---:R-:W-:Y:S05]  /*ca00*/  @!P0 BRA `(.L_x_129) ;  /* 0xfffffffc00f08947 */ /* 0x004fea000383ffff */
[----:B------:R-:W-:Y:S05]  /*ca10*/  BRA `(.L_x_130) ;  /* 0xffffff5c00807947 */ /* 0x000fea000383ffff */
.L_x_47:
[----:B-1----:R1:W2:Y:S02]  /*ca20*/  SYNCS.PHASECHK.TRANS64.TRYWAIT P0, [R2+URZ+0xa0], R4 ;  /* 0x0000a004020075a7 */ /* 0x0022a400080011ff */
[----:B--2---:R-:W-:Y:S05]  /*ca30*/  @!P0 NANOSLEEP.SYNCS 0x989680 ;  /* 0x009896800000895d */ /* 0x004fea0003900000 */
[----:B------:R-:W2:Y:S02]  /*ca40*/  @!P0 SYNCS.PHASECHK.TRANS64 P0, [R2+URZ+0xa0], R4 ;  /* 0x0000a004020085a7 */ /* 0x000ea400080010ff */
[----:B--2---:R-:W-:Y:S05]  /*ca50*/  @!P0 BRA `(.L_x_47) ;  /* 0xfffffffc00f08947 */ /* 0x004fea000383ffff */
[----:B------:R-:W-:Y:S05]  /*ca60*/  BRA `(.L_x_131) ;  /* 0xffffff5c00dc7947 */ /* 0x000fea000383ffff */
.L_x_48:
[----:B------:R-:W-:-:S07]  /*ca70*/  MOV R2, UR4 ;  /* 0x0000000400027c02 */ /* 0x000fce0008000f00 */
.L_x_132:
[----:B-1----:R1:W2:Y:S02]  /*ca80*/  SYNCS.PHASECHK.TRANS64.TRYWAIT P0, [R2+URZ+0x70], R5 ;  /* 0x00007005020075a7 */ /* 0x0022a400080011ff */
[----:B--2---:R-:W-:Y:S05]  /*ca90*/  @!P0 NANOSLEEP.SYNCS 0x989680 ;  /* 0x009896800000895d */ /* 0x004fea0003900000 */
[----:B------:R-:W2:Y:S02]  /*caa0*/  @!P0 SYNCS.PHASECHK.TRANS64 P0, [R2+URZ+0x70], R5 ;  /* 0x00007005020085a7 */ /* 0x000ea400080010ff */
[----:B--2---:R-:W-:Y:S05]  /*cab0*/  @!P0 BRA `(.L_x_132) ;  /* 0xfffffffc00f08947 */ /* 0x004fea000383ffff */
[----:B------:R-:W-:Y:S05]  /*cac0*/  BRA `(.L_x_133) ;  /* 0xffffff5c00ec7947 */ /* 0x000fea000383ffff */
.L_x_49:
[----:B-1----:R1:W2:Y:S02]  /*cad0*/  SYNCS.PHASECHK.TRANS64.TRYWAIT P1, [R2+URZ+0x60], R4 ;  /* 0x00006004020075a7 */ /* 0x0022a400080211ff */
[----:B--2---:R-:W-:Y:S05]  /*cae0*/  @!P1 NANOSLEEP.SYNCS 0x989680 ;  /* 0x009896800000995d */ /* 0x004fea0003900000 */
[----:B------:R-:W2:Y:S02]  /*caf0*/  @!P1 SYNCS.PHASECHK.TRANS64 P1, [R2+URZ+0x60], R4 ;  /* 0x00006004020095a7 */ /* 0x000ea400080210ff */
[----:B--2---:R-:W-:Y:S05]  /*cb00*/  @!P1 BRA `(.L_x_49) ;  /* 0xfffffffc00f09947 */ /* 0x004fea000383ffff */
[----:B------:R-:W-:Y:S05]  /*cb10*/  BRA `(.L_x_134) ;  /* 0xffffff60001c7947 */ /* 0x000fea000383ffff */
.L_x_52:
[----:B------:R-:W-:-:S07]  /*cb20*/  MOV R0, UR4 ;  /* 0x0000000400007c02 */ /* 0x000fce0008000f00 */
.L_x_135:
[----:B-1----:R1:W2:Y:S02]  /*cb30*/  SYNCS.PHASECHK.TRANS64.TRYWAIT P0, [R0+URZ+0x70], R2 ;  /* 0x00007002000075a7 */ /* 0x0022a400080011ff */
[----:B--2---:R-:W-:Y:S05]  /*cb40*/  @!P0 NANOSLEEP.SYNCS 0x989680 ;  /* 0x009896800000895d */ /* 0x004fea0003900000 */
[----:B------:R-:W2:Y:S02]  /*cb50*/  @!P0 SYNCS.PHASECHK.TRANS64 P0, [R0+URZ+0x70], R2 ;  /* 0x00007002000085a7 */ /* 0x000ea400080010ff */
[----:B--2---:R-:W-:Y:S05]  /*cb60*/  @!P0 BRA `(.L_x_135) ;  /* 0xfffffffc00f08947 */ /* 0x004fea000383ffff */
[----:B------:R-:W-:Y:S05]  /*cb70*/  BRA `(.L_x_51) ;  /* 0xffffff6000707947 */ /* 0x000fea000383ffff */
.L_x_61:
[----:B-1----:R-:W-:-:S04]  /*cb80*/  MOV R5, UR5 ;  /* 0x0000000500057c02 */ /* 0x002fc80008000f00 */
[----:B------:R1:W2:Y:S03]  /*cb90*/  SYNCS.PHASECHK.TRANS64.TRYWAIT P0, [R5+URZ+0x8], R6 ;  /* 0x00000806050075a7 */ /* 0x0002a600080011ff */
[----:B--2---:R-:W-:Y:S05]  /*cba0*/  @!P0 NANOSLEEP.SYNCS 0x989680 ;  /* 0x009896800000895d */ /* 0x004fea0003900000 */
[----:B------:R-:W2:Y:S02]  /*cbb0*/  @!P0 SYNCS.PHASECHK.TRANS64 P0, [R5+URZ+0x8], R6 ;  /* 0x00000806050085a7 */ /* 0x000ea400080010ff */
[----:B--2---:R-:W-:Y:S05]  /*cbc0*/  @!P0 BRA `(.L_x_61) ;  /* 0xfffffffc00ec8947 */ /* 0x004fea000383ffff */
[----:B------:R-:W-:Y:S05]  /*cbd0*/  BRA `(.L_x_60) ;  /* 0xffffff6400247947 */ /* 0x000fea000383ffff */
.L_x_63:
[----:B------:R-:W-:Y:S01]  /*cbe0*/  BSSY B0, `(.L_x_136) ;  /* 0x0000006000007945 */ /* 0x000fe20003800000 */
[----:B------:R-:W-:-:S07]  /*cbf0*/  MOV R15, 0xffffffff ;  /* 0xffffffff000f7802 */ /* 0x000fce0000000f00 */
[----:B-1---5:R-:W-:Y:S05]  /*cc00*/  WARPSYNC.COLLECTIVE R15, `(.L_x_137) ;  /* 0x000000000f0c7348 */ /* 0x022fea0003c00000 */
[----:B------:R-:W-:Y:S02]  /*cc10*/  ELECT P6, UR79, PT ;  /* 0x00000000004f782f */ /* 0x000fe400038c0000 */
[----:B------:R-:W-:Y:S01]  /*cc20*/  MOV R14, UR79 ;  /* 0x0000004f000e7c02 */ /* 0x000fe20008000f00 */
[----:B-1---5:R-:W-:Y:S10]  /*cc30*/  ENDCOLLECTIVE ;  /* 0x000000000000791b */ /* 0x022ff40003800000 */
.L_x_137:
[----:B------:R-:W-:Y:S05]  /*cc40*/  BSYNC B0 ;  /* 0x0000000000007941 */ /* 0x000fea0003800000 */
.L_x_136:
[----:B------:R-:W-:Y:S05]  /*cc50*/  BRA `(.L_x_138) ;  /* 0xffffff6400547947 */ /* 0x000fea000383ffff */
.L_x_65:
[----:B-1----:R-:W-:-:S04]  /*cc60*/  MOV R0, UR5 ;  /* 0x0000000500007c02 */ /* 0x002fc80008000f00 */
[----:B------:R1:W2:Y:S03]  /*cc70*/  SYNCS.PHASECHK.TRANS64.TRYWAIT P0, [R0+URZ+0x8], R4 ;  /* 0x00000804000075a7 */ /* 0x0002a600080011ff */
[----:B--2---:R-:W-:Y:S05]  /*cc80*/  @!P0 NANOSLEEP.SYNCS 0x989680 ;  /* 0x009896800000895d */ /* 0x004fea0003900000 */
[----:B------:R-:W2:Y:S02]  /*cc90*/  @!P0 SYNCS.PHASECHK.TRANS64 P0, [R0+URZ+0x8], R4 ;  /* 0x00000804000085a7 */ /* 0x000ea400080010ff */
[----:B--2---:R-:W-:Y:S05]  /*cca0*/  @!P0 BRA `(.L_x_65) ;  /* 0xfffffffc00ec8947 */ /* 0x004fea000383ffff */
[----:B------:R-:W-:Y:S05]  /*ccb0*/  BRA `(.L_x_64) ;  /* 0xffffff6400587947 */ /* 0x000fea000383ffff */
.L_x_66:
[----:B-1----:R1:W2:Y:S02]  /*ccc0*/  SYNCS.PHASECHK.TRANS64.TRYWAIT P0, [R0+URZ+0x60], R3 ;  /* 0x00006003000075a7 */ /* 0x0022a400080011ff */
[----:B--2---:R-:W-:Y:S05]  /*ccd0*/  @!P0 NANOSLEEP.SYNCS 0x989680 ;  /* 0x009896800000895d */ /* 0x004fea0003900000 */
[----:B------:R-:W2:Y:S02]  /*cce0*/  @!P0 SYNCS.PHASECHK.TRANS64 P0, [R0+URZ+0x60], R3 ;  /* 0x00006003000085a7 */ /* 0x000ea400080010ff */
[----:B--2---:R-:W-:Y:S05]  /*ccf0*/  @!P0 BRA `(.L_x_66) ;  /* 0xfffffffc00f08947 */ /* 0x004fea000383ffff */
[----:B------:R-:W-:Y:S05]  /*cd00*/  BRA `(.L_x_139) ;  /* 0xffffff6800447947 */ /* 0x000fea000383ffff */
.L_x_68:
[----:B------:R-:W-:-:S07]  /*cd10*/  MOV R0, UR31 ;  /* 0x0000001f00007c02 */ /* 0x000fce0008000f00 */
.L_x_140:
[----:B-1----:R1:W3:Y:S02]  /*cd20*/  SYNCS.PHASECHK.TRANS64.TRYWAIT P0, [R0+URZ+0x90], R3 ;  /* 0x00009003000075a7 */ /* 0x0022e400080011ff */
[----:B---3--:R-:W-:Y:S05]  /*cd30*/  @!P0 NANOSLEEP.SYNCS 0x989680 ;  /* 0x009896800000895d */ /* 0x008fea0003900000 */
[----:B------:R-:W3:Y:S02]  /*cd40*/  @!P0 SYNCS.PHASECHK.TRANS64 P0, [R0+URZ+0x90], R3 ;  /* 0x00009003000085a7 */ /* 0x000ee400080010ff */
[----:B---3--:R-:W-:Y:S05]  /*cd50*/  @!P0 BRA `(.L_x_140) ;  /* 0xfffffffc00f08947 */ /* 0x008fea000383ffff */
[----:B------:R-:W-:Y:S05]  /*cd60*/  BRA `(.L_x_141) ;  /* 0xffffff68008c7947 */ /* 0x000fea000383ffff */
.L_x_71:
[----:B------:R-:W-:Y:S07]  /*cd70*/  MOV R0, UR7 ;  /* 0x0000000700007c02 */ /* 0x000fee0008000f00 */
.L_x_142:
[----:B-1----:R1:W3:Y:S02]  /*cd80*/  SYNCS.PHASECHK.TRANS64.TRYWAIT P0, [R0+URZ], R3 ;  /* 0x00000003000075a7 */ /* 0x0022e400080011ff */
[----:B---3--:R-:W-:Y:S05]  /*cd90*/  @!P0 NANOSLEEP.SYNCS 0x989680 ;  /* 0x009896800000895d */ /* 0x008fea0003900000 */
[----:B------:R-:W3:Y:S02]  /*cda0*/  @!P0 SYNCS.PHASECHK.TRANS64 P0, [R0+URZ], R3 ;  /* 0x00000003000085a7 */ /* 0x000ee400080010ff */
[----:B---3--:R-:W-:Y:S05]  /*cdb0*/  @!P0 BRA `(.L_x_142) ;  /* 0xfffffffc00f08947 */ /* 0x008fea000383ffff */
[----:B------:R-:W-:Y:S05]  /*cdc0*/  BRA `(.L_x_70) ;  /* 0xffffff6800a07947 */ /* 0x000fea000383ffff */
.L_x_75:
[----:B-1----:R-:W-:-:S07]  /*cdd0*/  MOV R0, UR4 ;  /* 0x0000000400007c02 */ /* 0x002fce0008000f00 */
.L_x_143:
[----:B-1----:R1:W2:Y:S02]  /*cde0*/  SYNCS.PHASECHK.TRANS64.TRYWAIT P0, [R0+URZ], R2 ;  /* 0x00000002000075a7 */ /* 0x0022a400080011ff */
[----:B--2---:R-:W-:Y:S05]  /*cdf0*/  @!P0 NANOSLEEP.SYNCS 0x989680 ;  /* 0x009896800000895d */ /* 0x004fea0003900000 */
[----:B------:R-:W2:Y:S02]  /*ce00*/  @!P0 SYNCS.PHASECHK.TRANS64 P0, [R0+URZ], R2 ;  /* 0x00000002000085a7 */ /* 0x000ea400080010ff */
[----:B--2---:R-:W-:Y:S05]  /*ce10*/  @!P0 BRA `(.L_x_143) ;  /* 0xfffffffc00f08947 */ /* 0x004fea000383ffff */
[----:B------:R-:W-:Y:S05]  /*ce20*/  BRA `(.L_x_144) ;  /* 0xffffff6c00987947 */ /* 0x000fea000383ffff */
.L_x_78:
[----:B------:R-:W-:-:S07]  /*ce30*/  MOV R0, UR27 ;  /* 0x0000001b00007c02 */ /* 0x000fce0008000f00 */
.L_x_145:
[----:B-1----:R1:W2:Y:S02]  /*ce40*/  SYNCS.PHASECHK.TRANS64.TRYWAIT P1, [R0+URZ+0xc0], R2 ;  /* 0x0000c002000075a7 */ /* 0x0022a400080211ff */
[----:B--2---:R-:W-:Y:S05]  /*ce50*/  @!P1 NANOSLEEP.SYNCS 0x989680 ;  /* 0x009896800000995d */ /* 0x004fea0003900000 */
[----:B------:R-:W2:Y:S02]  /*ce60*/  @!P1 SYNCS.PHASECHK.TRANS64 P1, [R0+URZ+0xc0], R2 ;  /* 0x0000c002000095a7 */ /* 0x000ea400080210ff */
[----:B--2---:R-:W-:Y:S05]  /*ce70*/  @!P1 BRA `(.L_x_145) ;  /* 0xfffffffc00f09947 */ /* 0x004fea000383ffff */
[----:B------:R-:W-:Y:S05]  /*ce80*/  BRA `(.L_x_146) ;  /* 0xffffff6c00e47947 */ /* 0x000fea000383ffff */
.L_x_83:
[----:B-1----:R1:W4:Y:S02]  /*ce90*/  SYNCS.PHASECHK.TRANS64.TRYWAIT P0, [R3+URZ+0x60], R0 ;  /* 0x00006000030075a7 */ /* 0x00232400080011ff */
[----:B----4-:R-:W-:Y:S05]  /*cea0*/  @!P0 NANOSLEEP.SYNCS 0x989680 ;  /* 0x009896800000895d */ /* 0x010fea0003900000 */
[----:B------:R-:W4:Y:S02]  /*ceb0*/  @!P0 SYNCS.PHASECHK.TRANS64 P0, [R3+URZ+0x60], R0 ;  /* 0x00006000030085a7 */ /* 0x000f2400080010ff */
[----:B----4-:R-:W-:Y:S05]  /*cec0*/  @!P0 BRA `(.L_x_83) ;  /* 0xfffffffc00f08947 */ /* 0x010fea000383ffff */
[----:B------:R-:W-:Y:S05]  /*ced0*/  BRA `(.L_x_147) ;  /* 0xffffff74000c7947 */ /* 0x000fea000383ffff */
.L_x_86:
[----:B-1----:R-:W-:Y:S07]  /*cee0*/  MOV R0, UR6 ;  /* 0x0000000600007c02 */ /* 0x002fee0008000f00 */
.L_x_148:
[----:B-1----:R1:W2:Y:S02]  /*cef0*/  SYNCS.PHASECHK.TRANS64.TRYWAIT P1, [R0+URZ+0x58], R2 ;  /* 0x00005802000075a7 */ /* 0x0022a400080211ff */
[----:B--2---:R-:W-:Y:S05]  /*cf00*/  @!P1 NANOSLEEP.SYNCS 0x989680 ;  /* 0x009896800000995d */ /* 0x004fea0003900000 */
[----:B------:R-:W2:Y:S02]  /*cf10*/  @!P1 SYNCS.PHASECHK.TRANS64 P1, [R0+URZ+0x58], R2 ;  /* 0x00005802000095a7 */ /* 0x000ea400080210ff */
[----:B--2---:R-:W-:Y:S05]  /*cf20*/  @!P1 BRA `(.L_x_148) ;  /* 0xfffffffc00f09947 */ /* 0x004fea000383ffff */
[----:B------:R-:W-:Y:S05]  /*cf30*/  BRA `(.L_x_85) ;  /* 0xffffff78007c7947 */ /* 0x000fea000383ffff */
.L_x_89:
[----:B------:R-:W-:Y:S07]  /*cf40*/  MOV R2, UR5 ;  /* 0x0000000500027c02 */ /* 0x000fee0008000f00 */
.L_x_149:
[----:B-1----:R1:W2:Y:S02]  /*cf50*/  SYNCS.PHASECHK.TRANS64.TRYWAIT P2, [R2+URZ+0x40], R0 ;  /* 0x00004000020075a7 */ /* 0x0022a400080411ff */
[----:B--2---:R-:W-:Y:S05]  /*cf60*/  @!P2 NANOSLEEP.SYNCS 0x989680 ;  /* 0x009896800000a95d */ /* 0x004fea0003900000 */
[----:B------:R-:W2:Y:S02]  /*cf70*/  @!P2 SYNCS.PHASECHK.TRANS64 P2, [R2+URZ+0x40], R0 ;  /* 0x000040000200a5a7 */ /* 0x000ea400080410ff */
[----:B--2---:R-:W-:Y:S05]  /*cf80*/  @!P2 BRA `(.L_x_149) ;  /* 0xfffffffc00f0a947 */ /* 0x004fea000383ffff */
[----:B------:R-:W-:Y:S05]  /*cf90*/  BRA `(.L_x_150) ;  /* 0xffffff7800e87947 */ /* 0x000fea000383ffff */
.L_x_91:
[----:B------:R-:W-:-:S07]  /*cfa0*/  MOV R0, UR4 ;  /* 0x0000000400007c02 */ /* 0x000fce0008000f00 */
.L_x_151:
[----:B--2---:R2:W4:Y:S02]  /*cfb0*/  SYNCS.PHASECHK.TRANS64.TRYWAIT P0, [R0+URZ], R2 ;  /* 0x00000002000075a7 */ /* 0x00452400080011ff */
[----:B----4-:R-:W-:Y:S05]  /*cfc0*/  @!P0 NANOSLEEP.SYNCS 0x989680 ;  /* 0x009896800000895d */ /* 0x010fea0003900000 */
[----:B------:R-:W4:Y:S02]  /*cfd0*/  @!P0 SYNCS.PHASECHK.TRANS64 P0, [R0+URZ], R2 ;  /* 0x00000002000085a7 */ /* 0x000f2400080010ff */
[----:B----4-:R-:W-:Y:S05]  /*cfe0*/  @!P0 BRA `(.L_x_151) ;  /* 0xfffffffc00f08947 */ /* 0x010fea000383ffff */
[----:B------:R-:W-:Y:S05]  /*cff0*/  BRA `(.L_x_152) ;  /* 0xffffff7c00e07947 */ /* 0x000fea000383ffff */
.L_x_93:
[----:B------:R-:W-:Y:S07]  /*d000*/  MOV R0, UR4 ;  /* 0x0000000400007c02 */ /* 0x000fee0008000f00 */
.L_x_153:
[----:B-1----:R1:W2:Y:S02]  /*d010*/  SYNCS.PHASECHK.TRANS64.TRYWAIT P0, [R0+URZ+0x60], R3 ;  /* 0x00006003000075a7 */ /* 0x0022a400080011ff */
[----:B--2---:R-:W-:Y:S05]  /*d020*/  @!P0 NANOSLEEP.SYNCS 0x989680 ;  /* 0x009896800000895d */ /* 0x004fea0003900000 */
[----:B------:R-:W2:Y:S02]  /*d030*/  @!P0 SYNCS.PHASECHK.TRANS64 P0, [R0+URZ+0x60], R3 ;  /* 0x00006003000085a7 */ /* 0x000ea400080010ff */
[----:B--2---:R-:W-:Y:S05]  /*d040*/  @!P0 BRA `(.L_x_153) ;  /* 0xfffffffc00f08947 */ /* 0x004fea000383ffff */
[----:B------:R-:W-:Y:S05]  /*d050*/  BRA `(.L_x_154) ;  /* 0xffffff8000787947 */ /* 0x000fea000383ffff */
.L_x_103:
[----:B-1----:R1:W4:Y:S02]  /*d060*/  SYNCS.PHASECHK.TRANS64.TRYWAIT P0, [R8+URZ+0x30], R6 ;  /* 0x00003006080075a7 */ /* 0x00232400080011ff */
[----:B----4-:R-:W-:Y:S05]  /*d070*/  @!P0 NANOSLEEP.SYNCS 0x989680 ;  /* 0x009896800000895d */ /* 0x010fea0003900000 */
[----:B------:R-:W4:Y:S02]  /*d080*/  @!P0 SYNCS.PHASECHK.TRANS64 P0, [R8+URZ+0x30], R6 ;  /* 0x00003006080085a7 */ /* 0x000f2400080010ff */
[----:B----4-:R-:W-:Y:S05]  /*d090*/  @!P0 BRA `(.L_x_103) ;  /* 0xfffffffc00f08947 */ /* 0x010fea000383ffff */
[----:B------:R-:W-:Y:S05]  /*d0a0*/  BRA `(.L_x_102) ;  /* 0xffffff9400947947 */ /* 0x000fea000383ffff */
.L_x_105:
[----:B-1----:R1:W4:Y:S02]  /*d0b0*/  SYNCS.PHASECHK.TRANS64.TRYWAIT P1, [R5+URZ+0x80], R7 ;  /* 0x00008007050075a7 */ /* 0x00232400080211ff */
[----:B----4-:R-:W-:Y:S05]  /*d0c0*/  @!P1 NANOSLEEP.SYNCS 0x989680 ;  /* 0x009896800000995d */ /* 0x010fea0003900000 */
[----:B------:R-:W4:Y:S02]  /*d0d0*/  @!P1 SYNCS.PHASECHK.TRANS64 P1, [R5+URZ+0x80], R7 ;  /* 0x00008007050095a7 */ /* 0x000f2400080210ff */
[----:B----4-:R-:W-:Y:S05]  /*d0e0*/  @!P1 BRA `(.L_x_105) ;  /* 0xfffffffc00f09947 */ /* 0x010fea000383ffff */
[----:B------:R-:W-:Y:S05]  /*d0f0*/  BRA `(.L_x_104) ;  /* 0xffffff9c00e47947 */ /* 0x000fea000383ffff */
        .weak           $__internal_0_$__cuda_sm10x_tcgen05_guardrail_trap_col_being_dealloced_not_returned_by_alloc
        .type           $__internal_0_$__cuda_sm10x_tcgen05_guardrail_trap_col_being_dealloced_not_returned_by_alloc,@function
        .size           $__internal_0_$__cuda_sm10x_tcgen05_guardrail_trap_col_being_dealloced_not_returned_by_alloc,($__internal_1_$__cuda_sm10x_tcgen05_guardrail_trap_phase_invalid_during_alloc - $__internal_0_$__cuda_sm10x_tcgen05_guardrail_trap_col_being_dealloced_not_returned_by_alloc)
$__internal_0_$__cuda_sm10x_tcgen05_guardrail_trap_col_being_dealloced_not_returned_by_alloc:
[----:B------:R-:W-:Y:S05]  /*d100*/  BPT.TRAP 0x1 ;  /* 0x000000040000795c */ /* 0x000fea0000300000 */
[----:B------:R-:W-:-:S04]  /*d110*/  HFMA2 R3, -RZ, RZ, 0, 0 ;  /* 0x00000000ff037431 */ /* 0x000fc800000001ff */
[----:B------:R-:W-:Y:S05]  /*d120*/  RET.REL.NODEC R2 `(_ZN7cutlass13device_kernelINS_4gemm6kernel13GemmUniversalIN4cute5tupleIJiiiiEEENS1_10collective13CollectiveMmaINS1_35MainloopSm100TmaUmmaWarpSpecializedILi3ELi2ELi2ENS5_IJNS4_1CILi2EEENSA_ILi1EEESC_EEEEENS5_IJNSA_ILi256EEENSA_ILi224EEENSA_ILi64EEEEEENS_10bfloat16_tENS5_IJlSC_lEEESJ_SK_NS4_8TiledMMAINS4_8MMA_AtomIJNS4_26SM100_MMA_F16BF16_2x1SM_SSISJ_SJ_fLi256ELi224ELNS4_4UMMA5MajorE0ELSP_0ELNSO_7ScaleInE0ELSQ_0EEEEEENS4_6LayoutINS5_IJSC_SC_SC_EEENS5_IJNSA_ILi0EEESV_SV_EEEEENS5_IJNS4_10UnderscoreESY_SY_EEEEENS4_18SM100_TMA_2SM_LOADENS4_14ComposedLayoutINS4_7SwizzleILi3ELi4ELi3EEENS4_18smem_ptr_flag_bitsILi16EEENST_INS5_IJNSA_ILi8EEESH_EEENS5_IJSH_SC_EEEEEEEvNS4_8identityES11_S1B_vS1C_EENS_8epilogue10collective18CollectiveEpilogueINS1E_23Sm100TmaWarpSpecializedILi2ELi1ELi224ELb1ELb0EEEJNS5_IJNSA_ILi128EEESG_SH_EEENS5_IJNST_IS1J_SC_EENST_ISG_SC_EEEEESJ_SK_SJ_SK_NS1E_6fusion15FusionCallbacksIS1I_NS1O_17LinearCombinationISJ_fSJ_fLNS_15FloatRoundStyleE2EEES1K_S1N_JEEENS4_5SM1004TMEM4LOAD26SM100_TMEM_LOAD_32dp32b32xENS4_13SM90_TMA_LOADENS12_INS13_ILi2ELi4ELi3EEES16_NST_INS5_IJS17_NSA_ILi32EEEEEENS5_IJS20_SC_EEEEEEENS4_39AutoVectorizingCopyWithAssumedAlignmentILi128EEENS4_14SM90_TMA_STOREES24_S26_S26_EEEvvEEEEvNT_6ParamsE) ;  /* 0xffffff2c02b47950 */ /* 0x000fea0003c3ffff */
        .weak           $__internal_1_$__cuda_sm10x_tcgen05_guardrail_trap_phase_invalid_during_alloc
        .type           $__internal_1_$__cuda_sm10x_tcgen05_guardrail_trap_phase_invalid_during_alloc,@function
        .size           $__internal_1_$__cuda_sm10x_tcgen05_guardrail_trap_phase_invalid_during_alloc,($__internal_2_$__cuda_sm10x_tcgen05_guardrail_trap_unallocated_columns_being_dealloced - $__internal_1_$__cuda_sm10x_tcgen05_guardrail_trap_phase_invalid_during_alloc)
$__internal_1_$__cuda_sm10x_tcgen05_guardrail_trap_phase_invalid_during_alloc:
[----:B------:R-:W-:Y:S05]  /*d130*/  BPT.TRAP 0x1 ;  /* 0x000000040000795c */ /* 0x000fea0000300000 */
[----:B------:R-:W-:-:S04]  /*d140*/  MOV R5, 0x0 ;  /* 0x0000000000057802 */ /* 0x000fc80000000f00 */
[----:B------:R-:W-:Y:S05]  /*d150*/  RET.REL.NODEC R4 `(_ZN7cutlass13device_kernelINS_4gemm6kernel13GemmUniversalIN4cute5tupleIJiiiiEEENS1_10collective13CollectiveMmaINS1_35MainloopSm100TmaUmmaWarpSpecializedILi3ELi2ELi2ENS5_IJNS4_1CILi2EEENSA_ILi1EEESC_EEEEENS5_IJNSA_ILi256EEENSA_ILi224EEENSA_ILi64EEEEEENS_10bfloat16_tENS5_IJlSC_lEEESJ_SK_NS4_8TiledMMAINS4_8MMA_AtomIJNS4_26SM100_MMA_F16BF16_2x1SM_SSISJ_SJ_fLi256ELi224ELNS4_4UMMA5MajorE0ELSP_0ELNSO_7ScaleInE0ELSQ_0EEEEEENS4_6LayoutINS5_IJSC_SC_SC_EEENS5_IJNSA_ILi0EEESV_SV_EEEEENS5_IJNS4_10UnderscoreESY_SY_EEEEENS4_18SM100_TMA_2SM_LOADENS4_14ComposedLayoutINS4_7SwizzleILi3ELi4ELi3EEENS4_18smem_ptr_flag_bitsILi16EEENST_INS5_IJNSA_ILi8EEESH_EEENS5_IJSH_SC_EEEEEEEvNS4_8identityES11_S1B_vS1C_EENS_8epilogue10collective18CollectiveEpilogueINS1E_23Sm100TmaWarpSpecializedILi2ELi1ELi224ELb1ELb0EEEJNS5_IJNSA_ILi128EEESG_SH_EEENS5_IJNST_IS1J_SC_EENST_ISG_SC_EEEEESJ_SK_SJ_SK_NS1E_6fusion15FusionCallbacksIS1I_NS1O_17LinearCombinationISJ_fSJ_fLNS_15FloatRoundStyleE2EEES1K_S1N_JEEENS4_5SM1004TMEM4LOAD26SM100_TMEM_LOAD_32dp32b32xENS4_13SM90_TMA_LOADENS12_INS13_ILi2ELi4ELi3EEES16_NST_INS5_IJS17_NSA_ILi32EEEEEENS5_IJS20_SC_EEEEEEENS4_39AutoVectorizingCopyWithAssumedAlignmentILi128EEENS4_14SM90_TMA_STOREES24_S26_S26_EEEvvEEEEvNT_6ParamsE) ;  /* 0xffffff2c04a87950 */ /* 0x000fea0003c3ffff */
        .weak           $__internal_2_$__cuda_sm10x_tcgen05_guardrail_trap_unallocated_columns_being_dealloced
        .type           $__internal_2_$__cuda_sm10x_tcgen05_guardrail_trap_unallocated_columns_being_dealloced,@function
        .size           $__internal_2_$__cuda_sm10x_tcgen05_guardrail_trap_unallocated_columns_being_dealloced,(.L_x_156 - $__internal_2_$__cuda_sm10x_tcgen05_guardrail_trap_unallocated_columns_being_dealloced)
$__internal_2_$__cuda_sm10x_tcgen05_guardrail_trap_unallocated_columns_being_dealloced:
[----:B------:R-:W-:Y:S05]  /*d160*/  BPT.TRAP 0x1 ;  /* 0x000000040000795c */ /* 0x000fea0000300000 */
[----:B------:R-:W-:-:S04]  /*d170*/  HFMA2 R3, -RZ, RZ, 0, 0 ;  /* 0x00000000ff037431 */ /* 0x000fc800000001ff */
[----:B------:R-:W-:Y:S05]  /*d180*/  RET.REL.NODEC R2 `(_ZN7cutlass13device_kernelINS_4gemm6kernel13GemmUniversalIN4cute5tupleIJiiiiEEENS1_10collective13CollectiveMmaINS1_35MainloopSm100TmaUmmaWarpSpecializedILi3ELi2ELi2ENS5_IJNS4_1CILi2EEENSA_ILi1EEESC_EEEEENS5_IJNSA_ILi256EEENSA_ILi224EEENSA_ILi64EEEEEENS_10bfloat16_tENS5_IJlSC_lEEESJ_SK_NS4_8TiledMMAINS4_8MMA_AtomIJNS4_26SM100_MMA_F16BF16_2x1SM_SSISJ_SJ_fLi256ELi224ELNS4_4UMMA5MajorE0ELSP_0ELNSO_7ScaleInE0ELSQ_0EEEEEENS4_6LayoutINS5_IJSC_SC_SC_EEENS5_IJNSA_ILi0EEESV_SV_EEEEENS5_IJNS4_10UnderscoreESY_SY_EEEEENS4_18SM100_TMA_2SM_LOADENS4_14ComposedLayoutINS4_7SwizzleILi3ELi4ELi3EEENS4_18smem_ptr_flag_bitsILi16EEENST_INS5_IJNSA_ILi8EEESH_EEENS5_IJSH_SC_EEEEEEEvNS4_8identityES11_S1B_vS1C_EENS_8epilogue10collective18CollectiveEpilogueINS1E_23Sm100TmaWarpSpecializedILi2ELi1ELi224ELb1ELb0EEEJNS5_IJNSA_ILi128EEESG_SH_EEENS5_IJNST_IS1J_SC_EENST_ISG_SC_EEEEESJ_SK_SJ_SK_NS1E_6fusion15FusionCallbacksIS1I_NS1O_17LinearCombinationISJ_fSJ_fLNS_15FloatRoundStyleE2EEES1K_S1N_JEEENS4_5SM1004TMEM4LOAD26SM100_TMEM_LOAD_32dp32b32xENS4_13SM90_TMA_LOADENS12_INS13_ILi2ELi4ELi3EEES16_NST_INS5_IJS17_NSA_ILi32EEEEEENS5_IJS20_SC_EEEEEEENS4_39AutoVectorizingCopyWithAssumedAlignmentILi128EEENS4_14SM90_TMA_STOREES24_S26_S26_EEEvvEEEEvNT_6ParamsE) ;  /* 0xffffff2c029c7950 */ /* 0x000fea0003c3ffff */
.L_x_155:
[----:B------:R-:W-:-:S00]  /*d190*/  BRA `(.L_x_155) ;  /* 0xfffffffc00fc7947 */ /* 0x000fc0000383ffff */
[----:B------:R-:W-:-:S00]  /*d1a0*/  NOP ;  /* 0x0000000000007918 */ /* 0x000fc00000000000 */
        /* <DEDUP_REMOVED lines=13> */
.L_x_156:


//--------------------- .nv.global.init           --------------------------
	.section	.nv.global.init,"aw",@progbits
.nv.global.init:
	.type		$str$27,@object
	.size		$str$27,($str$28 - $str$27)
$str$27:
        /*0000*/ 	.byte	0x28, 0x61, 0x64, 0x64, 0x72, 0x65, 0x73, 0x73, 0x20, 0x26, 0x20, 0x6d, 0x61, 0x73, 0x6b, 0x29
        /*0010*/ 	.byte	0x20, 0x3d, 0x3d, 0x20, 0x30, 0x00
	.type		$str$28,@object
	.size		$str$28,($str$26 - $str$28)
$str$28:
        /*0016*/ 	.byte	0x2f, 0x74, 0x6d, 0x70, 0x2f, 0x63, 0x75, 0x74, 0x6c, 0x61, 0x73, 0x73, 0x5f, 0x73, 0x77, 0x65
        /*0026*/ 	.byte	0x65, 0x70, 0x5f, 0x73, 0x72, 0x63, 0x2f, 0x69, 0x6e, 0x63, 0x6c, 0x75, 0x64, 0x65, 0x2f, 0x63
        /*0036*/ 	.byte	0x75, 0x74, 0x65, 0x2f, 0x70, 0x6f, 0x69, 0x6e, 0x74, 0x65, 0x72, 0x5f, 0x66, 0x6c, 0x61, 0x67
        /*0046*/ 	.byte	0x67, 0x65, 0x64, 0x2e, 0x68, 0x70, 0x70, 0x00
	.type		$str$26,@object
	.size		$str$26,($str$25 - $str$26)
$str$26:
        /*004e*/ 	.byte	0x2f, 0x74, 0x6d, 0x70, 0x2f, 0x63, 0x75, 0x74, 0x6c, 0x61, 0x73, 0x73, 0x5f, 0x73, 0x77, 0x65
        /*005e*/ 	.byte	0x65, 0x70, 0x5f, 0x73, 0x72, 0x63, 0x2f, 0x69, 0x6e, 0x63, 0x6c, 0x75, 0x64, 0x65, 0x2f, 0x63
        /*006e*/ 	.byte	0x75, 0x74, 0x65, 0x2f, 0x61, 0x74, 0x6f, 0x6d, 0x2f, 0x63, 0x6f, 0x70, 0x79, 0x5f, 0x74, 0x72
        /*007e*/ 	.byte	0x61, 0x69, 0x74, 0x73, 0x5f, 0x73, 0x6d, 0x31, 0x30, 0x30, 0x2e, 0x68, 0x70, 0x70, 0x00
	.type		$str$25,@object
	.size		$str$25,(__unnamed_1 - $str$25)
$str$25:
        /*008d*/ 	.byte	0x28, 0x28, 0x75, 0x69, 0x6e, 0x74, 0x33, 0x32, 0x5f, 0x74, 0x28, 0x74, 0x68, 0x72, 0x65, 0x61
        /*009d*/ 	.byte	0x64, 0x49, 0x64, 0x78, 0x2e, 0x78, 0x29, 0x20, 0x2f, 0x20, 0x33, 0x32, 0x29, 0x20, 0x25, 0x20
        /*00ad*/ 	.byte	0x34, 0x29, 0x20, 0x3d, 0x3d, 0x20, 0x28, 0x28, 0x28, 0x74, 0x6d, 0x65, 0x6d, 0x5f, 0x61, 0x64
        /*00bd*/ 	.byte	0x64, 0x72, 0x20, 0x3e, 0x3e, 0x20, 0x31, 0x36, 0x29, 0x20, 0x2f, 0x20, 0x33, 0x32, 0x29, 0x20
        /*00cd*/ 	.byte	0x25, 0x20, 0x34, 0x29, 0x00
	.type		__unnamed_1,@object
	.size		__unnamed_1,(__unnamed_2 - __unnamed_1)
__unnamed_1:
        /* <DEDUP_REMOVED lines=25> */
        /*0262*/ 	.byte	0x3a, 0x43, 0x3c, 0x32, 0x38, 0x36, 0x37, 0x32, 0x3e, 0x3e, 0x3e, 0x3e, 0x5d, 0x00
	.type		__unnamed_2,@object
	.size		__unnamed_2,(.L_2 - __unnamed_2)
__unnamed_2:
        /* <DEDUP_REMOVED lines=42> */
        /*0510*/ 	.byte	0x3e, 0x3e, 0x5d, 0x00
.L_2:


//--------------------- .nv.shared._ZN7cutlass13device_kernelINS_4gemm6kernel13GemmUniversalIN4cute5tupleIJiiiiEEENS1_10collective13CollectiveMmaINS1_35MainloopSm100TmaUmmaWarpSpecializedILi3ELi2ELi2ENS5_IJNS4_1CILi2EEENSA_ILi1EEESC_EEEEENS5_IJNSA_ILi256EEENSA_ILi224EEENSA_ILi64EEEEEENS_10bfloat16_tENS5_IJlSC_lEEESJ_SK_NS4_8TiledMMAINS4_8MMA_AtomIJNS4_26SM100_MMA_F16BF16_2x1SM_SSISJ_SJ_fLi256ELi224ELNS4_4UMMA5MajorE0ELSP_0ELNSO_7ScaleInE0ELSQ_0EEEEEENS4_6LayoutINS5_IJSC_SC_SC_EEENS5_IJNSA_ILi0EEESV_SV_EEEEENS5_IJNS4_10UnderscoreESY_SY_EEEEENS4_18SM100_TMA_2SM_LOADENS4_14ComposedLayoutINS4_7SwizzleILi3ELi4ELi3EEENS4_18smem_ptr_flag_bitsILi16EEENST_INS5_IJNSA_ILi8EEESH_EEENS5_IJSH_SC_EEEEEEEvNS4_8identityES11_S1B_vS1C_EENS_8epilogue10collective18CollectiveEpilogueINS1E_23Sm100TmaWarpSpecializedILi2ELi1ELi224ELb1ELb0EEEJNS5_IJNSA_ILi128EEESG_SH_EEENS5_IJNST_IS1J_SC_EENST_ISG_SC_EEEEESJ_SK_SJ_SK_NS1E_6fusion15FusionCallbacksIS1I_NS1O_17LinearCombinationISJ_fSJ_fLNS_15FloatRoundStyleE2EEES1K_S1N_JEEENS4_5SM1004TMEM4LOAD26SM100_TMEM_LOAD_32dp32b32xENS4_13SM90_TMA_LOADENS12_INS13_ILi2ELi4ELi3EEES16_NST_INS5_IJS17_NSA_ILi32EEEEEENS5_IJS20_SC_EEEEEEENS4_39AutoVectorizingCopyWithAssumedAlignmentILi128EEENS4_14SM90_TMA_STOREES24_S26_S26_EEEvvEEEEvNT_6ParamsE --------------------------
	.section	.nv.shared._ZN7cutlass13device_kernelINS_4gemm6kernel13GemmUniversalIN4cute5tupleIJiiiiEEENS1_10collective13CollectiveMmaINS1_35MainloopSm100TmaUmmaWarpSpecializedILi3ELi2ELi2ENS5_IJNS4_1CILi2EEENSA_ILi1EEESC_EEEEENS5_IJNSA_ILi256EEENSA_ILi224EEENSA_ILi64EEEEEENS_10bfloat16_tENS5_IJlSC_lEEESJ_SK_NS4_8TiledMMAINS4_8MMA_AtomIJNS4_26SM100_MMA_F16BF16_2x1SM_SSISJ_SJ_fLi256ELi224ELNS4_4UMMA5MajorE0ELSP_0ELNSO_7ScaleInE0ELSQ_0EEEEEENS4_6LayoutINS5_IJSC_SC_SC_EEENS5_IJNSA_ILi0EEESV_SV_EEEEENS5_IJNS4_10UnderscoreESY_SY_EEEEENS4_18SM100_TMA_2SM_LOADENS4_14ComposedLayoutINS4_7SwizzleILi3ELi4ELi3EEENS4_18smem_ptr_flag_bitsILi16EEENST_INS5_IJNSA_ILi8EEESH_EEENS5_IJSH_SC_EEEEEEEvNS4_8identityES11_S1B_vS1C_EENS_8epilogue10collective18CollectiveEpilogueINS1E_23Sm100TmaWarpSpecializedILi2ELi1ELi224ELb1ELb0EEEJNS5_IJNSA_ILi128EEESG_SH_EEENS5_IJNST_IS1J_SC_EENST_ISG_SC_EEEEESJ_SK_SJ_SK_NS1E_6fusion15FusionCallbacksIS1I_NS1O_17LinearCombinationISJ_fSJ_fLNS_15FloatRoundStyleE2EEES1K_S1N_JEEENS4_5SM1004TMEM4LOAD26SM100_TMEM_LOAD_32dp32b32xENS4_13SM90_TMA_LOADENS12_INS13_ILi2ELi4ELi3EEES16_NST_INS5_IJS17_NSA_ILi32EEEEEENS5_IJS20_SC_EEEEEEENS4_39AutoVectorizingCopyWithAssumedAlignmentILi128EEENS4_14SM90_TMA_STOREES24_S26_S26_EEEvvEEEEvNT_6ParamsE,"aw",@nobits
	.sectionflags	@""
	.align	16
	.zero		1024


//--------------------- .nv.shared.reserved.0     --------------------------
	.section	.nv.shared.reserved.0,"aw",@nobits
	.weak		__nv_reservedSMEM_offset_0_alias
	.size		__nv_reservedSMEM_offset_0_alias, 0, 64
	.other		__nv_reservedSMEM_offset_0_alias,@"STO_CUDA_RESERVED_SHARED STV_DEFAULT"
__nv_reservedSMEM_offset_0_alias:
	.zero		0
.nv.shared.reserved.0:
	.zero		64
	.weak		__nv_reservedSMEM_tcgen05_partition
	.type		__nv_reservedSMEM_tcgen05_partition,@object
	.size		__nv_reservedSMEM_tcgen05_partition,(.L_0 - __nv_reservedSMEM_tcgen05_partition)
__nv_reservedSMEM_tcgen05_partition:
	.zero		32
.L_0:


//--------------------- .nv.global                --------------------------
	.section	.nv.global,"aw",@nobits
.nv.global:
	.type		_ZN40_INTERNAL_287b9cd1_4_k_cu_81d94c25_322334cute1_E,@object
	.size		_ZN40_INTERNAL_287b9cd1_4_k_cu_81d94c25_322334cute1_E,(_ZN40_INTERNAL_287b9cd1_4_k_cu_81d94c25_322334cuda3std3__45__cpo6cbeginE - _ZN40_INTERNAL_287b9cd1_4_k_cu_81d94c25_322334cute1_E)
_ZN40_INTERNAL_287b9cd1_4_k_cu_81d94c25_322334cute1_E:
	.zero		1
	.type		_ZN40_INTERNAL_287b9cd1_4_k_cu_81d94c25_322334cuda3std3__45__cpo6cbeginE,@object
	.size		_ZN40_INTERNAL_287b9cd1_4_k_cu_81d94c25_322334cuda3std3__45__cpo6cbeginE,(_ZN40_INTERNAL_287b9cd1_4_k_cu_81d94c25_322334cuda3std3__48in_placeE - _ZN40_INTERNAL_287b9cd1_4_k_cu_81d94c25_322334cuda3std3__45__cpo6cbeginE)
_ZN40_INTERNAL_287b9cd1_4_k_cu_81d94c25_322334cuda3std3__45__cpo6cbeginE:
	.zero		1
	.type		_ZN40_INTERNAL_287b9cd1_4_k_cu_81d94c25_322334cuda3std3__48in_placeE,@object
	.size		_ZN40_INTERNAL_287b9cd1_4_k_cu_81d94c25_322334cuda3std3__48in_placeE,(_ZN40_INTERNAL_287b9cd1_4_k_cu_81d94c25_322334cuda3std6ranges3__45__cpo9iter_moveE - _ZN40_INTERNAL_287b9cd1_4_k_cu_81d94c25_322334cuda3std3__48in_placeE)
_ZN40_INTERNAL_287b9cd1_4_k_cu_81d94c25_322334cuda3std3__48in_placeE:
	.zero		1
	.type		_ZN40_INTERNAL_287b9cd1_4_k_cu_81d94c25_322334cuda3std6ranges3__45__cpo9iter_moveE,@object
	.size		_ZN40_INTERNAL_287b9cd1_4_k_cu_81d94c25_322334cuda3std6ranges3__45__cpo9iter_moveE,(_ZN40_INTERNAL_287b9cd1_4_k_cu_81d94c25_322334cuda3std3__45__cpo5beginE - _ZN40_INTERNAL_287b9cd1_4_k_cu_81d94c25_322334cuda3std6ranges3__45__cpo9iter_moveE)
_ZN40_INTERNAL_287b9cd1_4_k_cu_81d94c25_322334cuda3std6ranges3__45__cpo9iter_moveE:
	.zero		1
	.type		_ZN40_INTERNAL_287b9cd1_4_k_cu_81d94c25_322334cuda3std3__45__cpo5beginE,@object
	.size		_ZN40_INTERNAL_287b9cd1_4_k_cu_81d94c25_322334cuda3std3__45__cpo5beginE,(_ZN40_INTERNAL_287b9cd1_4_k_cu_81d94c25_322334cuda3std3__442_GLOBAL__N__287b9cd1_4_k_cu_81d94c25_322336ignoreE - _ZN40_INTERNAL_287b9cd1_4_k_cu_81d94c25_322334cuda3std3__45__cpo5beginE)
_ZN40_INTERNAL_287b9cd1_4_k_cu_81d94c25_322334cuda3std3__45__cpo5beginE:
	.zero		1
	.type		_ZN40_INTERNAL_287b9cd1_4_k_cu_81d94c25_322334cuda3std3__442_GLOBAL__N__287b9cd1_4_k_cu_81d94c25_322336ignoreE,@object
	.size		_ZN40_INTERNAL_287b9cd1_4_k_cu_81d94c25_322334cuda3std3__442_GLOBAL__N__287b9cd1_4_k_cu_81d94c25_322336ignoreE,(_ZN40_INTERNAL_287b9cd1_4_k_cu_81d94c25_322334cute7productE - _ZN40_INTERNAL_287b9cd1_4_k_cu_81d94c25_322334cuda3std3__442_GLOBAL__N__287b9cd1_4_k_cu_81d94c25_322336ignoreE)
_ZN40_INTERNAL_287b9cd1_4_k_cu_81d94c25_322334cuda3std3__442_GLOBAL__N__287b9cd1_4_k_cu_81d94c25_322336ignoreE:
	.zero		1
	.type		_ZN40_INTERNAL_287b9cd1_4_k_cu_81d94c25_322334cute7productE,@object
	.size		_ZN40_INTERNAL_287b9cd1_4_k_cu_81d94c25_322334cute7productE,(_ZN40_INTERNAL_287b9cd1_4_k_cu_81d94c25_322334cuda3std3__45__cpo3endE - _ZN40_INTERNAL_287b9cd1_4_k_cu_81d94c25_322334cute7productE)
_ZN40_INTERNAL_287b9cd1_4_k_cu_81d94c25_322334cute7productE:
	.zero		1
	.type		_ZN40_INTERNAL_287b9cd1_4_k_cu_81d94c25_322334cuda3std3__45__cpo3endE,@object
	.size		_ZN40_INTERNAL_287b9cd1_4_k_cu_81d94c25_322334cuda3std3__45__cpo3endE,(_ZN40_INTERNAL_287b9cd1_4_k_cu_81d94c25_322334cuda3std3__419piecewise_constructE - _ZN40_INTERNAL_287b9cd1_4_k_cu_81d94c25_322334cuda3std3__45__cpo3endE)
_ZN40_INTERNAL_287b9cd1_4_k_cu_81d94c25_322334cuda3std3__45__cpo3endE:
	.zero		1
	.type		_ZN40_INTERNAL_287b9cd1_4_k_cu_81d94c25_322334cuda3std3__419piecewise_constructE,@object
	.size		_ZN40_INTERNAL_287b9cd1_4_k_cu_81d94c25_322334cuda3std3__419piecewise_constructE,(_ZN40_INTERNAL_287b9cd1_4_k_cu_81d94c25_322334cuda3std3__45__cpo4cendE - _ZN40_INTERNAL_287b9cd1_4_k_cu_81d94c25_322334cuda3std3__419piecewise_constructE)
_ZN40_INTERNAL_287b9cd1_4_k_cu_81d94c25_322334cuda3std3__419piecewise_constructE:
	.zero		1
	.type		_ZN40_INTERNAL_287b9cd1_4_k_cu_81d94c25_322334cuda3std3__45__cpo4cendE,@object
	.size		_ZN40_INTERNAL_287b9cd1_4_k_cu_81d94c25_322334cuda3std3__45__cpo4cendE,(_ZN40_INTERNAL_287b9cd1_4_k_cu_81d94c25_322334cuda3std6ranges3__45__cpo4swapE - _ZN40_INTERNAL_287b9cd1_4_k_cu_81d94c25_322334cuda3std3__45__cpo4cendE)
_ZN40_INTERNAL_287b9cd1_4_k_cu_81d94c25_322334cuda3std3__45__cpo4cendE:
	.zero		1
	.type		_ZN40_INTERNAL_287b9cd1_4_k_cu_81d94c25_322334cuda3std6ranges3__45__cpo4swapE,@object
	.size		_ZN40_INTERNAL_287b9cd1_4_k_cu_81d94c25_322334cuda3std6ranges3__45__cpo4swapE,(.L_10 - _ZN40_INTERNAL_287b9cd1_4_k_cu_81d94c25_322334cuda3std6ranges3__45__cpo4swapE)
_ZN40_INTERNAL_287b9cd1_4_k_cu_81d94c25_322334cuda3std6ranges3__45__cpo4swapE:
	.zero		1
.L_10:


//--------------------- .nv.constant0._ZN7cutlass13device_kernelINS_4gemm6kernel13GemmUniversalIN4cute5tupleIJiiiiEEENS1_10collective13CollectiveMmaINS1_35MainloopSm100TmaUmmaWarpSpecializedILi3ELi2ELi2ENS5_IJNS4_1CILi2EEENSA_ILi1EEESC_EEEEENS5_IJNSA_ILi256EEENSA_ILi224EEENSA_ILi64EEEEEENS_10bfloat16_tENS5_IJlSC_lEEESJ_SK_NS4_8TiledMMAINS4_8MMA_AtomIJNS4_26SM100_MMA_F16BF16_2x1SM_SSISJ_SJ_fLi256ELi224ELNS4_4UMMA5MajorE0ELSP_0ELNSO_7ScaleInE0ELSQ_0EEEEEENS4_6LayoutINS5_IJSC_SC_SC_EEENS5_IJNSA_ILi0EEESV_SV_EEEEENS5_IJNS4_10UnderscoreESY_SY_EEEEENS4_18SM100_TMA_2SM_LOADENS4_14ComposedLayoutINS4_7SwizzleILi3ELi4ELi3EEENS4_18smem_ptr_flag_bitsILi16EEENST_INS5_IJNSA_ILi8EEESH_EEENS5_IJSH_SC_EEEEEEEvNS4_8identityES11_S1B_vS1C_EENS_8epilogue10collective18CollectiveEpilogueINS1E_23Sm100TmaWarpSpecializedILi2ELi1ELi224ELb1ELb0EEEJNS5_IJNSA_ILi128EEESG_SH_EEENS5_IJNST_IS1J_SC_EENST_ISG_SC_EEEEESJ_SK_SJ_SK_NS1E_6fusion15FusionCallbacksIS1I_NS1O_17LinearCombinationISJ_fSJ_fLNS_15FloatRoundStyleE2EEES1K_S1N_JEEENS4_5SM1004TMEM4LOAD26SM100_TMEM_LOAD_32dp32b32xENS4_13SM90_TMA_LOADENS12_INS13_ILi2ELi4ELi3EEES16_NST_INS5_IJS17_NSA_ILi32EEEEEENS5_IJS20_SC_EEEEEEENS4_39AutoVectorizingCopyWithAssumedAlignmentILi128EEENS4_14SM90_TMA_STOREES24_S26_S26_EEEvvEEEEvNT_6ParamsE --------------------------
	.section	.nv.constant0._ZN7cutlass13device_kernelINS_4gemm6kernel13GemmUniversalIN4cute5tupleIJiiiiEEENS1_10collective13CollectiveMmaINS1_35MainloopSm100TmaUmmaWarpSpecializedILi3ELi2ELi2ENS5_IJNS4_1CILi2EEENSA_ILi1EEESC_EEEEENS5_IJNSA_ILi256EEENSA_ILi224EEENSA_ILi64EEEEEENS_10bfloat16_tENS5_IJlSC_lEEESJ_SK_NS4_8TiledMMAINS4_8MMA_AtomIJNS4_26SM100_MMA_F16BF16_2x1SM_SSISJ_SJ_fLi256ELi224ELNS4_4UMMA5MajorE0ELSP_0ELNSO_7ScaleInE0ELSQ_0EEEEEENS4_6LayoutINS5_IJSC_SC_SC_EEENS5_IJNSA_ILi0EEESV_SV_EEEEENS5_IJNS4_10UnderscoreESY_SY_EEEEENS4_18SM100_TMA_2SM_LOADENS4_14ComposedLayoutINS4_7SwizzleILi3ELi4ELi3EEENS4_18smem_ptr_flag_bitsILi16EEENST_INS5_IJNSA_ILi8EEESH_EEENS5_IJSH_SC_EEEEEEEvNS4_8identityES11_S1B_vS1C_EENS_8epilogue10collective18CollectiveEpilogueINS1E_23Sm100TmaWarpSpecializedILi2ELi1ELi224ELb1ELb0EEEJNS5_IJNSA_ILi128EEESG_SH_EEENS5_IJNST_IS1J_SC_EENST_ISG_SC_EEEEESJ_SK_SJ_SK_NS1E_6fusion15FusionCallbacksIS1I_NS1O_17LinearCombinationISJ_fSJ_fLNS_15FloatRoundStyleE2EEES1K_S1N_JEEENS4_5SM1004TMEM4LOAD26SM100_TMEM_LOAD_32dp32b32xENS4_13SM90_TMA_LOADENS12_INS13_ILi2ELi4ELi3EEES16_NST_INS5_IJS17_NSA_ILi32EEEEEENS5_IJS20_SC_EEEEEEENS4_39AutoVectorizingCopyWithAssumedAlignmentILi128EEENS4_14SM90_TMA_STOREES24_S26_S26_EEEvvEEEEvNT_6ParamsE,"a",@progbits
	.sectionflags	@""
	.align	4
.nv.constant0._ZN7cutlass13device_kernelINS_4gemm6kernel13GemmUniversalIN4cute5tupleIJiiiiEEENS1_10collective13CollectiveMmaINS1_35MainloopSm100TmaUmmaWarpSpecializedILi3ELi2ELi2ENS5_IJNS4_1CILi2EEENSA_ILi1EEESC_EEEEENS5_IJNSA_ILi256EEENSA_ILi224EEENSA_ILi64EEEEEENS_10bfloat16_tENS5_IJlSC_lEEESJ_SK_NS4_8TiledMMAINS4_8MMA_AtomIJNS4_26SM100_MMA_F16BF16_2x1SM_SSISJ_SJ_fLi256ELi224ELNS4_4UMMA5MajorE0ELSP_0ELNSO_7ScaleInE0ELSQ_0EEEEEENS4_6LayoutINS5_IJSC_SC_SC_EEENS5_IJNSA_ILi0EEESV_SV_EEEEENS5_IJNS4_10UnderscoreESY_SY_EEEEENS4_18SM100_TMA_2SM_LOADENS4_14ComposedLayoutINS4_7SwizzleILi3ELi4ELi3EEENS4_18smem_ptr_flag_bitsILi16EEENST_INS5_IJNSA_ILi8EEESH_EEENS5_IJSH_SC_EEEEEEEvNS4_8identityES11_S1B_vS1C_EENS_8epilogue10collective18CollectiveEpilogueINS1E_23Sm100TmaWarpSpecializedILi2ELi1ELi224ELb1ELb0EEEJNS5_IJNSA_ILi128EEESG_SH_EEENS5_IJNST_IS1J_SC_EENST_ISG_SC_EEEEESJ_SK_SJ_SK_NS1E_6fusion15FusionCallbacksIS1I_NS1O_17LinearCombinationISJ_fSJ_fLNS_15FloatRoundStyleE2EEES1K_S1N_JEEENS4_5SM1004TMEM4LOAD26SM100_TMEM_LOAD_32dp32b32xENS4_13SM90_TMA_LOADENS12_INS13_ILi2ELi4ELi3EEES16_NST_INS5_IJS17_NSA_ILi32EEEEEENS5_IJS20_SC_EEEEEEENS4_39AutoVectorizingCopyWithAssumedAlignmentILi128EEENS4_14SM90_TMA_STOREES24_S26_S26_EEEvvEEEEvNT_6ParamsE:
	.zero		2944


//--------------------- SYMBOLS --------------------------

	.type		.nv.reservedSmem.offset0,@object
	.size		.nv.reservedSmem.offset0,0x4
	.type		.nv.reservedSmem.cap,@object
	.size		.nv.reservedSmem.cap,0x4
	.type		__assertfail,@function
